def attn_fwd(
    Q,
    K,
    V,
    Out,
    Lse,
    sm_scale,
    stride_qz,
    stride_qh,
    stride_qm,
    stride_qk,
    stride_kz,
    stride_kh,
    stride_kn,
    stride_kk,
    stride_vz,
    stride_vh,
    stride_vn,
    stride_vk,
    stride_oz,
    stride_oh,
    stride_om,
    stride_ok,
    seqlen_q,
    seqlen_k,
    BLOCK_M: tl.constexpr,
    BLOCK_N: tl.constexpr,
    HEAD_DIM: tl.constexpr,
    CAUSAL: tl.constexpr,
):
    start_m = tl.program_id(0)
    off_hz = tl.program_id(1)
    q_off = off_hz * stride_qh
    k_off = off_hz * stride_kh
    v_off = off_hz * stride_vh
    offs_m = start_m * BLOCK_M + tl.arange(0, BLOCK_M)
    offs_d = tl.arange(0, HEAD_DIM)
    offs_n = tl.arange(0, BLOCK_N)
    q_ptrs = Q + q_off + offs_m[:, None] * stride_qm + offs_d[None, :] * stride_qk
    k_ptrs = K + k_off + offs_d[:, None] * stride_kk + offs_n[None, :] * stride_kn
    v_ptrs = V + v_off + offs_n[:, None] * stride_vn + offs_d[None, :] * stride_vk
    m_i = tl.full([BLOCK_M], float("-inf"), dtype=tl.float32)
    l_i = tl.zeros([BLOCK_M], dtype=tl.float32) + 1.0
    acc = tl.zeros([BLOCK_M, HEAD_DIM], dtype=tl.float32)
    q = tl.load(q_ptrs)
    acc, l_i, m_i = _attn_fwd_inner(
        acc,
        l_i,
        m_i,
        q,
        k_ptrs,
        v_ptrs,
        sm_scale,
        stride_kn,
        stride_vn,
        start_m,
        seqlen_k,
        BLOCK_M,
        BLOCK_N,
        HEAD_DIM,
        CAUSAL,
    )
    acc = acc / l_i[:, None]
    lse = m_i + tl.math.log2(l_i) / 1.4426950408889634
    o_ptrs = (
        Out
        + off_hz * stride_oh
        + offs_m[:, None] * stride_om
        + offs_d[None, :] * stride_ok
    )
    tl.store(o_ptrs, acc.to(Out.dtype.element_ty))
    tl.store(Lse + off_hz * seqlen_q + offs_m, lse)

# config = {"BLOCK_M": 256, "BLOCK_N": 32, "HEAD_DIM": 256, "arch": "sm_80", "causal": false, "dtype": "bf16", "num_stages": 4, "num_warps": 8}
# arch = sm_80


// ===== COMPILED SASS (sm_80) =====

	.target	sm_80

	.elftype	@"ET_EXEC"


//--------------------- .note.nv.tkinfo           --------------------------
	.section	.note.nv.tkinfo,"",@"SHT_NOTE"
	.sectionflags	@"SHF_NOTE_NV_TKINFO"
	.tkinfo
        /*0018*/ 	.word	0x00000002
        /*0030*/ 	.string	""
        /*0030*/ 	.string	"ptxas"
        /*0030*/ 	.string	"Cuda compilation tools, release 13.0, V13.0.88"
        /*0030*/ 	.string	"Build cuda_13.0.r13.0/compiler.36424714_0"
        /*0030*/ 	.string	"-v  -suppress-debug-info  -lineinfo  -arch sm_80 "



//--------------------- .note.nv.cuinfo           --------------------------
	.section	.note.nv.cuinfo,"",@"SHT_NOTE"
	.sectionflags	@"SHF_NOTE_NV_CUINFO"
        /*0018*/ 	.short	0x0002
        /*001a*/ 	.short	0x0050
        /*001c*/ 	.short	0x0082
	.zero		2


//--------------------- .nv.info                  --------------------------
	.section	.nv.info,"",@"SHT_CUDA_INFO"
	.align	4


	//----- nvinfo : EIATTR_REGCOUNT
	.align		4
        /*0000*/ 	.byte	0x04, 0x2f
        /*0002*/ 	.short	(.L_2 - .L_1)
	.align		4
.L_1:
        /*0004*/ 	.word	index@(attn_fwd)
        /*0008*/ 	.word	0x00000020


	//----- nvinfo : EIATTR_FRAME_SIZE
	.align		4
.L_2:
        /*000c*/ 	.byte	0x04, 0x11
        /*000e*/ 	.short	(.L_4 - .L_3)
	.align		4
.L_3:
        /*0010*/ 	.word	index@(attn_fwd)
        /*0014*/ 	.word	0x00001a18


	//----- nvinfo : EIATTR_MIN_STACK_SIZE
	.align		4
.L_4:
        /*0018*/ 	.byte	0x04, 0x12
        /*001a*/ 	.short	(.L_6 - .L_5)
	.align		4
.L_5:
        /*001c*/ 	.word	index@(attn_fwd)
        /*0020*/ 	.word	0x00001a18
.L_6:


//--------------------- .nv.info.attn_fwd         --------------------------
	.section	.nv.info.attn_fwd,"",@"SHT_CUDA_INFO"
	.sectionflags	@""
	.align	4


	//----- nvinfo : EIATTR_CUDA_API_VERSION
	.align		4
        /*0000*/ 	.byte	0x04, 0x37
        /*0002*/ 	.short	(.L_8 - .L_7)
.L_7:
        /*0004*/ 	.word	0x00000082


	//----- nvinfo : EIATTR_SW2861232_WAR
	.align		4
.L_8:
        /*0008*/ 	.byte	0x01, 0x35
	.zero		2


	//----- nvinfo : EIATTR_PARAM_CBANK
	.align		4
        /*000c*/ 	.byte	0x04, 0x0a
        /*000e*/ 	.short	(.L_10 - .L_9)
	.align		4
.L_9:
        /*0010*/ 	.word	index@(.nv.constant0.attn_fwd)
        /*0014*/ 	.short	0x0160
        /*0016*/ 	.short	0x0088


	//----- nvinfo : EIATTR_CBANK_PARAM_SIZE
	.align		4
.L_10:
        /*0018*/ 	.byte	0x03, 0x19
        /*001a*/ 	.short	0x0088


	//----- nvinfo : EIATTR_KPARAM_INFO
	.align		4
        /*001c*/ 	.byte	0x04, 0x17
        /*001e*/ 	.short	(.L_12 - .L_11)
.L_11:
        /*0020*/ 	.word	0x00000000
        /*0024*/ 	.short	0x0019
        /*0026*/ 	.short	0x0080
        /*0028*/ 	.byte	0x00, 0xf4, 0x21, 0x00


	//----- nvinfo : EIATTR_KPARAM_INFO
	.align		4
.L_12:
        /*002c*/ 	.byte	0x04, 0x17
        /*002e*/ 	.short	(.L_14 - .L_13)
.L_13:
        /*0030*/ 	.word	0x00000000
        /*0034*/ 	.short	0x0018
        /*0036*/ 	.short	0x0078
        /*0038*/ 	.byte	0x00, 0xf4, 0x21, 0x00


	//----- nvinfo : EIATTR_KPARAM_INFO
	.align		4
.L_14:
        /*003c*/ 	.byte	0x04, 0x17
        /*003e*/ 	.short	(.L_16 - .L_15)
.L_15:
        /*0040*/ 	.word	0x00000000
        /*0044*/ 	.short	0x0017
        /*0046*/ 	.short	0x0070
        /*0048*/ 	.byte	0x00, 0xf0, 0x11, 0x00


	//----- nvinfo : EIATTR_KPARAM_INFO
	.align		4
.L_16:
        /*004c*/ 	.byte	0x04, 0x17
        /*004e*/ 	.short	(.L_18 - .L_17)
.L_17:
        /*0050*/ 	.word	0x00000000
        /*0054*/ 	.short	0x0016
        /*0056*/ 	.short	0x006c
        /*0058*/ 	.byte	0x00, 0xf0, 0x11, 0x00


	//----- nvinfo : EIATTR_KPARAM_INFO
	.align		4
.L_18:
        /*005c*/ 	.byte	0x04, 0x17
        /*005e*/ 	.short	(.L_20 - .L_19)
.L_19:
        /*0060*/ 	.word	0x00000000
        /*0064*/ 	.short	0x0015
        /*0066*/ 	.short	0x0068
        /*0068*/ 	.byte	0x00, 0xf0, 0x11, 0x00


	//----- nvinfo : EIATTR_KPARAM_INFO
	.align		4
.L_20:
        /*006c*/ 	.byte	0x04, 0x17
        /*006e*/ 	.short	(.L_22 - .L_21)
.L_21:
        /*0070*/ 	.word	0x00000000
        /*0074*/ 	.short	0x0014
        /*0076*/ 	.short	0x0064
        /*0078*/ 	.byte	0x00, 0xf0, 0x11, 0x00


	//----- nvinfo : EIATTR_KPARAM_INFO
	.align		4
.L_22:
        /*007c*/ 	.byte	0x04, 0x17
        /*007e*/ 	.short	(.L_24 - .L_23)
.L_23:
        /*0080*/ 	.word	0x00000000
        /*0084*/ 	.short	0x0013
        /*0086*/ 	.short	0x0060
        /*0088*/ 	.byte	0x00, 0xf0, 0x11, 0x00


	//----- nvinfo : EIATTR_KPARAM_INFO
	.align		4
.L_24:
        /*008c*/ 	.byte	0x04, 0x17
        /*008e*/ 	.short	(.L_26 - .L_25)
.L_25:
        /*0090*/ 	.word	0x00000000
        /*0094*/ 	.short	0x0012
        /*0096*/ 	.short	0x005c
        /*0098*/ 	.byte	0x00, 0xf0, 0x11, 0x00


	//----- nvinfo : EIATTR_KPARAM_INFO
	.align		4
.L_26:
        /*009c*/ 	.byte	0x04, 0x17
        /*009e*/ 	.short	(.L_28 - .L_27)
.L_27:
        /*00a0*/ 	.word	0x00000000
        /*00a4*/ 	.short	0x0011
        /*00a6*/ 	.short	0x0058
        /*00a8*/ 	.byte	0x00, 0xf0, 0x11, 0x00


	//----- nvinfo : EIATTR_KPARAM_INFO
	.align		4
.L_28:
        /*00ac*/ 	.byte	0x04, 0x17
        /*00ae*/ 	.short	(.L_30 - .L_29)
.L_29:
        /*00b0*/ 	.word	0x00000000
        /*00b4*/ 	.short	0x0010
        /*00b6*/ 	.short	0x0054
        /*00b8*/ 	.byte	0x00, 0xf0, 0x11, 0x00


	//----- nvinfo : EIATTR_KPARAM_INFO
	.align		4
.L_30:
        /*00bc*/ 	.byte	0x04, 0x17
        /*00be*/ 	.short	(.L_32 - .L_31)
.L_31:
        /*00c0*/ 	.word	0x00000000
        /*00c4*/ 	.short	0x000f
        /*00c6*/ 	.short	0x0050
        /*00c8*/ 	.byte	0x00, 0xf0, 0x11, 0x00


	//----- nvinfo : EIATTR_KPARAM_INFO
	.align		4
.L_32:
        /*00cc*/ 	.byte	0x04, 0x17
        /*00ce*/ 	.short	(.L_34 - .L_33)
.L_33:
        /*00d0*/ 	.word	0x00000000
        /*00d4*/ 	.short	0x000e
        /*00d6*/ 	.short	0x004c
        /*00d8*/ 	.byte	0x00, 0xf0, 0x11, 0x00


	//----- nvinfo : EIATTR_KPARAM_INFO
	.align		4
.L_34:
        /*00dc*/ 	.byte	0x04, 0x17
        /*00de*/ 	.short	(.L_36 - .L_35)
.L_35:
        /*00e0*/ 	.word	0x00000000
        /*00e4*/ 	.short	0x000d
        /*00e6*/ 	.short	0x0048
        /*00e8*/ 	.byte	0x00, 0xf0, 0x11, 0x00


	//----- nvinfo : EIATTR_KPARAM_INFO
	.align		4
.L_36:
        /*00ec*/ 	.byte	0x04, 0x17
        /*00ee*/ 	.short	(.L_38 - .L_37)
.L_37:
        /*00f0*/ 	.word	0x00000000
        /*00f4*/ 	.short	0x000c
        /*00f6*/ 	.short	0x0044
        /*00f8*/ 	.byte	0x00, 0xf0, 0x11, 0x00


	//----- nvinfo : EIATTR_KPARAM_INFO
	.align		4
.L_38:
        /*00fc*/ 	.byte	0x04, 0x17
        /*00fe*/ 	.short	(.L_40 - .L_39)
.L_39:
        /*0100*/ 	.word	0x00000000
        /*0104*/ 	.short	0x000b
        /*0106*/ 	.short	0x0040
        /*0108*/ 	.byte	0x00, 0xf0, 0x11, 0x00


	//----- nvinfo : EIATTR_KPARAM_INFO
	.align		4
.L_40:
        /*010c*/ 	.byte	0x04, 0x17
        /*010e*/ 	.short	(.L_42 - .L_41)
.L_41:
        /*0110*/ 	.word	0x00000000
        /*0114*/ 	.short	0x000a
        /*0116*/ 	.short	0x003c
        /*0118*/ 	.byte	0x00, 0xf0, 0x11, 0x00


	//----- nvinfo : EIATTR_KPARAM_INFO
	.align		4
.L_42:
        /*011c*/ 	.byte	0x04, 0x17
        /*011e*/ 	.short	(.L_44 - .L_43)
.L_43:
        /*0120*/ 	.word	0x00000000
        /*0124*/ 	.short	0x0009
        /*0126*/ 	.short	0x0038
        /*0128*/ 	.byte	0x00, 0xf0, 0x11, 0x00


	//----- nvinfo : EIATTR_KPARAM_INFO
	.align		4
.L_44:
        /*012c*/ 	.byte	0x04, 0x17
        /*012e*/ 	.short	(.L_46 - .L_45)
.L_45:
        /*0130*/ 	.word	0x00000000
        /*0134*/ 	.short	0x0008
        /*0136*/ 	.short	0x0034
        /*0138*/ 	.byte	0x00, 0xf0, 0x11, 0x00


	//----- nvinfo : EIATTR_KPARAM_INFO
	.align		4
.L_46:
        /*013c*/ 	.byte	0x04, 0x17
        /*013e*/ 	.short	(.L_48 - .L_47)
.L_47:
        /*0140*/ 	.word	0x00000000
        /*0144*/ 	.short	0x0007
        /*0146*/ 	.short	0x0030
        /*0148*/ 	.byte	0x00, 0xf0, 0x11, 0x00


	//----- nvinfo : EIATTR_KPARAM_INFO
	.align		4
.L_48:
        /*014c*/ 	.byte	0x04, 0x17
        /*014e*/ 	.short	(.L_50 - .L_49)
.L_49:
        /*0150*/ 	.word	0x00000000
        /*0154*/ 	.short	0x0006
        /*0156*/ 	.short	0x002c
        /*0158*/ 	.byte	0x00, 0xf0, 0x11, 0x00


	//----- nvinfo : EIATTR_KPARAM_INFO
	.align		4
.L_50:
        /*015c*/ 	.byte	0x04, 0x17
        /*015e*/ 	.short	(.L_52 - .L_51)
.L_51:
        /*0160*/ 	.word	0x00000000
        /*0164*/ 	.short	0x0005
        /*0166*/ 	.short	0x0028
        /*0168*/ 	.byte	0x00, 0xf0, 0x11, 0x00


	//----- nvinfo : EIATTR_KPARAM_INFO
	.align		4
.L_52:
        /*016c*/ 	.byte	0x04, 0x17
        /*016e*/ 	.short	(.L_54 - .L_53)
.L_53:
        /*0170*/ 	.word	0x00000000
        /*0174*/ 	.short	0x0004
        /*0176*/ 	.short	0x0020
        /*0178*/ 	.byte	0x00, 0xf4, 0x21, 0x00


	//----- nvinfo : EIATTR_KPARAM_INFO
	.align		4
.L_54:
        /*017c*/ 	.byte	0x04, 0x17
        /*017e*/ 	.short	(.L_56 - .L_55)
.L_55:
        /*0180*/ 	.word	0x00000000
        /*0184*/ 	.short	0x0003
        /*0186*/ 	.short	0x0018
        /*0188*/ 	.byte	0x00, 0xf4, 0x21, 0x00


	//----- nvinfo : EIATTR_KPARAM_INFO
	.align		4
.L_56:
        /*018c*/ 	.byte	0x04, 0x17
        /*018e*/ 	.short	(.L_58 - .L_57)
.L_57:
        /*0190*/ 	.word	0x00000000
        /*0194*/ 	.short	0x0002
        /*0196*/ 	.short	0x0010
        /*0198*/ 	.byte	0x00, 0xf4, 0x21, 0x00


	//----- nvinfo : EIATTR_KPARAM_INFO
	.align		4
.L_58:
        /*019c*/ 	.byte	0x04, 0x17
        /*019e*/ 	.short	(.L_60 - .L_59)
.L_59:
        /*01a0*/ 	.word	0x00000000
        /*01a4*/ 	.short	0x0001
        /*01a6*/ 	.short	0x0008
        /*01a8*/ 	.byte	0x00, 0xf4, 0x21, 0x00


	//----- nvinfo : EIATTR_KPARAM_INFO
	.align		4
.L_60:
        /*01ac*/ 	.byte	0x04, 0x17
        /*01ae*/ 	.short	(.L_62 - .L_61)
.L_61:
        /*01b0*/ 	.word	0x00000000
        /*01b4*/ 	.short	0x0000
        /*01b6*/ 	.short	0x0000
        /*01b8*/ 	.byte	0x00, 0xf4, 0x21, 0x00


	//----- nvinfo : EIATTR_MAXREG_COUNT
	.align		4
.L_62:
        /*01bc*/ 	.byte	0x03, 0x1b
        /*01be*/ 	.short	0x00ff


	//----- nvinfo : EIATTR_NUM_BARRIERS
	.align		4
        /*01c0*/ 	.byte	0x02, 0x4c
        /*01c2*/ 	.byte	0x01
	.zero		1


	//----- nvinfo : EIATTR_ANNOTATIONS
	.align		4
        /*01c4*/ 	.byte	0x04, 0x55
        /*01c6*/ 	.short	(.L_64 - .L_63)


	//   ....[0]....
.L_63:
        /*01c8*/ 	.word	0x00000001
        /*01cc*/ 	.byte	0x60, 0x03, 0x00, 0x00, 0x01, 0x00, 0x00, 0x00, 0x70, 0x03, 0x00, 0x00, 0x01, 0x00, 0x00, 0x00
        /* <DEDUP_REMOVED lines=3260> */
        /*cd9c*/ 	.byte	0x50, 0x2c, 0x03, 0x00


	//----- nvinfo : EIATTR_MERCURY_ISA_VERSION
	.align		4
.L_64:
        /*cda0*/ 	.byte	0x03, 0x5f
        /*cda2*/ 	.short	0x0000


	//----- nvinfo : EIATTR_COOP_GROUP_MASK_REGIDS
	.align		4
        /*cda4*/ 	.byte	0x04, 0x29
        /*cda6*/ 	.short	(.L_66 - .L_65)


	//   ....[0]....
.L_65:
        /*cda8*/ 	.word	0xffffffff


	//   ....[1]....
        /*cdac*/ 	.word	0xffffffff


	//   ....[2]....
        /*cdb0*/ 	.word	0xffffffff


	//   ....[3]....
        /*cdb4*/ 	.word	0xffffffff


	//   ....[4]....
        /*cdb8*/ 	.word	0xffffffff


	//   ....[5]....
        /*cdbc*/ 	.word	0xffffffff


	//   ....[6]....
        /*cdc0*/ 	.word	0xffffffff


	//   ....[7]....
        /*cdc4*/ 	.word	0xffffffff


	//   ....[8]....
        /*cdc8*/ 	.word	0xffffffff


	//   ....[9]....
        /*cdcc*/ 	.word	0xffffffff


	//   ....[10]....
        /*cdd0*/ 	.word	0xffffffff


	//   ....[11]....
        /*cdd4*/ 	.word	0xffffffff


	//   ....[12]....
        /*cdd8*/ 	.word	0xffffffff


	//   ....[13]....
        /*cddc*/ 	.word	0xffffffff


	//   ....[14]....
        /*cde0*/ 	.word	0xffffffff


	//   ....[15]....
        /*cde4*/ 	.word	0xffffffff


	//----- nvinfo : EIATTR_COOP_GROUP_INSTR_OFFSETS
	.align		4
.L_66:
        /*cde8*/ 	.byte	0x04, 0x28
        /*cdea*/ 	.short	(.L_68 - .L_67)


	//   ....[0]....
.L_67:
        /*cdec*/ 	.word	0x00014ae0


	//   ....[1]....
        /*cdf0*/ 	.word	0x00014c50


	//   ....[2]....
        /*cdf4*/ 	.word	0x00014c90


	//   ....[3]....
        /*cdf8*/ 	.word	0x00014e20


	//   ....[4]....
        /*cdfc*/ 	.word	0x00014f30


	//   ....[5]....
        /*ce00*/ 	.word	0x00015090


	//   ....[6]....
        /*ce04*/ 	.word	0x000152b0


	//   ....[7]....
        /*ce08*/ 	.word	0x00015310


	//   ....[8]....
        /*ce0c*/ 	.word	0x0001bde0


	//   ....[9]....
        /*ce10*/ 	.word	0x0001bdf0


	//   ....[10]....
        /*ce14*/ 	.word	0x0001cad0


	//   ....[11]....
        /*ce18*/ 	.word	0x0001cae0


	//   ....[12]....
        /*ce1c*/ 	.word	0x0001d710


	//   ....[13]....
        /*ce20*/ 	.word	0x0001d720


	//   ....[14]....
        /*ce24*/ 	.word	0x0001e0c0


	//   ....[15]....
        /*ce28*/ 	.word	0x0001e0d0


	//----- nvinfo : EIATTR_EXIT_INSTR_OFFSETS
	.align		4
.L_68:
        /*ce2c*/ 	.byte	0x04, 0x1c
        /*ce2e*/ 	.short	(.L_70 - .L_69)


	//   ....[0]....
.L_69:
        /*ce30*/ 	.word	0x00032e90


	//----- nvinfo : EIATTR_REQNTID
	.align		4
.L_70:
        /*ce34*/ 	.byte	0x04, 0x10
        /*ce36*/ 	.short	(.L_72 - .L_71)
.L_71:
        /*ce38*/ 	.word	0x00000100
        /*ce3c*/ 	.word	0x00000001
        /*ce40*/ 	.word	0x00000001
.L_72:


//--------------------- .nv.callgraph             --------------------------
	.section	.nv.callgraph,"",@"SHT_CUDA_CALLGRAPH"
	.align	4
	.sectionentsize	8
	.align		4
        /*0000*/ 	.word	0x00000000
	.align		4
        /*0004*/ 	.word	0xffffffff
	.align		4
        /*0008*/ 	.word	0x00000000
	.align		4
        /*000c*/ 	.word	0xfffffffe
	.align		4
        /*0010*/ 	.word	0x00000000
	.align		4
        /*0014*/ 	.word	0xfffffffd
	.align		4
        /*0018*/ 	.word	0x00000000
	.align		4
        /*001c*/ 	.word	0xfffffffc


//--------------------- .nv.rel.action            --------------------------
	.section	.nv.rel.action,"",@"SHT_CUDA_RELOCINFO"
	.align	8
	.sectionentsize	8
        /*0000*/ 	.byte	0x73, 0x00, 0x00, 0x00, 0x00, 0x00, 0x00, 0x00, 0x00, 0x00, 0x00, 0x11, 0x25, 0x00, 0x05, 0x36


//--------------------- .nv.constant4             --------------------------
	.section	.nv.constant4,"a",@progbits
	.align	8
	.align		8
.nv.constant4:
        /*0000*/ 	.dword	_$_str


//--------------------- .nv.constant0.attn_fwd    --------------------------
	.section	.nv.constant0.attn_fwd,"a",@progbits
	.sectionflags	@""
	.align	4
.nv.constant0.attn_fwd:
	.zero		488


//--------------------- .text.attn_fwd            --------------------------
	.section	.text.attn_fwd,"ax",@progbits
	.sectioninfo	@"SHI_REGISTERS=32"
	.align	128
        .global         attn_fwd
        .type           attn_fwd,@function
        .size           attn_fwd,(.L_x_4 - attn_fwd)
        .other          attn_fwd,@"STO_CUDA_ENTRY STV_DEFAULT"
attn_fwd:
.text.attn_fwd:
[----:B------:R-:W-:Y:S02]  /*0000*/  MOV R1, c[0x0][0x28] ;  /* 0x00000a0000017a02 */ /* 0x000fe40000000f00 */
[----:B------:R-:W0:Y:S01]  /*0010*/  S2R R3, SR_TID.X ;  /* 0x0000000000037919 */ /* 0x000e220000002100 */
[----:B------:R-:W-:Y:S01]  /*0020*/  ULDC.64 UR4, c[0x0][0x118] ;  /* 0x0000460000047ab9 */ /* 0x000fe20000000a00 */
[----:B------:R-:W-:Y:S02]  /*0030*/  IADD3 R1, R1, -0x1a18, RZ ;  /* 0xffffe5e801017810 */ /* 0x000fe40007ffe0ff */
[----:B------:R-:W1:Y:S04]  /*0040*/  S2R R0, SR_CTAID.X ;  /* 0x0000000000007919 */ /* 0x000e680000002500 */
[----:B------:R-:W2:Y:S01]  /*0050*/  S2R R2, SR_CTAID.Y ;  /* 0x0000000000027919 */ /* 0x000ea20000002600 */
[----:B0-----:R-:W-:-:S04]  /*0060*/  LOP3.LUT R3, R3, 0xff, RZ, 0xc0, !PT ;  /* 0x000000ff03037812 */ /* 0x001fc800078ec0ff */
[----:B-1----:R-:W-:Y:S01]  /*0070*/  LEA R0, R0, R3, 0x8 ;  /* 0x0000000300007211 */ /* 0x002fe200078e40ff */
[----:B--2---:R-:W-:-:S04]  /*0080*/  IMAD R2, R2, c[0x0][0x190], RZ ;  /* 0x0000640002027a24 */ /* 0x004fc800078e02ff */
[----:B------:R-:W-:Y:S01]  /*0090*/  IMAD R3, R0, c[0x0][0x194], RZ ;  /* 0x0000650000037a24 */ /* 0x000fe200078e02ff */
[----:B------:R-:W-:Y:S02]  /*00a0*/  MOV R0, c[0x0][0x198] ;  /* 0x0000660000007a02 */ /* 0x000fe40000000f00 */
[C---:B------:R-:W-:Y:S01]  /*00b0*/  SHF.L.U32 R26, R2.reuse, 0x1, RZ ;  /* 0x00000001021a7819 */ /* 0x040fe200000006ff */
[----:B------:R-:W-:Y:S01]  /*00c0*/  IMAD.HI R2, R2, 0x2, RZ ;  /* 0x0000000202027827 */ /* 0x000fe200078e02ff */
[C---:B------:R-:W-:Y:S02]  /*00d0*/  SHF.L.U32 R27, R3.reuse, 0x1, RZ ;  /* 0x00000001031b7819 */ /* 0x040fe400000006ff */
[C---:B------:R-:W-:Y:S01]  /*00e0*/  SHF.L.U32 R11, R0.reuse, 0x7, RZ ;  /* 0x00000007000b7819 */ /* 0x040fe200000006ff */
[----:B------:R-:W-:Y:S01]  /*00f0*/  IMAD.HI R3, R3, 0x2, RZ ;  /* 0x0000000203037827 */ /* 0x000fe200078e02ff */
[----:B------:R-:W-:Y:S02]  /*0100*/  IADD3 R26, P0, P1, R27, c[0x0][0x160], R26 ;  /* 0x000058001b1a7a10 */ /* 0x000fe4000791e01a */
[C---:B------:R-:W-:Y:S01]  /*0110*/  SHF.L.U32 R7, R0.reuse, 0x4, RZ ;  /* 0x0000000400077819 */ /* 0x040fe200000006ff */
[----:B------:R-:W-:Y:S01]  /*0120*/  IMAD.SHL.U32 R5, R0, 0x8, RZ ;  /* 0x0000000800057824 */ /* 0x000fe200078e00ff */
[----:B------:R-:W-:-:S02]  /*0130*/  IADD3.X R27, R3, c[0x0][0x164], R2, P0, P1 ;  /* 0x00005900031b7a10 */ /* 0x000fc400007e2402 */
[CC--:B------:R-:W-:Y:S02]  /*0140*/  LEA R24, P2, R0.reuse, R26.reuse, 0x8 ;  /* 0x0000001a00187211 */ /* 0x0c0fe400078440ff */
[CC--:B------:R-:W-:Y:S01]  /*0150*/  LEA R2, P0, R0.reuse, R26.reuse, 0x4 ;  /* 0x0000001a00027211 */ /* 0x0c0fe200078020ff */
[----:B------:R-:W2:Y:S01]  /*0160*/  LDG.E.U16 R18, [R26.64] ;  /* 0x000000041a127981 */ /* 0x000ea2000c1e1500 */
[C---:B------:R-:W-:Y:S02]  /*0170*/  LEA R4, P1, R0.reuse, R26, 0x5 ;  /* 0x0000001a00047211 */ /* 0x040fe400078228ff */
[-C--:B------:R-:W-:Y:S02]  /*0180*/  LEA.HI.X.SX32 R25, R11, R27.reuse, 0x1, P2 ;  /* 0x0000001b0b197211 */ /* 0x080fe400010f0eff */
[-C--:B------:R-:W-:Y:S02]  /*0190*/  LEA.HI.X.SX32 R3, R5, R27.reuse, 0x1, P0 ;  /* 0x0000001b05037211 */ /* 0x080fe400000f0eff */
[----:B------:R-:W-:Y:S01]  /*01a0*/  LEA.HI.X.SX32 R5, R7, R27, 0x1, P1 ;  /* 0x0000001b07057211 */ /* 0x000fe200008f0eff */
[----:B------:R-:W3:Y:S04]  /*01b0*/  LDG.E.U16 R24, [R24.64] ;  /* 0x0000000418187981 */ /* 0x000ee8000c1e1500 */
[----:B------:R0:W4:Y:S04]  /*01c0*/  LDG.E.U16 R16, [R2.64] ;  /* 0x0000000402107981 */ /* 0x000128000c1e1500 */
[----:B------:R1:W5:Y:S01]  /*01d0*/  LDG.E.U16 R12, [R4.64] ;  /* 0x00000004040c7981 */ /* 0x000362000c1e1500 */
[----:B------:R-:W-:-:S02]  /*01e0*/  SHF.L.U32 R7, R0, 0x5, RZ ;  /* 0x0000000500077819 */ /* 0x000fc400000006ff */
[CC--:B------:R-:W-:Y:S02]  /*01f0*/  LEA R14, P0, R0.reuse, R26.reuse, 0x6 ;  /* 0x0000001a000e7211 */ /* 0x0c0fe400078030ff */
[C---:B------:R-:W-:Y:S02]  /*0200*/  SHF.L.U32 R9, R0.reuse, 0x6, RZ ;  /* 0x0000000600097819 */ /* 0x040fe400000006ff */
[CC--:B------:R-:W-:Y:S01]  /*0210*/  LEA R6, P1, R0.reuse, R26.reuse, 0x7 ;  /* 0x0000001a00067211 */ /* 0x0c0fe200078238ff */
[C---:B------:R-:W-:Y:S01]  /*0220*/  IMAD R23, R0.reuse, 0x110, RZ ;  /* 0x0000011000177824 */ /* 0x040fe200078e02ff */
[-C--:B------:R-:W-:Y:S02]  /*0230*/  LEA.HI.X.SX32 R15, R7, R27.reuse, 0x1, P0 ;  /* 0x0000001b070f7211 */ /* 0x080fe400000f0eff */
[----:B------:R-:W-:Y:S01]  /*0240*/  LEA.HI.X.SX32 R7, R9, R27, 0x1, P1 ;  /* 0x0000001b09077211 */ /* 0x000fe200008f0eff */
[C---:B0-----:R-:W-:Y:S01]  /*0250*/  IMAD R2, R0.reuse, 0x88, RZ ;  /* 0x0000008800027824 */ /* 0x041fe200078e02ff */
[----:B------:R-:W-:Y:S01]  /*0260*/  IADD3 R22, P0, R23, R26, RZ ;  /* 0x0000001a17167210 */ /* 0x000fe20007f1e0ff */
[----:B------:R0:W5:Y:S01]  /*0270*/  LDG.E.U16 R17, [R14.64] ;  /* 0x000000040e117981 */ /* 0x000162000c1e1500 */
[----:B------:R-:W-:-:S03]  /*0280*/  IMAD R9, R0, 0x12, RZ ;  /* 0x0000001200097824 */ /* 0x000fc600078e02ff */
[----:B------:R0:W5:Y:S01]  /*0290*/  LDG.E.U16 R10, [R6.64] ;  /* 0x00000004060a7981 */ /* 0x000162000c1e1500 */
[-C--:B------:R-:W-:Y:S01]  /*02a0*/  LEA.HI.X.SX32 R23, R2, R27.reuse, 0x1, P0 ;  /* 0x0000001b02177211 */ /* 0x080fe200000f0eff */
[C---:B------:R-:W-:Y:S01]  /*02b0*/  IMAD R3, R0.reuse, 0x9, RZ ;  /* 0x0000000900037824 */ /* 0x040fe200078e02ff */
[-C--:B------:R-:W-:Y:S01]  /*02c0*/  IADD3 R2, P0, R9, R26.reuse, RZ ;  /* 0x0000001a09027210 */ /* 0x080fe20007f1e0ff */
[C---:B-1----:R-:W-:Y:S02]  /*02d0*/  IMAD R5, R0.reuse, 0x24, RZ ;  /* 0x0000002400057824 */ /* 0x042fe400078e02ff */
[C---:B------:R-:W-:Y:S01]  /*02e0*/  IMAD R13, R0.reuse, 0x48, RZ ;  /* 0x00000048000d7824 */ /* 0x040fe200078e02ff */
[----:B------:R-:W-:Y:S01]  /*02f0*/  LEA.HI.X.SX32 R3, R3, R27, 0x1, P0 ;  /* 0x0000001b03037211 */ /* 0x000fe200000f0eff */
[----:B------:R-:W-:Y:S01]  /*0300*/  IMAD R11, R0, 0x90, RZ ;  /* 0x00000090000b7824 */ /* 0x000fe200078e02ff */
[----:B------:R1:W5:Y:S04]  /*0310*/  LDG.E.U16 R22, [R22.64] ;  /* 0x0000000416167981 */ /* 0x000368000c1e1500 */
[----:B0-----:R0:W5:Y:S01]  /*0320*/  LDG.E.U16 R14, [R2.64] ;  /* 0x00000004020e7981 */ /* 0x001162000c1e1500 */
[----:B------:R-:W-:-:S04]  /*0330*/  IADD3 R8, P1, R5, R26, RZ ;  /* 0x0000001a05087210 */ /* 0x000fc80007f3e0ff */
[----:B------:R-:W-:Y:S01]  /*0340*/  LEA.HI.X.SX32 R9, R9, R27, 0x1, P1 ;  /* 0x0000001b09097211 */ /* 0x000fe200008f0eff */
[----:B------:R-:W-:Y:S01]  /*0350*/  IMAD R7, R0, 0x120, RZ ;  /* 0x0000012000077824 */ /* 0x000fe200078e02ff */
[----:B---3--:R-:W-:Y:S04]  /*0360*/  STL [R1+0xab8], R24 ;  /* 0x000ab81801007387 */ /* 0x008fe80000100800 */
[----:B--2---:R-:W-:Y:S04]  /*0370*/  STL [R1+0x20], R18 ;  /* 0x0000201201007387 */ /* 0x004fe80000100800 */
[----:B----4-:R-:W-:Y:S04]  /*0380*/  STL [R1+0x1c], R16 ;  /* 0x00001c1001007387 */ /* 0x010fe80000100800 */
[----:B-----5:R2:W-:Y:S04]  /*0390*/  STL [R1+0x18], R12 ;  /* 0x0000180c01007387 */ /* 0x0205e80000100800 */
[----:B--2---:R2:W3:Y:S01]  /*03a0*/  LDG.E.U16 R12, [R8.64] ;  /* 0x00000004080c7981 */ /* 0x0044e2000c1e1500 */
[----:B------:R-:W-:-:S02]  /*03b0*/  IADD3 R6, P0, R13, R26, RZ ;  /* 0x0000001a0d067210 */ /* 0x000fc40007f1e0ff */
[-C--:B------:R-:W-:Y:S02]  /*03c0*/  IADD3 R4, P2, R11, R26.reuse, RZ ;  /* 0x0000001a0b047210 */ /* 0x080fe40007f5e0ff */
[-C--:B0-----:R-:W-:Y:S02]  /*03d0*/  IADD3 R2, P1, R7, R26.reuse, RZ ;  /* 0x0000001a07027210 */ /* 0x081fe40007f3e0ff */
[-C--:B------:R-:W-:Y:S02]  /*03e0*/  LEA.HI.X.SX32 R7, R5, R27.reuse, 0x1, P0 ;  /* 0x0000001b05077211 */ /* 0x080fe400000f0eff */
[-C--:B------:R-:W-:Y:S02]  /*03f0*/  LEA.HI.X.SX32 R5, R13, R27.reuse, 0x1, P2 ;  /* 0x0000001b0d057211 */ /* 0x080fe400010f0eff */
[----:B------:R-:W-:Y:S01]  /*0400*/  LEA.HI.X.SX32 R3, R11, R27, 0x1, P1 ;  /* 0x0000001b0b037211 */ /* 0x000fe200008f0eff */
[----:B------:R-:W-:Y:S01]  /*0410*/  IMAD R11, R0, 0x130, RZ ;  /* 0x00000130000b7824 */ /* 0x000fe200078e02ff */
[----:B------:R0:W4:Y:S04]  /*0420*/  LDG.E.U16 R16, [R6.64] ;  /* 0x0000000406107981 */ /* 0x000128000c1e1500 */
[----:B------:R5:W4:Y:S01]  /*0430*/  LDG.E.U16 R15, [R4.64] ;  /* 0x00000004040f7981 */ /* 0x000b22000c1e1500 */
[----:B--2---:R-:W-:-:S03]  /*0440*/  IADD3 R8, P1, R11, R26, RZ ;  /* 0x0000001a0b087210 */ /* 0x004fc60007f3e0ff */
[----:B------:R2:W4:Y:S01]  /*0450*/  LDG.E.U16 R21, [R2.64] ;  /* 0x0000000402157981 */ /* 0x000522000c1e1500 */
[C---:B0-----:R-:W-:Y:S02]  /*0460*/  IMAD R6, R0.reuse, 0x98, RZ ;  /* 0x0000009800067824 */ /* 0x041fe400078e02ff */
[C---:B-----5:R-:W-:Y:S01]  /*0470*/  IMAD R5, R0.reuse, 0xa, RZ ;  /* 0x0000000a00057824 */ /* 0x060fe200078e02ff */
[----:B------:R-:W-:Y:S01]  /*0480*/  STL [R1+0x14], R17 ;  /* 0x0000141101007387 */ /* 0x000fe20000100800 */
[----:B------:R-:W-:Y:S01]  /*0490*/  IMAD R7, R0, 0x14, RZ ;  /* 0x0000001400077824 */ /* 0x000fe200078e02ff */
[----:B------:R-:W-:Y:S01]  /*04a0*/  LEA.HI.X.SX32 R9, R6, R27, 0x1, P1 ;  /* 0x0000001b06097211 */ /* 0x000fe200008f0eff */
[C---:B--2---:R-:W-:Y:S01]  /*04b0*/  IMAD R3, R0.reuse, 0x5, RZ ;  /* 0x0000000500037824 */ /* 0x044fe200078e02ff */
[----:B------:R0:W-:Y:S01]  /*04c0*/  STL [R1+0xc], R10 ;  /* 0x00000c0a01007387 */ /* 0x0001e20000100800 */
[----:B------:R-:W-:Y:S01]  /*04d0*/  IMAD R11, R0, 0x28, RZ ;  /* 0x00000028000b7824 */ /* 0x000fe200078e02ff */
[----:B------:R-:W-:-:S02]  /*04e0*/  IADD3 R2, P0, R5, R26, RZ ;  /* 0x0000001a05027210 */ /* 0x000fc40007f1e0ff */
[-C--:B------:R-:W-:Y:S01]  /*04f0*/  IADD3 R4, P1, R7, R26.reuse, RZ ;  /* 0x0000001a07047210 */ /* 0x080fe20007f3e0ff */
[----:B------:R2:W2:Y:S01]  /*0500*/  LDG.E.U16 R20, [R8.64] ;  /* 0x0000000408147981 */ /* 0x0004a2000c1e1500 */
[-C--:B------:R-:W-:Y:S01]  /*0510*/  IADD3 R6, P2, R11, R26.reuse, RZ ;  /* 0x0000001a0b067210 */ /* 0x080fe20007f5e0ff */
[----:B0-----:R-:W-:Y:S01]  /*0520*/  IMAD R10, R0, 0x50, RZ ;  /* 0x00000050000a7824 */ /* 0x001fe200078e02ff */
[-C--:B------:R-:W-:Y:S02]  /*0530*/  LEA.HI.X.SX32 R3, R3, R27.reuse, 0x1, P0 ;  /* 0x0000001b03037211 */ /* 0x080fe400000f0eff */
[-C--:B------:R-:W-:Y:S02]  /*0540*/  LEA.HI.X.SX32 R5, R5, R27.reuse, 0x1, P1 ;  /* 0x0000001b05057211 */ /* 0x080fe400008f0eff */
[----:B--2---:R-:W-:Y:S01]  /*0550*/  IADD3 R8, P0, R10, R26, RZ ;  /* 0x0000001a0a087210 */ /* 0x004fe20007f1e0ff */
[----:B------:R0:W2:Y:S01]  /*0560*/  LDG.E.U16 R25, [R2.64] ;  /* 0x0000000402197981 */ /* 0x0000a2000c1e1500 */
[----:B------:R-:W-:-:S02]  /*0570*/  LEA.HI.X.SX32 R7, R7, R27, 0x1, P2 ;  /* 0x0000001b07077211 */ /* 0x000fc400010f0eff */
[----:B------:R-:W-:Y:S01]  /*0580*/  LEA.HI.X.SX32 R9, R11, R27, 0x1, P0 ;  /* 0x0000001b0b097211 */ /* 0x000fe200000f0eff */
[----:B------:R0:W2:Y:S04]  /*0590*/  LDG.E.U16 R24, [R4.64] ;  /* 0x0000000404187981 */ /* 0x0000a8000c1e1500 */
[----:B-1----:R1:W2:Y:S04]  /*05a0*/  LDG.E.U16 R23, [R6.64] ;  /* 0x0000000406177981 */ /* 0x0022a8000c1e1500 */
[----:B------:R0:W-:Y:S04]  /*05b0*/  STL [R1+0x3c0], R14 ;  /* 0x0003c00e01007387 */ /* 0x0001e80000100800 */
[----:B0-----:R0:W2:Y:S01]  /*05c0*/  LDG.E.U16 R14, [R8.64] ;  /* 0x00000004080e7981 */ /* 0x0010a2000c1e1500 */
[----:B------:R-:W-:-:S02]  /*05d0*/  IMAD R5, R0, 0xa0, RZ ;  /* 0x000000a000057824 */ /* 0x000fc400078e02ff */
[----:B------:R-:W-:-:S03]  /*05e0*/  IMAD R11, R0, 0xb0, RZ ;  /* 0x000000b0000b7824 */ /* 0x000fc600078e02ff */
[----:B------:R-:W-:Y:S01]  /*05f0*/  IADD3 R2, P0, R5, R26, RZ ;  /* 0x0000001a05027210 */ /* 0x000fe20007f1e0ff */
[----:B0-----:R-:W-:-:S03]  /*0600*/  IMAD R8, R0, 0x140, RZ ;  /* 0x0000014000087824 */ /* 0x001fc600078e02ff */
[-C--:B------:R-:W-:Y:S02]  /*0610*/  LEA.HI.X.SX32 R3, R10, R27.reuse, 0x1, P0 ;  /* 0x0000001b0a037211 */ /* 0x080fe400000f0eff */
[-C--:B------:R-:W-:Y:S02]  /*0620*/  IADD3 R4, P0, R11, R26.reuse, RZ ;  /* 0x0000001a0b047210 */ /* 0x080fe40007f1e0ff */
[----:B------:R-:W-:Y:S01]  /*0630*/  IADD3 R8, P1, R8, R26, RZ ;  /* 0x0000001a08087210 */ /* 0x000fe20007f3e0ff */
[----:B------:R0:W2:Y:S03]  /*0640*/  LDG.E.U16 R19, [R2.64] ;  /* 0x0000000402137981 */ /* 0x0000a6000c1e1500 */
[----:B------:R-:W-:Y:S01]  /*0650*/  LEA.HI.X.SX32 R9, R5, R27, 0x1, P1 ;  /* 0x0000001b05097211 */ /* 0x000fe200008f0eff */
[----:B---3--:R3:W-:Y:S01]  /*0660*/  STL [R1+0x3bc], R12 ;  /* 0x0003bc0c01007387 */ /* 0x0087e20000100800 */
[----:B-1----:R-:W-:-:S02]  /*0670*/  IMAD R6, R0, 0x150, RZ ;  /* 0x0000015000067824 */ /* 0x002fc400078e02ff */
[C---:B------:R-:W-:Y:S01]  /*0680*/  IMAD R7, R0.reuse, 0x160, RZ ;  /* 0x0000016000077824 */ /* 0x040fe200078e02ff */
[----:B------:R1:W5:Y:S01]  /*0690*/  LDG.E.U16 R17, [R8.64] ;  /* 0x0000000408117981 */ /* 0x000362000c1e1500 */
[----:B---3--:R-:W-:-:S05]  /*06a0*/  IMAD R12, R0, 0x58, RZ ;  /* 0x00000058000c7824 */ /* 0x008fca00078e02ff */
[----:B------:R-:W-:-:S05]  /*06b0*/  LEA.HI.X.SX32 R5, R12, R27, 0x1, P0 ;  /* 0x0000001b0c057211 */ /* 0x000fca00000f0eff */
[----:B------:R3:W5:Y:S01]  /*06c0*/  LDG.E.U16 R18, [R4.64] ;  /* 0x0000000404127981 */ /* 0x000762000c1e1500 */
[----:B------:R-:W-:Y:S01]  /*06d0*/  IMAD R13, R0, 0xa8, RZ ;  /* 0x000000a8000d7824 */ /* 0x000fe200078e02ff */
[-C--:B------:R-:W-:Y:S02]  /*06e0*/  IADD3 R6, P2, R6, R26.reuse, RZ ;  /* 0x0000001a06067210 */ /* 0x080fe40007f5e0ff */
[----:B0-----:R-:W-:Y:S02]  /*06f0*/  IADD3 R2, P1, R7, R26, RZ ;  /* 0x0000001a07027210 */ /* 0x001fe40007f3e0ff */
[-C--:B------:R-:W-:Y:S02]  /*0700*/  LEA.HI.X.SX32 R7, R13, R27.reuse, 0x1, P2 ;  /* 0x0000001b0d077211 */ /* 0x080fe400010f0eff */
[----:B------:R-:W-:Y:S01]  /*0710*/  LEA.HI.X.SX32 R3, R11, R27, 0x1, P1 ;  /* 0x0000001b0b037211 */ /* 0x000fe200008f0eff */
[C---:B---3--:R-:W-:Y:S01]  /*0720*/  IMAD R4, R0.reuse, 0x170, RZ ;  /* 0x0000017000047824 */ /* 0x048fe200078e02ff */
[----:B----4-:R0:W-:Y:S01]  /*0730*/  STL [R1+0x3b8], R16 ;  /* 0x0003b81001007387 */ /* 0x0101e20000100800 */
[----:B------:R-:W-:-:S03]  /*0740*/  IMAD R5, R0, 0x30, RZ ;  /* 0x0000003000057824 */ /* 0x000fc600078e02ff */
[----:B------:R3:W-:Y:S01]  /*0750*/  STL [R1+0x8], R15 ;  /* 0x0000080f01007387 */ /* 0x0007e20000100800 */
[----:B------:R-:W-:-:S03]  /*0760*/  IMAD R11, R0, 0x60, RZ ;  /* 0x00000060000b7824 */ /* 0x000fc600078e02ff */
[----:B0-----:R0:W4:Y:S04]  /*0770*/  LDG.E.U16 R16, [R6.64] ;  /* 0x0000000406107981 */ /* 0x001128000c1e1500 */
[----:B---3--:R3:W4:Y:S01]  /*0780*/  LDG.E.U16 R15, [R2.64] ;  /* 0x00000004020f7981 */ /* 0x008722000c1e1500 */
[C---:B------:R-:W-:Y:S02]  /*0790*/  IMAD R12, R0.reuse, 0x18, RZ ;  /* 0x00000018000c7824 */ /* 0x040fe400078e02ff */
[----:B0-----:R-:W-:Y:S01]  /*07a0*/  IMAD R6, R0, 0xb8, RZ ;  /* 0x000000b800067824 */ /* 0x001fe200078e02ff */
[-C--:B---3--:R-:W-:Y:S01]  /*07b0*/  IADD3 R2, P1, R4, R26.reuse, RZ ;  /* 0x0000001a04027210 */ /* 0x088fe20007f3e0ff */
[C---:B------:R-:W-:Y:S01]  /*07c0*/  IMAD R10, R0.reuse, 0xc0, RZ ;  /* 0x000000c0000a7824 */ /* 0x040fe200078e02ff */
[----:B--2---:R-:W-:Y:S01]  /*07d0*/  STL [R1+0x3b4], R25 ;  /* 0x0003b41901007387 */ /* 0x004fe20000100800 */
[-C--:B-1----:R-:W-:Y:S01]  /*07e0*/  IADD3 R8, P0, R5, R26.reuse, RZ ;  /* 0x0000001a05087210 */ /* 0x082fe20007f1e0ff */
[----:B------:R-:W-:Y:S01]  /*07f0*/  IMAD R7, R0, 0x180, RZ ;  /* 0x0000018000077824 */ /* 0x000fe200078e02ff */
[----:B------:R-:W-:Y:S01]  /*0800*/  LEA.HI.X.SX32 R3, R6, R27, 0x1, P1 ;  /* 0x0000001b06037211 */ /* 0x000fe200008f0eff */
[----:B------:R-:W-:Y:S01]  /*0810*/  STL [R1+0x3b0], R24 ;  /* 0x0003b01801007387 */ /* 0x000fe20000100800 */
[----:B------:R-:W-:-:S03]  /*0820*/  IADD3 R6, P1, R11, R26, RZ ;  /* 0x0000001a0b067210 */ /* 0x000fc60007f3e0ff */
[----:B------:R-:W-:Y:S01]  /*0830*/  STL [R1+0x3ac], R23 ;  /* 0x0003ac1701007387 */ /* 0x000fe20000100800 */
[-C--:B------:R-:W-:Y:S02]  /*0840*/  IADD3 R4, P2, R10, R26.reuse, RZ ;  /* 0x0000001a0a047210 */ /* 0x080fe40007f5e0ff */
[----:B------:R-:W-:Y:S01]  /*0850*/  LEA.HI.X.SX32 R9, R12, R27, 0x1, P0 ;  /* 0x0000001b0c097211 */ /* 0x000fe200000f0eff */
[----:B------:R0:W-:Y:S01]  /*0860*/  STL [R1+0x10], R14 ;  /* 0x0000100e01007387 */ /* 0x0001e20000100800 */
[C---:B------:R-:W-:Y:S02]  /*0870*/  IMAD R12, R0.reuse, 0xc8, RZ ;  /* 0x000000c8000c7824 */ /* 0x040fe400078e02ff */
[----:B------:R-:W-:Y:S01]  /*0880*/  IMAD R13, R0, 0x68, RZ ;  /* 0x00000068000d7824 */ /* 0x000fe200078e02ff */
[----:B------:R1:W2:Y:S04]  /*0890*/  LDG.E.U16 R29, [R8.64] ;  /* 0x00000004081d7981 */ /* 0x0002a8000c1e1500 */
[----:B0-----:R0:W3:Y:S02]  /*08a0*/  LDG.E.U16 R14, [R2.64] ;  /* 0x00000004020e7981 */ /* 0x0010e4000c1e1500 */
[----:B0-----:R-:W-:-:S02]  /*08b0*/  IADD3 R2, P0, R7, R26, RZ ;  /* 0x0000001a07027210 */ /* 0x001fc40007f1e0ff */
[-C--:B------:R-:W-:Y:S02]  /*08c0*/  LEA.HI.X.SX32 R7, R5, R27.reuse, 0x1, P1 ;  /* 0x0000001b05077211 */ /* 0x080fe400008f0eff */
[-C--:B------:R-:W-:Y:S02]  /*08d0*/  LEA.HI.X.SX32 R5, R11, R27.reuse, 0x1, P2 ;  /* 0x0000001b0b057211 */ /* 0x080fe400010f0eff */
[----:B------:R-:W-:Y:S01]  /*08e0*/  LEA.HI.X.SX32 R3, R10, R27, 0x1, P0 ;  /* 0x0000001b0a037211 */ /* 0x000fe200000f0eff */
[----:B------:R-:W-:Y:S01]  /*08f0*/  IMAD R10, R0, 0x190, RZ ;  /* 0x00000190000a7824 */ /* 0x000fe200078e02ff */
[----:B------:R0:W2:Y:S04]  /*0900*/  LDG.E.U16 R28, [R6.64] ;  /* 0x00000004061c7981 */ /* 0x0000a8000c1e1500 */
[----:B------:R0:W2:Y:S01]  /*0910*/  LDG.E.U16 R25, [R4.64] ;  /* 0x0000000404197981 */ /* 0x0000a2000c1e1500 */
[----:B------:R-:W-:-:S03]  /*0920*/  IADD3 R10, P1, R10, R26, RZ ;  /* 0x0000001a0a0a7210 */ /* 0x000fc60007f3e0ff */
[----:B0-----:R0:W2:Y:S01]  /*0930*/  LDG.E.U16 R5, [R2.64] ;  /* 0x0000000402057981 */ /* 0x0010a2000c1e1500 */
[----:B------:R-:W-:Y:S01]  /*0940*/  IMAD R6, R0, 0x1b0, RZ ;  /* 0x000001b000067824 */ /* 0x000fe200078e02ff */
[----:B------:R-:W-:Y:S01]  /*0950*/  LEA.HI.X.SX32 R11, R12, R27, 0x1, P1 ;  /* 0x0000001b0c0b7211 */ /* 0x000fe200008f0eff */
[C---:B0-----:R-:W-:Y:S02]  /*0960*/  IMAD R3, R0.reuse, 0xd0, RZ ;  /* 0x000000d000037824 */ /* 0x041fe400078e02ff */
[----:B------:R-:W-:Y:S01]  /*0970*/  IMAD R2, R0, 0x1a0, RZ ;  /* 0x000001a000027824 */ /* 0x000fe200078e02ff */
[-C--:B------:R-:W-:Y:S01]  /*0980*/  IADD3 R6, P1, R6, R26.reuse, RZ ;  /* 0x0000001a06067210 */ /* 0x080fe20007f3e0ff */
[----:B------:R-:W-:Y:S01]  /*0990*/  IMAD R12, R0, 0xd8, RZ ;  /* 0x000000d8000c7824 */ /* 0x000fe200078e02ff */
[-C--:B-1----:R-:W-:Y:S01]  /*09a0*/  IADD3 R8, P0, R3, R26.reuse, RZ ;  /* 0x0000001a03087210 */ /* 0x082fe20007f1e0ff */
[----:B------:R-:W-:Y:S01]  /*09b0*/  STL [R1+0x4], R19 ;  /* 0x0000041301007387 */ /* 0x000fe20000100800 */
[----:B------:R-:W-:-:S02]  /*09c0*/  IADD3 R2, P2, R2, R26, RZ ;  /* 0x0000001a02027210 */ /* 0x000fc40007f5e0ff */
[-C--:B------:R-:W-:Y:S01]  /*09d0*/  LEA.HI.X.SX32 R9, R13, R27.reuse, 0x1, P0 ;  /* 0x0000001b0d097211 */ /* 0x080fe200000f0eff */
[----:B------:R0:W2:Y:S01]  /*09e0*/  LDG.E.U16 R4, [R10.64] ;  /* 0x000000040a047981 */ /* 0x0000a2000c1e1500 */
[-C--:B------:R-:W-:Y:S02]  /*09f0*/  LEA.HI.X.SX32 R3, R3, R27.reuse, 0x1, P2 ;  /* 0x0000001b03037211 */ /* 0x080fe400010f0eff */
[----:B------:R-:W-:Y:S01]  /*0a00*/  LEA.HI.X.SX32 R7, R12, R27, 0x1, P1 ;  /* 0x0000001b0c077211 */ /* 0x000fe200008f0eff */
[----:B------:R1:W2:Y:S04]  /*0a10*/  LDG.E.U16 R23, [R8.64] ;  /* 0x0000000408177981 */ /* 0x0002a8000c1e1500 */
[----:B------:R0:W2:Y:S01]  /*0a20*/  LDG.E.U16 R3, [R2.64] ;  /* 0x0000000402037981 */ /* 0x0000a2000c1e1500 */
[----:B-1----:R-:W-:-:S02]  /*0a30*/  IMAD R9, R0, 0x70, RZ ;  /* 0x0000007000097824 */ /* 0x002fc400078e02ff */
[C---:B------:R-:W-:Y:S01]  /*0a40*/  IMAD R8, R0.reuse, 0x1d0, RZ ;  /* 0x000001d000087824 */ /* 0x040fe200078e02ff */
[----:B0-----:R0:W2:Y:S02]  /*0a50*/  LDG.E.U16 R2, [R6.64] ;  /* 0x0000000406027981 */ /* 0x0010a4000c1e1500 */
[----:B------:R-:W-:Y:S01]  /*0a60*/  IADD3 R12, P0, R9, R26, RZ ;  /* 0x0000001a090c7210 */ /* 0x000fe20007f1e0ff */
[C---:B0-----:R-:W-:Y:S02]  /*0a70*/  IMAD R6, R0.reuse, 0x1c0, RZ ;  /* 0x000001c000067824 */ /* 0x041fe400078e02ff */
[----:B------:R-:W-:-:S03]  /*0a80*/  IMAD R7, R0, 0xe0, RZ ;  /* 0x000000e000077824 */ /* 0x000fc600078e02ff */
[-C--:B------:R-:W-:Y:S02]  /*0a90*/  IADD3 R6, P2, R6, R26.reuse, RZ ;  /* 0x0000001a06067210 */ /* 0x080fe40007f5e0ff */
[C---:B------:R-:W-:Y:S02]  /*0aa0*/  IADD3 R10, P1, R7.reuse, R26, RZ ;  /* 0x0000001a070a7210 */ /* 0x040fe40007f3e0ff */
[-C--:B------:R-:W-:Y:S02]  /*0ab0*/  LEA.HI.X.SX32 R7, R7, R27.reuse, 0x1, P2 ;  /* 0x0000001b07077211 */ /* 0x080fe400010f0eff */
[----:B------:R-:W-:Y:S01]  /*0ac0*/  LEA.HI.X.SX32 R11, R9, R27, 0x1, P1 ;  /* 0x0000001b090b7211 */ /* 0x000fe200008f0eff */
[----:B-----5:R0:W-:Y:S02]  /*0ad0*/  STL [R1], R18 ;  /* 0x0000001201007387 */ /* 0x0201e40000100800 */
[----:B0-----:R-:W-:-:S05]  /*0ae0*/  IMAD R18, R0, 0x38, RZ ;  /* 0x0000003800127824 */ /* 0x001fca00078e02ff */
[----:B------:R-:W-:Y:S01]  /*0af0*/  LEA.HI.X.SX32 R13, R18, R27, 0x1, P0 ;  /* 0x0000001b120d7211 */ /* 0x000fe200000f0eff */
[----:B------:R-:W-:Y:S01]  /*0b00*/  IMAD R18, R0, 0xe8, RZ ;  /* 0x000000e800127824 */ /* 0x000fe200078e02ff */
[----:B------:R-:W-:-:S03]  /*0b10*/  IADD3 R8, P0, R8, R26, RZ ;  /* 0x0000001a08087210 */ /* 0x000fc60007f1e0ff */
[----:B------:R0:W5:Y:S01]  /*0b20*/  LDG.E.U16 R19, [R12.64] ;  /* 0x000000040c137981 */ /* 0x000162000c1e1500 */
[----:B------:R-:W-:-:S03]  /*0b30*/  LEA.HI.X.SX32 R9, R18, R27, 0x1, P0 ;  /* 0x0000001b12097211 */ /* 0x000fc600000f0eff */
[----:B------:R1:W2:Y:S04]  /*0b40*/  LDG.E.U16 R18, [R10.64] ;  /* 0x000000040a127981 */ /* 0x0002a8000c1e1500 */
[----:B0-----:R0:W2:Y:S04]  /*0b50*/  LDG.E.U16 R12, [R6.64] ;  /* 0x00000004060c7981 */ /* 0x0010a8000c1e1500 */
[----:B-1----:R1:W3:Y:S01]  /*0b60*/  LDG.E.U16 R11, [R8.64] ;  /* 0x00000004080b7981 */ /* 0x0022e2000c1e1500 */
[C---:B------:R-:W-:Y:S02]  /*0b70*/  IMAD R13, R0.reuse, 0x78, RZ ;  /* 0x00000078000d7824 */ /* 0x040fe400078e02ff */
[----:B-1----:R-:W-:-:S02]  /*0b80*/  IMAD R9, R0, 0xf0, RZ ;  /* 0x000000f000097824 */ /* 0x002fc400078e02ff */
[----:B------:R-:W-:-:S03]  /*0b90*/  IMAD R8, R0, 0x1e0, RZ ;  /* 0x000001e000087824 */ /* 0x000fc600078e02ff */
[-C--:B0-----:R-:W-:Y:S02]  /*0ba0*/  IADD3 R6, P0, R9, R26.reuse, RZ ;  /* 0x0000001a09067210 */ /* 0x081fe40007f1e0ff */
[----:B------:R-:W-:Y:S02]  /*0bb0*/  IADD3 R8, P1, R8, R26, RZ ;  /* 0x0000001a08087210 */ /* 0x000fe40007f3e0ff */
[-C--:B------:R-:W-:Y:S02]  /*0bc0*/  LEA.HI.X.SX32 R7, R13, R27.reuse, 0x1, P0 ;  /* 0x0000001b0d077211 */ /* 0x080fe400000f0eff */
[----:B------:R-:W-:-:S03]  /*0bd0*/  LEA.HI.X.SX32 R9, R9, R27, 0x1, P1 ;  /* 0x0000001b09097211 */ /* 0x000fc600008f0eff */
[----:B------:R-:W4:Y:S04]  /*0be0*/  LDG.E.U16 R6, [R6.64] ;  /* 0x0000000406067981 */ /* 0x000f28000c1e1500 */
[----:B------:R-:W4:Y:S01]  /*0bf0*/  LDG.E.U16 R8, [R8.64] ;  /* 0x0000000408087981 */ /* 0x000f22000c1e1500 */
[C---:B------:R-:W-:Y:S02]  /*0c00*/  IMAD R10, R0.reuse, 0x1f0, RZ ;  /* 0x000001f0000a7824 */ /* 0x040fe400078e02ff */
[----:B------:R-:W-:-:S03]  /*0c10*/  IMAD R24, R0, 0xf8, RZ ;  /* 0x000000f800187824 */ /* 0x000fc600078e02ff */
[----:B------:R-:W-:Y:S01]  /*0c20*/  IADD3 R10, P2, R10, R26, RZ ;  /* 0x0000001a0a0a7210 */ /* 0x000fe20007f5e0ff */
[----:B------:R-:W-:Y:S01]  /*0c30*/  IMAD R13, R0, 0x81, RZ ;  /* 0x00000081000d7824 */ /* 0x000fe200078e02ff */
[----:B--2---:R-:W-:Y:S04]  /*0c40*/  STL [R1+0x3a8], R12 ;  /* 0x0003a80c01007387 */ /* 0x004fe80000100800 */
[----:B---3--:R0:W-:Y:S02]  /*0c50*/  STL [R1+0x3a4], R11 ;  /* 0x0003a40b01007387 */ /* 0x0081e40000100800 */
[----:B0-----:R-:W-:-:S06]  /*0c60*/  LEA.HI.X.SX32 R11, R24, R27, 0x1, P2 ;  /* 0x0000001b180b7211 */ /* 0x001fcc00010f0eff */
[----:B------:R0:W2:Y:S01]  /*0c70*/  LDG.E.U16 R11, [R10.64] ;  /* 0x000000040a0b7981 */ /* 0x0000a2000c1e1500 */
[----:B------:R-:W-:-:S05]  /*0c80*/  IMAD R12, R0, 0x102, RZ ;  /* 0x00000102000c7824 */ /* 0x000fca00078e02ff */
[----:B------:R-:W-:-:S04]  /*0c90*/  IADD3 R12, P0, R12, R26, RZ ;  /* 0x0000001a0c0c7210 */ /* 0x000fc80007f1e0ff */
[----:B------:R-:W-:-:S05]  /*0ca0*/  LEA.HI.X.SX32 R13, R13, R27, 0x1, P0 ;  /* 0x0000001b0d0d7211 */ /* 0x000fca00000f0eff */
[----:B------:R1:W3:Y:S04]  /*0cb0*/  LDG.E.U16 R24, [R12.64] ;  /* 0x000000040c187981 */ /* 0x0002e8000c1e1500 */
[----:B----4-:R4:W-:Y:S01]  /*0cc0*/  STL [R1+0x3a0], R6 ;  /* 0x0003a00601007387 */ /* 0x0109e20000100800 */
[----:B------:R-:W-:-:S03]  /*0cd0*/  IMAD R7, R0, 0x89, RZ ;  /* 0x0000008900077824 */ /* 0x000fc600078e02ff */
[----:B------:R0:W-:Y:S01]  /*0ce0*/  STL [R1+0x39c], R8 ;  /* 0x00039c0801007387 */ /* 0x0001e20000100800 */
[C---:B----4-:R-:W-:Y:S02]  /*0cf0*/  IMAD R6, R0.reuse, 0x112, RZ ;  /* 0x0000011200067824 */ /* 0x050fe400078e02ff */
[----:B0-----:R-:W-:-:S03]  /*0d00*/  IMAD R8, R0, 0x122, RZ ;  /* 0x0000012200087824 */ /* 0x001fc600078e02ff */
[-C--:B------:R-:W-:Y:S01]  /*0d10*/  IADD3 R6, P0, R6, R26.reuse, RZ ;  /* 0x0000001a06067210 */ /* 0x080fe20007f1e0ff */
[----:B------:R-:W-:Y:S01]  /*0d20*/  IMAD R9, R0, 0x91, RZ ;  /* 0x0000009100097824 */ /* 0x000fe200078e02ff */
[----:B------:R-:W-:Y:S02]  /*0d30*/  IADD3 R8, P1, R8, R26, RZ ;  /* 0x0000001a08087210 */ /* 0x000fe40007f3e0ff */
[-C--:B------:R-:W-:Y:S02]  /*0d40*/  LEA.HI.X.SX32 R7, R7, R27.reuse, 0x1, P0 ;  /* 0x0000001b07077211 */ /* 0x080fe400000f0eff */
[----:B------:R-:W-:-:S03]  /*0d50*/  LEA.HI.X.SX32 R9, R9, R27, 0x1, P1 ;  /* 0x0000001b09097211 */ /* 0x000fc600008f0eff */
[----:B------:R0:W4:Y:S01]  /*0d60*/  LDG.E.U16 R6, [R6.64] ;  /* 0x0000000406067981 */ /* 0x000122000c1e1500 */
[----:B------:R-:W-:-:S03]  /*0d70*/  IMAD R10, R0, 0x132, RZ ;  /* 0x00000132000a7824 */ /* 0x000fc600078e02ff */
[----:B------:R-:W5:Y:S02]  /*0d80*/  LDG.E.U16 R8, [R8.64] ;  /* 0x0000000408087981 */ /* 0x000f64000c1e1500 */
[----:B------:R-:W-:Y:S01]  /*0d90*/  IADD3 R10, P2, R10, R26, RZ ;  /* 0x0000001a0a0a7210 */ /* 0x000fe20007f5e0ff */
[C---:B-1----:R-:W-:Y:S02]  /*0da0*/  IMAD R12, R0.reuse, 0x142, RZ ;  /* 0x00000142000c7824 */ /* 0x042fe400078e02ff */
[----:B------:R-:W-:-:S03]  /*0db0*/  IMAD R13, R0, 0xa1, RZ ;  /* 0x000000a1000d7824 */ /* 0x000fc600078e02ff */
[----:B------:R-:W-:-:S04]  /*0dc0*/  IADD3 R12, P0, R12, R26, RZ ;  /* 0x0000001a0c0c7210 */ /* 0x000fc80007f1e0ff */
[----:B------:R-:W-:Y:S01]  /*0dd0*/  LEA.HI.X.SX32 R13, R13, R27, 0x1, P0 ;  /* 0x0000001b0d0d7211 */ /* 0x000fe200000f0eff */
[----:B--2---:R1:W-:Y:S02]  /*0de0*/  STL [R1+0x398], R11 ;  /* 0x0003980b01007387 */ /* 0x0043e40000100800 */
[----:B-1----:R-:W-:-:S05]  /*0df0*/  IMAD R11, R0, 0x99, RZ ;  /* 0x00000099000b7824 */ /* 0x002fca00078e02ff */
[----:B------:R-:W-:-:S06]  /*0e00*/  LEA.HI.X.SX32 R11, R11, R27, 0x1, P2 ;  /* 0x0000001b0b0b7211 */ /* 0x000fcc00010f0eff */
[----:B------:R1:W2:Y:S04]  /*0e10*/  LDG.E.U16 R11, [R10.64] ;  /* 0x000000040a0b7981 */ /* 0x0002a8000c1e1500 */
[----:B---3--:R3:W-:Y:S04]  /*0e20*/  STL [R1+0x394], R24 ;  /* 0x0003941801007387 */ /* 0x0087e80000100800 */
[----:B---3--:R3:W2:Y:S01]  /*0e30*/  LDG.E.U16 R24, [R12.64] ;  /* 0x000000040c187981 */ /* 0x0086a2000c1e1500 */
[----:B0-----:R-:W-:-:S03]  /*0e40*/  IMAD R7, R0, 0xa9, RZ ;  /* 0x000000a900077824 */ /* 0x001fc600078e02ff */
[----:B----4-:R0:W-:Y:S04]  /*0e50*/  STL [R1+0x390], R6 ;  /* 0x0003900601007387 */ /* 0x0101e80000100800 */
[----:B-----5:R4:W-:Y:S01]  /*0e60*/  STL [R1+0x38c], R8 ;  /* 0x00038c0801007387 */ /* 0x0209e20000100800 */
[C---:B0-----:R-:W-:Y:S02]  /*0e70*/  IMAD R6, R0.reuse, 0x152, RZ ;  /* 0x0000015200067824 */ /* 0x041fe400078e02ff */
[----:B----4-:R-:W-:-:S03]  /*0e80*/  IMAD R8, R0, 0x162, RZ ;  /* 0x0000016200087824 */ /* 0x010fc600078e02ff */
[-C--:B------:R-:W-:Y:S01]  /*0e90*/  IADD3 R6, P0, R6, R26.reuse, RZ ;  /* 0x0000001a06067210 */ /* 0x080fe20007f1e0ff */
[----:B------:R-:W-:Y:S01]  /*0ea0*/  IMAD R9, R0, 0xb1, RZ ;  /* 0x000000b100097824 */ /* 0x000fe200078e02ff */
[----:B------:R-:W-:Y:S02]  /*0eb0*/  IADD3 R8, P1, R8, R26, RZ ;  /* 0x0000001a08087210 */ /* 0x000fe40007f3e0ff */
[-C--:B------:R-:W-:Y:S02]  /*0ec0*/  LEA.HI.X.SX32 R7, R7, R27.reuse, 0x1, P0 ;  /* 0x0000001b07077211 */ /* 0x080fe400000f0eff */
[----:B------:R-:W-:-:S03]  /*0ed0*/  LEA.HI.X.SX32 R9, R9, R27, 0x1, P1 ;  /* 0x0000001b09097211 */ /* 0x000fc600008f0eff */
[----:B------:R0:W4:Y:S01]  /*0ee0*/  LDG.E.U16 R6, [R6.64] ;  /* 0x0000000406067981 */ /* 0x000122000c1e1500 */
[----:B-1----:R-:W-:-:S03]  /*0ef0*/  IMAD R10, R0, 0x172, RZ ;  /* 0x00000172000a7824 */ /* 0x002fc600078e02ff */
[----:B------:R1:W5:Y:S02]  /*0f00*/  LDG.E.U16 R8, [R8.64] ;  /* 0x0000000408087981 */ /* 0x000364000c1e1500 */
[----:B------:R-:W-:Y:S01]  /*0f10*/  IADD3 R10, P2, R10, R26, RZ ;  /* 0x0000001a0a0a7210 */ /* 0x000fe20007f5e0ff */
[C---:B---3--:R-:W-:Y:S02]  /*0f20*/  IMAD R12, R0.reuse, 0x182, RZ ;  /* 0x00000182000c7824 */ /* 0x048fe400078e02ff */
[----:B------:R-:W-:-:S03]  /*0f30*/  IMAD R13, R0, 0xc1, RZ ;  /* 0x000000c1000d7824 */ /* 0x000fc600078e02ff */
[----:B------:R-:W-:-:S04]  /*0f40*/  IADD3 R12, P0, R12, R26, RZ ;  /* 0x0000001a0c0c7210 */ /* 0x000fc80007f1e0ff */
[----:B------:R-:W-:Y:S01]  /*0f50*/  LEA.HI.X.SX32 R13, R13, R27, 0x1, P0 ;  /* 0x0000001b0d0d7211 */ /* 0x000fe200000f0eff */
[----:B--2---:R2:W-:Y:S02]  /*0f60*/  STL [R1+0x388], R11 ;  /* 0x0003880b01007387 */ /* 0x0045e40000100800 */
[----:B--2---:R-:W-:-:S05]  /*0f70*/  IMAD R11, R0, 0xb9, RZ ;  /* 0x000000b9000b7824 */ /* 0x004fca00078e02ff */
[----:B------:R-:W-:-:S06]  /*0f80*/  LEA.HI.X.SX32 R11, R11, R27, 0x1, P2 ;  /* 0x0000001b0b0b7211 */ /* 0x000fcc00010f0eff */
[----:B------:R2:W3:Y:S04]  /*0f90*/  LDG.E.U16 R11, [R10.64] ;  /* 0x000000040a0b7981 */ /* 0x0004e8000c1e1500 */
[----:B------:R0:W-:Y:S04]  /*0fa0*/  STL [R1+0x384], R24 ;  /* 0x0003841801007387 */ /* 0x0001e80000100800 */
[----:B0-----:R0:W3:Y:S01]  /*0fb0*/  LDG.E.U16 R24, [R12.64] ;  /* 0x000000040c187981 */ /* 0x0010e2000c1e1500 */
[C---:B------:R-:W-:Y:S02]  /*0fc0*/  IMAD R7, R0.reuse, 0xc9, RZ ;  /* 0x000000c900077824 */ /* 0x040fe400078e02ff */
[C---:B-1----:R-:W-:Y:S01]  /*0fd0*/  IMAD R9, R0.reuse, 0xd1, RZ ;  /* 0x000000d100097824 */ /* 0x042fe200078e02ff */
[----:B----4-:R1:W-:Y:S04]  /*0fe0*/  STL [R1+0x380], R6 ;  /* 0x0003800601007387 */ /* 0x0103e80000100800 */
[----:B-----5:R4:W-:Y:S01]  /*0ff0*/  STL [R1+0x37c], R8 ;  /* 0x00037c0801007387 */ /* 0x0209e20000100800 */
[----:B-1----:R-:W-:-:S02]  /*1000*/  IMAD R6, R0, 0x192, RZ ;  /* 0x0000019200067824 */ /* 0x002fc400078e02ff */
[----:B----4-:R-:W-:-:S03]  /*1010*/  IMAD R8, R0, 0x1a2, RZ ;  /* 0x000001a200087824 */ /* 0x010fc600078e02ff */
[-C--:B------:R-:W-:Y:S02]  /*1020*/  IADD3 R6, P0, R6, R26.reuse, RZ ;  /* 0x0000001a06067210 */ /* 0x080fe40007f1e0ff */
[----:B------:R-:W-:Y:S02]  /*1030*/  IADD3 R8, P1, R8, R26, RZ ;  /* 0x0000001a08087210 */ /* 0x000fe40007f3e0ff */
[-C--:B------:R-:W-:Y:S01]  /*1040*/  LEA.HI.X.SX32 R7, R7, R27.reuse, 0x1, P0 ;  /* 0x0000001b07077211 */ /* 0x080fe200000f0eff */
[----:B--2---:R-:W-:Y:S01]  /*1050*/  IMAD R10, R0, 0x1b2, RZ ;  /* 0x000001b2000a7824 */ /* 0x004fe200078e02ff */
[----:B------:R-:W-:-:S03]  /*1060*/  LEA.HI.X.SX32 R9, R9, R27, 0x1, P1 ;  /* 0x0000001b09097211 */ /* 0x000fc600008f0eff */
[----:B------:R1:W2:Y:S01]  /*1070*/  LDG.E.U16 R6, [R6.64] ;  /* 0x0000000406067981 */ /* 0x0002a2000c1e1500 */
[----:B0-----:R-:W-:Y:S01]  /*1080*/  IMAD R12, R0, 0x1c2, RZ ;  /* 0x000001c2000c7824 */ /* 0x001fe200078e02ff */
[-C--:B------:R-:W-:Y:S02]  /*1090*/  IADD3 R10, P2, R10, R26.reuse, RZ ;  /* 0x0000001a0a0a7210 */ /* 0x080fe40007f5e0ff */
[----:B------:R0:W4:Y:S01]  /*10a0*/  LDG.E.U16 R8, [R8.64] ;  /* 0x0000000408087981 */ /* 0x000122000c1e1500 */
[----:B------:R-:W-:Y:S01]  /*10b0*/  IMAD R13, R0, 0xe1, RZ ;  /* 0x000000e1000d7824 */ /* 0x000fe200078e02ff */
[----:B------:R-:W-:-:S04]  /*10c0*/  IADD3 R12, P0, R12, R26, RZ ;  /* 0x0000001a0c0c7210 */ /* 0x000fc80007f1e0ff */
[----:B------:R-:W-:-:S05]  /*10d0*/  LEA.HI.X.SX32 R13, R13, R27, 0x1, P0 ;  /* 0x0000001b0d0d7211 */ /* 0x000fca00000f0eff */
[----:B------:R4:W4:Y:S04]  /*10e0*/  LDG.E.U16 R12, [R12.64] ;  /* 0x000000040c0c7981 */ /* 0x000928000c1e1500 */
[----:B---3--:R3:W-:Y:S02]  /*10f0*/  STL [R1+0x378], R11 ;  /* 0x0003780b01007387 */ /* 0x0087e40000100800 */
[----:B---3--:R-:W-:-:S05]  /*1100*/  IMAD R11, R0, 0xd9, RZ ;  /* 0x000000d9000b7824 */ /* 0x008fca00078e02ff */
[----:B------:R-:W-:Y:S01]  /*1110*/  LEA.HI.X.SX32 R11, R11, R27, 0x1, P2 ;  /* 0x0000001b0b0b7211 */ /* 0x000fe200010f0eff */
[----:B------:R3:W-:Y:S04]  /*1120*/  STL [R1+0x374], R24 ;  /* 0x0003741801007387 */ /* 0x0007e80000100800 */
[----:B---3--:R3:W5:Y:S01]  /*1130*/  LDG.E.U16 R24, [R10.64] ;  /* 0x000000040a187981 */ /* 0x008762000c1e1500 */
[C---:B-1----:R-:W-:Y:S02]  /*1140*/  IMAD R7, R0.reuse, 0xe9, RZ ;  /* 0x000000e900077824 */ /* 0x042fe400078e02ff */
[C---:B0-----:R-:W-:Y:S02]  /*1150*/  IMAD R9, R0.reuse, 0xf1, RZ ;  /* 0x000000f100097824 */ /* 0x041fe400078e02ff */
[----:B---3--:R-:W-:-:S02]  /*1160*/  IMAD R10, R0, 0x1f2, RZ ;  /* 0x000001f2000a7824 */ /* 0x008fc400078e02ff */
[----:B------:R-:W-:-:S03]  /*1170*/  IMAD R11, R0, 0xf9, RZ ;  /* 0x000000f9000b7824 */ /* 0x000fc600078e02ff */
[----:B------:R-:W-:Y:S01]  /*1180*/  IADD3 R10, P2, R10, R26, RZ ;  /* 0x0000001a0a0a7210 */ /* 0x000fe20007f5e0ff */
[----:B--2---:R0:W-:Y:S04]  /*1190*/  STL [R1+0x370], R6 ;  /* 0x0003700601007387 */ /* 0x0041e80000100800 */
[----:B----4-:R1:W-:Y:S01]  /*11a0*/  STL [R1+0x36c], R8 ;  /* 0x00036c0801007387 */ /* 0x0103e20000100800 */
[C---:B0-----:R-:W-:Y:S02]  /*11b0*/  IMAD R6, R0.reuse, 0x1d2, RZ ;  /* 0x000001d200067824 */ /* 0x041fe400078e02ff */
[----:B-1----:R-:W-:-:S03]  /*11c0*/  IMAD R8, R0, 0x1e2, RZ ;  /* 0x000001e200087824 */ /* 0x002fc600078e02ff */
[-C--:B------:R-:W-:Y:S02]  /*11d0*/  IADD3 R6, P0, R6, R26.reuse, RZ ;  /* 0x0000001a06067210 */ /* 0x080fe40007f1e0ff */
[----:B------:R-:W-:Y:S02]  /*11e0*/  IADD3 R8, P1, R8, R26, RZ ;  /* 0x0000001a08087210 */ /* 0x000fe40007f3e0ff */
[-C--:B------:R-:W-:Y:S02]  /*11f0*/  LEA.HI.X.SX32 R7, R7, R27.reuse, 0x1, P0 ;  /* 0x0000001b07077211 */ /* 0x080fe400000f0eff */
[----:B------:R-:W-:-:S03]  /*1200*/  LEA.HI.X.SX32 R9, R9, R27, 0x1, P1 ;  /* 0x0000001b09097211 */ /* 0x000fc600008f0eff */
[----:B------:R0:W2:Y:S01]  /*1210*/  LDG.E.U16 R6, [R6.64] ;  /* 0x0000000406067981 */ /* 0x0000a2000c1e1500 */
[----:B------:R-:W-:Y:S01]  /*1220*/  LEA.HI.X.SX32 R11, R11, R27, 0x1, P2 ;  /* 0x0000001b0b0b7211 */ /* 0x000fe200010f0eff */
[C---:B------:R-:W-:Y:S02]  /*1230*/  IMAD R13, R0.reuse, 0x11, RZ ;  /* 0x00000011000d7824 */ /* 0x040fe400078e02ff */
[----:B------:R1:W3:Y:S04]  /*1240*/  LDG.E.U16 R8, [R8.64] ;  /* 0x0000000408087981 */ /* 0x0002e8000c1e1500 */
[----:B------:R4:W3:Y:S04]  /*1250*/  LDG.E.U16 R11, [R10.64] ;  /* 0x000000040a0b7981 */ /* 0x0008e8000c1e1500 */
[----:B-----5:R5:W-:Y:S04]  /*1260*/  STL [R1+0x368], R24 ;  /* 0x0003681801007387 */ /* 0x020be80000100800 */
[----:B------:R0:W-:Y:S01]  /*1270*/  STL [R1+0x364], R12 ;  /* 0x0003640c01007387 */ /* 0x0001e20000100800 */
[----:B-----5:R-:W-:-:S05]  /*1280*/  IMAD R24, R0, 0x22, RZ ;  /* 0x0000002200187824 */ /* 0x020fca00078e02ff */
[----:B0-----:R-:W-:-:S04]  /*1290*/  IADD3 R12, P0, R24, R26, RZ ;  /* 0x0000001a180c7210 */ /* 0x001fc80007f1e0ff */
[----:B------:R-:W-:-:S05]  /*12a0*/  LEA.HI.X.SX32 R13, R13, R27, 0x1, P0 ;  /* 0x0000001b0d0d7211 */ /* 0x000fca00000f0eff */
[----:B------:R-:W5:Y:S01]  /*12b0*/  LDG.E.U16 R24, [R12.64] ;  /* 0x000000040c187981 */ /* 0x000f62000c1e1500 */
[C---:B------:R-:W-:Y:S02]  /*12c0*/  IMAD R7, R0.reuse, 0x19, RZ ;  /* 0x0000001900077824 */ /* 0x040fe400078e02ff */
[C---:B----4-:R-:W-:Y:S02]  /*12d0*/  IMAD R10, R0.reuse, 0x52, RZ ;  /* 0x00000052000a7824 */ /* 0x050fe400078e02ff */
[----:B-1----:R-:W-:-:S03]  /*12e0*/  IMAD R9, R0, 0x21, RZ ;  /* 0x0000002100097824 */ /* 0x002fc600078e02ff */
[----:B------:R-:W-:Y:S01]  /*12f0*/  IADD3 R10, P2, R10, R26, RZ ;  /* 0x0000001a0a0a7210 */ /* 0x000fe20007f5e0ff */
[----:B--2---:R0:W-:Y:S04]  /*1300*/  STL [R1+0x360], R6 ;  /* 0x0003600601007387 */ /* 0x0041e80000100800 */
[----:B---3--:R1:W-:Y:S01]  /*1310*/  STL [R1+0x35c], R8 ;  /* 0x00035c0801007387 */ /* 0x0083e20000100800 */
[C---:B0-----:R-:W-:Y:S02]  /*1320*/  IMAD R6, R0.reuse, 0x32, RZ ;  /* 0x0000003200067824 */ /* 0x041fe400078e02ff */
[----:B-1----:R-:W-:-:S03]  /*1330*/  IMAD R8, R0, 0x42, RZ ;  /* 0x0000004200087824 */ /* 0x002fc600078e02ff */
[-C--:B------:R-:W-:Y:S01]  /*1340*/  IADD3 R6, P0, R6, R26.reuse, RZ ;  /* 0x0000001a06067210 */ /* 0x080fe20007f1e0ff */
[----:B------:R0:W-:Y:S01]  /*1350*/  STL [R1+0x358], R11 ;  /* 0x0003580b01007387 */ /* 0x0001e20000100800 */
[----:B------:R-:W-:Y:S02]  /*1360*/  IADD3 R8, P1, R8, R26, RZ ;  /* 0x0000001a08087210 */ /* 0x000fe40007f3e0ff */
[-C--:B------:R-:W-:Y:S01]  /*1370*/  LEA.HI.X.SX32 R7, R7, R27.reuse, 0x1, P0 ;  /* 0x0000001b07077211 */ /* 0x080fe200000f0eff */
[----:B0-----:R-:W-:Y:S01]  /*1380*/  IMAD R11, R0, 0x29, RZ ;  /* 0x00000029000b7824 */ /* 0x001fe200078e02ff */
[----:B------:R-:W-:-:S04]  /*1390*/  LEA.HI.X.SX32 R9, R9, R27, 0x1, P1 ;  /* 0x0000001b09097211 */ /* 0x000fc800008f0eff */
[----:B------:R-:W-:Y:S01]  /*13a0*/  LEA.HI.X.SX32 R11, R11, R27, 0x1, P2 ;  /* 0x0000001b0b0b7211 */ /* 0x000fe200010f0eff */
[----:B------:R0:W2:Y:S04]  /*13b0*/  LDG.E.U16 R8, [R8.64] ;  /* 0x0000000408087981 */ /* 0x0000a8000c1e1500 */
[----:B-----5:R1:W-:Y:S04]  /*13c0*/  STL [R1+0x354], R24 ;  /* 0x0003541801007387 */ /* 0x0203e80000100800 */
[----:B-1----:R1:W3:Y:S04]  /*13d0*/  LDG.E.U16 R24, [R6.64] ;  /* 0x0000000406187981 */ /* 0x0022e8000c1e1500 */
[----:B-1----:R-:W4:Y:S01]  /*13e0*/  LDG.E.U16 R6, [R10.64] ;  /* 0x000000040a067981 */ /* 0x002f22000c1e1500 */
[----:B------:R-:W-:-:S02]  /*13f0*/  IMAD R12, R0, 0x62, RZ ;  /* 0x00000062000c7824 */ /* 0x000fc400078e02ff */
[----:B------:R-:W-:-:S03]  /*1400*/  IMAD R13, R0, 0x31, RZ ;  /* 0x00000031000d7824 */ /* 0x000fc600078e02ff */
[----:B------:R-:W-:-:S04]  /*1410*/  IADD3 R12, P0, R12, R26, RZ ;  /* 0x0000001a0c0c7210 */ /* 0x000fc80007f1e0ff */
[----:B------:R-:W-:Y:S01]  /*1420*/  LEA.HI.X.SX32 R13, R13, R27, 0x1, P0 ;  /* 0x0000001b0d0d7211 */ /* 0x000fe200000f0eff */
[----:B------:R-:W-:-:S05]  /*1430*/  IMAD R7, R0, 0x39, RZ ;  /* 0x0000003900077824 */ /* 0x000fca00078e02ff */
[----:B------:R1:W5:Y:S01]  /*1440*/  LDG.E.U16 R13, [R12.64] ;  /* 0x000000040c0d7981 */ /* 0x000362000c1e1500 */
[----:B0-----:R-:W-:-:S03]  /*1450*/  IMAD R9, R0, 0x41, RZ ;  /* 0x0000004100097824 */ /* 0x001fc600078e02ff */
[----:B---3--:R0:W-:Y:S04]  /*1460*/  STL [R1+0x350], R24 ;  /* 0x0003501801007387 */ /* 0x0081e80000100800 */
[----:B--2---:R2:W-:Y:S01]  /*1470*/  STL [R1+0x34c], R8 ;  /* 0x00034c0801007387 */ /* 0x0045e20000100800 */
[----:B0-----:R-:W-:-:S03]  /*1480*/  IMAD R24, R0, 0x72, RZ ;  /* 0x0000007200187824 */ /* 0x001fc600078e02ff */
[----:B----4-:R0:W-:Y:S01]  /*1490*/  STL [R1+0x348], R6 ;  /* 0x0003480601007387 */ /* 0x0101e20000100800 */
[----:B--2---:R-:W-:Y:S01]  /*14a0*/  IMAD R8, R0, 0x82, RZ ;  /* 0x0000008200087824 */ /* 0x004fe200078e02ff */
[----:B0-----:R-:W-:-:S04]  /*14b0*/  IADD3 R6, P0, R24, R26, RZ ;  /* 0x0000001a18067210 */ /* 0x001fc80007f1e0ff */
[----:B------:R-:W-:Y:S02]  /*14c0*/  IADD3 R8, P1, R8, R26, RZ ;  /* 0x0000001a08087210 */ /* 0x000fe40007f3e0ff */
[-C--:B------:R-:W-:Y:S02]  /*14d0*/  LEA.HI.X.SX32 R7, R7, R27.reuse, 0x1, P0 ;  /* 0x0000001b07077211 */ /* 0x080fe400000f0eff */
[----:B------:R-:W-:-:S04]  /*14e0*/  LEA.HI.X.SX32 R9, R9, R27, 0x1, P1 ;  /* 0x0000001b09097211 */ /* 0x000fc800008f0eff */
[----:B------:R0:W2:Y:S04]  /*14f0*/  LDG.E.U16 R7, [R6.64] ;  /* 0x0000000406077981 */ /* 0x0000a8000c1e1500 */
[----:B------:R3:W4:Y:S01]  /*1500*/  LDG.E.U16 R9, [R8.64] ;  /* 0x0000000408097981 */ /* 0x000722000c1e1500 */
[C---:B------:R-:W-:Y:S02]  /*1510*/  IMAD R10, R0.reuse, 0x92, RZ ;  /* 0x00000092000a7824 */ /* 0x040fe400078e02ff */
[C---:B-1----:R-:W-:Y:S01]  /*1520*/  IMAD R12, R0.reuse, 0xa2, RZ ;  /* 0x000000a2000c7824 */ /* 0x042fe200078e02ff */
[----:B-----5:R1:W-:Y:S01]  /*1530*/  STL [R1+0x344], R13 ;  /* 0x0003440d01007387 */ /* 0x0203e20000100800 */
[----:B------:R-:W-:Y:S01]  /*1540*/  IMAD R11, R0, 0x49, RZ ;  /* 0x00000049000b7824 */ /* 0x000fe200078e02ff */
[----:B------:R-:W-:-:S02]  /*1550*/  IADD3 R10, P2, R10, R26, RZ ;  /* 0x0000001a0a0a7210 */ /* 0x000fc40007f5e0ff */
[----:B------:R-:W-:Y:S01]  /*1560*/  IADD3 R12, P0, R12, R26, RZ ;  /* 0x0000001a0c0c7210 */ /* 0x000fe20007f1e0ff */
[C---:B-1----:R-:W-:Y:S01]  /*1570*/  IMAD R13, R0.reuse, 0x51, RZ ;  /* 0x00000051000d7824 */ /* 0x042fe200078e02ff */
[----:B------:R-:W-:Y:S01]  /*1580*/  LEA.HI.X.SX32 R11, R11, R27, 0x1, P2 ;  /* 0x0000001b0b0b7211 */ /* 0x000fe200010f0eff */
[----:B---3--:R-:W-:-:S03]  /*1590*/  IMAD R8, R0, 0xb2, RZ ;  /* 0x000000b200087824 */ /* 0x008fc600078e02ff */
[----:B------:R-:W-:Y:S01]  /*15a0*/  LEA.HI.X.SX32 R13, R13, R27, 0x1, P0 ;  /* 0x0000001b0d0d7211 */ /* 0x000fe200000f0eff */
[----:B0-----:R-:W-:Y:S01]  /*15b0*/  IMAD R6, R0, 0xc2, RZ ;  /* 0x000000c200067824 */ /* 0x001fe200078e02ff */
[----:B------:R0:W3:Y:S01]  /*15c0*/  LDG.E.U16 R10, [R10.64] ;  /* 0x000000040a0a7981 */ /* 0x0000e2000c1e1500 */
[----:B------:R-:W-:-:S03]  /*15d0*/  IADD3 R8, P0, R8, R26, RZ ;  /* 0x0000001a08087210 */ /* 0x000fc60007f1e0ff */
[----:B------:R-:W5:Y:S01]  /*15e0*/  LDG.E.U16 R13, [R12.64] ;  /* 0x000000040c0d7981 */ /* 0x000f62000c1e1500 */
[----:B------:R-:W-:Y:S01]  /*15f0*/  IADD3 R6, P1, R6, R26, RZ ;  /* 0x0000001a06067210 */ /* 0x000fe20007f3e0ff */
[C---:B0-----:R-:W-:Y:S02]  /*1600*/  IMAD R11, R0.reuse, 0x61, RZ ;  /* 0x00000061000b7824 */ /* 0x041fe400078e02ff */
[----:B--2---:R0:W-:Y:S04]  /*1610*/  STL [R1+0x340], R7 ;  /* 0x0003400701007387 */ /* 0x0041e80000100800 */
[----:B----4-:R1:W-:Y:S01]  /*1620*/  STL [R1+0x33c], R9 ;  /* 0x00033c0901007387 */ /* 0x0103e20000100800 */
[----:B0-----:R-:W-:-:S05]  /*1630*/  IMAD R7, R0, 0x59, RZ ;  /* 0x0000005900077824 */ /* 0x001fca00078e02ff */
[-C--:B-1----:R-:W-:Y:S02]  /*1640*/  LEA.HI.X.SX32 R9, R7, R27.reuse, 0x1, P0 ;  /* 0x0000001b07097211 */ /* 0x082fe400000f0eff */
[----:B------:R-:W-:-:S03]  /*1650*/  LEA.HI.X.SX32 R7, R11, R27, 0x1, P1 ;  /* 0x0000001b0b077211 */ /* 0x000fc600008f0eff */
[----:B------:R0:W2:Y:S04]  /*1660*/  LDG.E.U16 R11, [R8.64] ;  /* 0x00000004080b7981 */ /* 0x0000a8000c1e1500 */
[----:B------:R1:W4:Y:S04]  /*1670*/  LDG.E.U16 R6, [R6.64] ;  /* 0x0000000406067981 */ /* 0x000328000c1e1500 */
[----:B---3--:R3:W-:Y:S04]  /*1680*/  STL [R1+0x338], R10 ;  /* 0x0003380a01007387 */ /* 0x0087e80000100800 */
[----:B-----5:R5:W-:Y:S01]  /*1690*/  STL [R1+0x334], R13 ;  /* 0x0003340d01007387 */ /* 0x020be20000100800 */
[----:B0-----:R-:W-:-:S02]  /*16a0*/  IMAD R9, R0, 0x71, RZ ;  /* 0x0000007100097824 */ /* 0x001fc400078e02ff */
[C---:B---3--:R-:W-:Y:S02]  /*16b0*/  IMAD R10, R0.reuse, 0xd2, RZ ;  /* 0x000000d2000a7824 */ /* 0x048fe400078e02ff */
[----:B-----5:R-:W-:-:S03]  /*16c0*/  IMAD R13, R0, 0xe2, RZ ;  /* 0x000000e2000d7824 */ /* 0x020fc600078e02ff */
[-C--:B------:R-:W-:Y:S01]  /*16d0*/  IADD3 R10, P0, R10, R26.reuse, RZ ;  /* 0x0000001a0a0a7210 */ /* 0x080fe20007f1e0ff */
[C---:B------:R-:W-:Y:S01]  /*16e0*/  IMAD R12, R0.reuse, 0x69, RZ ;  /* 0x00000069000c7824 */ /* 0x040fe200078e02ff */
[----:B------:R-:W-:Y:S01]  /*16f0*/  IADD3 R8, P1, R13, R26, RZ ;  /* 0x0000001a0d087210 */ /* 0x000fe20007f3e0ff */
[C---:B------:R-:W-:Y:S02]  /*1700*/  IMAD R13, R0.reuse, 0xf2, RZ ;  /* 0x000000f2000d7824 */ /* 0x040fe400078e02ff */
[----:B-1----:R-:W-:Y:S01]  /*1710*/  IMAD R7, R0, 0x79, RZ ;  /* 0x0000007900077824 */ /* 0x002fe200078e02ff */
[-C--:B------:R-:W-:Y:S01]  /*1720*/  LEA.HI.X.SX32 R9, R9, R27.reuse, 0x1, P1 ;  /* 0x0000001b09097211 */ /* 0x080fe200008f0eff */
[----:B--2---:R0:W-:Y:S04]  /*1730*/  STL [R1+0x330], R11 ;  /* 0x0003300b01007387 */ /* 0x0041e80000100800 */
[----:B----4-:R1:W-:Y:S01]  /*1740*/  STL [R1+0x32c], R6 ;  /* 0x00032c0601007387 */ /* 0x0103e20000100800 */
[----:B0-----:R-:W-:-:S02]  /*1750*/  LEA.HI.X.SX32 R11, R12, R27, 0x1, P0 ;  /* 0x0000001b0c0b7211 */ /* 0x001fc400000f0eff */
[----:B-1----:R-:W-:-:S04]  /*1760*/  IADD3 R6, P1, R13, R26, RZ ;  /* 0x0000001a0d067210 */ /* 0x002fc80007f3e0ff */
[----:B------:R0:W2:Y:S01]  /*1770*/  LDG.E.U16 R11, [R10.64] ;  /* 0x000000040a0b7981 */ /* 0x0000a2000c1e1500 */
[----:B------:R-:W-:-:S06]  /*1780*/  LEA.HI.X.SX32 R7, R7, R27, 0x1, P1 ;  /* 0x0000001b07077211 */ /* 0x000fcc00008f0eff */
[----:B------:R1:W3:Y:S04]  /*1790*/  LDG.E.U16 R7, [R6.64] ;  /* 0x0000000406077981 */ /* 0x0002e8000c1e1500 */
[----:B0-----:R0:W4:Y:S01]  /*17a0*/  LDG.E.U16 R10, [R8.64] ;  /* 0x00000004080a7981 */ /* 0x001122000c1e1500 */
[C---:B------:R-:W-:Y:S01]  /*17b0*/  SHF.L.U32 R12, R0.reuse, 0x1, RZ ;  /* 0x00000001000c7819 */ /* 0x040fe200000006ff */
[----:B------:R-:W-:-:S03]  /*17c0*/  IMAD R13, R0, 0x1a, RZ ;  /* 0x0000001a000d7824 */ /* 0x000fc600078e02ff */
[----:B0-----:R-:W-:Y:S01]  /*17d0*/  IADD3 R8, P0, R12, R26, RZ ;  /* 0x0000001a0c087210 */ /* 0x001fe20007f1e0ff */
[----:B------:R-:W-:-:S03]  /*17e0*/  IMAD R12, R0, 0x68, RZ ;  /* 0x00000068000c7824 */ /* 0x000fc600078e02ff */
[----:B------:R-:W-:Y:S02]  /*17f0*/  LEA.HI.X.SX32 R9, R0, R27, 0x1, P0 ;  /* 0x0000001b00097211 */ /* 0x000fe400000f0eff */
[----:B-1----:R-:W-:-:S03]  /*1800*/  IADD3 R6, P2, R12, R26, RZ ;  /* 0x0000001a0c067210 */ /* 0x002fc60007f5e0ff */
[----:B------:R0:W5:Y:S04]  /*1810*/  LDG.E.U16 R8, [R8.64] ;  /* 0x0000000408087981 */ /* 0x000168000c1e1500 */
[----:B--2---:R1:W-:Y:S02]  /*1820*/  STL [R1+0x324], R11 ;  /* 0x0003240b01007387 */ /* 0x0043e40000100800 */
[C---:B-1----:R-:W-:Y:S02]  /*1830*/  IMAD R11, R0.reuse, 0xd, RZ ;  /* 0x0000000d000b7824 */ /* 0x042fe400078e02ff */
[----:B----4-:R1:W-:Y:S04]  /*1840*/  STL [R1+0x320], R10 ;  /* 0x0003200a01007387 */ /* 0x0103e80000100800 */
[----:B---3--:R2:W-:Y:S01]  /*1850*/  STL [R1+0x31c], R7 ;  /* 0x00031c0701007387 */ /* 0x0085e20000100800 */
[----:B-1----:R-:W-:Y:S01]  /*1860*/  IADD3 R10, P1, R13, R26, RZ ;  /* 0x0000001a0d0a7210 */ /* 0x002fe20007f3e0ff */
[----:B--2---:R-:W-:-:S03]  /*1870*/  IMAD R7, R0, 0x34, RZ ;  /* 0x0000003400077824 */ /* 0x004fc600078e02ff */
[----:B------:R-:W-:Y:S02]  /*1880*/  LEA.HI.X.SX32 R11, R11, R27, 0x1, P1 ;  /* 0x0000001b0b0b7211 */ /* 0x000fe400008f0eff */
[----:B------:R-:W-:-:S04]  /*1890*/  IADD3 R12, P0, R7, R26, RZ ;  /* 0x0000001a070c7210 */ /* 0x000fc80007f1e0ff */
[----:B------:R1:W2:Y:S01]  /*18a0*/  LDG.E.U16 R11, [R10.64] ;  /* 0x000000040a0b7981 */ /* 0x0002a2000c1e1500 */
[----:B------:R-:W-:-:S05]  /*18b0*/  LEA.HI.X.SX32 R13, R13, R27, 0x1, P0 ;  /* 0x0000001b0d0d7211 */ /* 0x000fca00000f0eff */
[----:B-1----:R1:W3:Y:S01]  /*18c0*/  LDG.E.U16 R10, [R12.64] ;  /* 0x000000040c0a7981 */ /* 0x0022e2000c1e1500 */
[----:B0-----:R-:W-:-:S03]  /*18d0*/  IMAD R9, R0, 0x44, RZ ;  /* 0x0000004400097824 */ /* 0x001fc600078e02ff */
[----:B-----5:R0:W-:Y:S01]  /*18e0*/  STL [R1+0x318], R8 ;  /* 0x0003180801007387 */ /* 0x0201e20000100800 */
[----:B------:R-:W-:Y:S01]  /*18f0*/  LEA.HI.X.SX32 R7, R7, R27, 0x1, P2 ;  /* 0x0000001b07077211 */ /* 0x000fe200010f0eff */
[----:B-1----:R-:W-:-:S04]  /*1900*/  IMAD R12, R0, 0x22, RZ ;  /* 0x00000022000c7824 */ /* 0x002fc800078e02ff */
[----:B------:R1:W4:Y:S01]  /*1910*/  LDG.E.U16 R6, [R6.64] ;  /* 0x0000000406067981 */ /* 0x000322000c1e1500 */
[----:B0-----:R-:W-:-:S04]  /*1920*/  IADD3 R8, P0, R9, R26, RZ ;  /* 0x0000001a09087210 */ /* 0x001fc80007f1e0ff */
[----:B------:R-:W-:-:S06]  /*1930*/  LEA.HI.X.SX32 R9, R12, R27, 0x1, P0 ;  /* 0x0000001b0c097211 */ /* 0x000fcc00000f0eff */
[----:B------:R-:W5:Y:S04]  /*1940*/  LDG.E.U16 R9, [R8.64] ;  /* 0x0000000408097981 */ /* 0x000f68000c1e1500 */
[----:B--2---:R0:W-:Y:S02]  /*1950*/  STL [R1+0x314], R11 ;  /* 0x0003140b01007387 */ /* 0x0041e40000100800 */
[C---:B0-----:R-:W-:Y:S02]  /*1960*/  IMAD R11, R0.reuse, 0x88, RZ ;  /* 0x00000088000b7824 */ /* 0x041fe400078e02ff */
[----:B---3--:R0:W-:Y:S03]  /*1970*/  STL [R1+0x310], R10 ;  /* 0x0003100a01007387 */ /* 0x0081e60000100800 */
[----:B0-----:R-:W-:Y:S01]  /*1980*/  IADD3 R10, P1, R11, R26, RZ ;  /* 0x0000001a0b0a7210 */ /* 0x001fe20007f3e0ff */
[----:B------:R-:W-:-:S05]  /*1990*/  IMAD R11, R0, 0x44, RZ ;  /* 0x00000044000b7824 */ /* 0x000fca00078e02ff */
[----:B------:R-:W-:-:S05]  /*19a0*/  LEA.HI.X.SX32 R11, R11, R27, 0x1, P1 ;  /* 0x0000001b0b0b7211 */ /* 0x000fca00008f0eff */
[----:B------:R-:W2:Y:S01]  /*19b0*/  LDG.E.U16 R10, [R10.64] ;  /* 0x000000040a0a7981 */ /* 0x000ea2000c1e1500 */
[C---:B------:R-:W-:Y:S02]  /*19c0*/  IMAD R13, R0.reuse, 0x2a, RZ ;  /* 0x0000002a000d7824 */ /* 0x040fe400078e02ff */
[----:B-1----:R-:W-:Y:S01]  /*19d0*/  IMAD R7, R0, 0x15, RZ ;  /* 0x0000001500077824 */ /* 0x002fe200078e02ff */
[----:B----4-:R0:W-:Y:S02]  /*19e0*/  STL [R1+0x308], R6 ;  /* 0x0003080601007387 */ /* 0x0101e40000100800 */
[----:B0-----:R-:W-:Y:S02]  /*19f0*/  IADD3 R6, P0, R13, R26, RZ ;  /* 0x0000001a0d067210 */ /* 0x001fe40007f1e0ff */
[----:B-----5:R-:W-:Y:S02]  /*1a00*/  STL [R1+0x304], R9 ;  /* 0x0003040901007387 */ /* 0x020fe40000100800 */
[----:B------:R-:W-:-:S02]  /*1a10*/  LEA.HI.X.SX32 R7, R7, R27, 0x1, P0 ;  /* 0x0000001b07077211 */ /* 0x000fc400000f0eff */
[----:B--2---:R0:W-:Y:S04]  /*1a20*/  STL [R1+0x300], R10 ;  /* 0x0003000a01007387 */ /* 0x0041e80000100800 */
[----:B0-----:R0:W2:Y:S01]  /*1a30*/  LDG.E.U16 R10, [R6.64] ;  /* 0x00000004060a7981 */ /* 0x0010a2000c1e1500 */
[C---:B------:R-:W-:Y:S02]  /*1a40*/  IMAD R12, R0.reuse, 0xa8, RZ ;  /* 0x000000a8000c7824 */ /* 0x040fe400078e02ff */
[----:B------:R-:W-:-:S03]  /*1a50*/  IMAD R9, R0, 0x54, RZ ;  /* 0x0000005400097824 */ /* 0x000fc600078e02ff */
[-C--:B------:R-:W-:Y:S02]  /*1a60*/  IADD3 R8, P2, R12, R26.reuse, RZ ;  /* 0x0000001a0c087210 */ /* 0x080fe40007f5e0ff */
[----:B------:R-:W-:-:S04]  /*1a70*/  IADD3 R12, P1, R9, R26, RZ ;  /* 0x0000001a090c7210 */ /* 0x000fc80007f3e0ff */
[-C--:B------:R-:W-:Y:S01]  /*1a80*/  LEA.HI.X.SX32 R13, R13, R27.reuse, 0x1, P1 ;  /* 0x0000001b0d0d7211 */ /* 0x080fe200008f0eff */
[----:B------:R-:W-:Y:S01]  /*1a90*/  IMAD R11, R0, 0x64, RZ ;  /* 0x00000064000b7824 */ /* 0x000fe200078e02ff */
[----:B------:R-:W-:-:S04]  /*1aa0*/  LEA.HI.X.SX32 R9, R9, R27, 0x1, P2 ;  /* 0x0000001b09097211 */ /* 0x000fc800010f0eff */
[----:B------:R1:W3:Y:S01]  /*1ab0*/  LDG.E.U16 R13, [R12.64] ;  /* 0x000000040c0d7981 */ /* 0x0002e2000c1e1500 */
[----:B0-----:R-:W-:-:S03]  /*1ac0*/  IADD3 R6, P0, R11, R26, RZ ;  /* 0x0000001a0b067210 */ /* 0x001fc60007f1e0ff */
[----:B------:R0:W4:Y:S01]  /*1ad0*/  LDG.E.U16 R8, [R8.64] ;  /* 0x0000000408087981 */ /* 0x000122000c1e1500 */
[----:B-1----:R-:W-:-:S05]  /*1ae0*/  IMAD R12, R0, 0x32, RZ ;  /* 0x00000032000c7824 */ /* 0x002fca00078e02ff */
[----:B------:R-:W-:-:S05]  /*1af0*/  LEA.HI.X.SX32 R7, R12, R27, 0x1, P0 ;  /* 0x0000001b0c077211 */ /* 0x000fca00000f0eff */
[----:B------:R1:W5:Y:S04]  /*1b00*/  LDG.E.U16 R6, [R6.64] ;  /* 0x0000000406067981 */ /* 0x000368000c1e1500 */
[----:B--2---:R2:W-:Y:S02]  /*1b10*/  STL [R1+0x2fc], R10 ;  /* 0x0002fc0a01007387 */ /* 0x0045e40000100800 */
[----:B--2---:R-:W-:-:S05]  /*1b20*/  IMAD R10, R0, 0xc8, RZ ;  /* 0x000000c8000a7824 */ /* 0x004fca00078e02ff */
[----:B------:R-:W-:-:S04]  /*1b30*/  IADD3 R10, P1, R10, R26, RZ ;  /* 0x0000001a0a0a7210 */ /* 0x000fc80007f3e0ff */
[----:B------:R-:W-:-:S06]  /*1b40*/  LEA.HI.X.SX32 R11, R11, R27, 0x1, P1 ;  /* 0x0000001b0b0b7211 */ /* 0x000fcc00008f0eff */
[----:B------:R5:W2:Y:S04]  /*1b50*/  LDG.E.U16 R11, [R10.64] ;  /* 0x000000040a0b7981 */ /* 0x000aa8000c1e1500 */
[----:B---3--:R3:W-:Y:S01]  /*1b60*/  STL [R1+0x2f8], R13 ;  /* 0x0002f80d01007387 */ /* 0x0087e20000100800 */
[----:B0-----:R-:W-:-:S03]  /*1b70*/  IMAD R9, R0, 0x1d, RZ ;  /* 0x0000001d00097824 */ /* 0x001fc600078e02ff */
[----:B----4-:R0:W-:Y:S01]  /*1b80*/  STL [R1+0x2f4], R8 ;  /* 0x0002f40801007387 */ /* 0x0101e20000100800 */
[C---:B---3--:R-:W-:Y:S02]  /*1b90*/  IMAD R13, R0.reuse, 0x3a, RZ ;  /* 0x0000003a000d7824 */ /* 0x048fe400078e02ff */
[----:B------:R-:W-:-:S03]  /*1ba0*/  IMAD R12, R0, 0x74, RZ ;  /* 0x00000074000c7824 */ /* 0x000fc600078e02ff */
[-C--:B0-----:R-:W-:Y:S01]  /*1bb0*/  IADD3 R8, P0, R13, R26.reuse, RZ ;  /* 0x0000001a0d087210 */ /* 0x081fe20007f1e0ff */
[----:B-1----:R-:W-:Y:S01]  /*1bc0*/  IMAD R7, R0, 0xe8, RZ ;  /* 0x000000e800077824 */ /* 0x002fe200078e02ff */
[----:B------:R-:W-:Y:S02]  /*1bd0*/  IADD3 R12, P1, R12, R26, RZ ;  /* 0x0000001a0c0c7210 */ /* 0x000fe40007f3e0ff */
[-C--:B------:R-:W-:Y:S01]  /*1be0*/  LEA.HI.X.SX32 R9, R9, R27.reuse, 0x1, P0 ;  /* 0x0000001b09097211 */ /* 0x080fe200000f0eff */
[----:B-----5:R0:W-:Y:S01]  /*1bf0*/  STL [R1+0x2ec], R6 ;  /* 0x0002ec0601007387 */ /* 0x0201e20000100800 */
[----:B------:R-:W-:Y:S01]  /*1c00*/  IMAD R10, R0, 0x74, RZ ;  /* 0x00000074000a7824 */ /* 0x000fe200078e02ff */
[----:B------:R-:W-:-:S03]  /*1c10*/  LEA.HI.X.SX32 R13, R13, R27, 0x1, P1 ;  /* 0x0000001b0d0d7211 */ /* 0x000fc600008f0eff */
[----:B------:R1:W3:Y:S01]  /*1c20*/  LDG.E.U16 R9, [R8.64] ;  /* 0x0000000408097981 */ /* 0x0002e2000c1e1500 */
[----:B0-----:R-:W-:-:S04]  /*1c30*/  IADD3 R6, P0, R7, R26, RZ ;  /* 0x0000001a07067210 */ /* 0x001fc80007f1e0ff */
[----:B------:R-:W-:Y:S02]  /*1c40*/  LEA.HI.X.SX32 R7, R10, R27, 0x1, P0 ;  /* 0x0000001b0a077211 */ /* 0x000fe400000f0eff */
[----:B------:R0:W4:Y:S01]  /*1c50*/  LDG.E.U16 R10, [R12.64] ;  /* 0x000000040c0a7981 */ /* 0x000122000c1e1500 */
[----:B-1----:R-:W-:-:S03]  /*1c60*/  IMAD R8, R0, 0x3, RZ ;  /* 0x0000000300087824 */ /* 0x002fc600078e02ff */
[----:B------:R1:W5:Y:S04]  /*1c70*/  LDG.E.U16 R7, [R6.64] ;  /* 0x0000000406077981 */ /* 0x000368000c1e1500 */
[----:B--2---:R2:W-:Y:S02]  /*1c80*/  STL [R1+0x2e8], R11 ;  /* 0x0002e80b01007387 */ /* 0x0045e40000100800 */
[----:B--2---:R-:W-:-:S05]  /*1c90*/  IMAD R11, R0, 0x6, RZ ;  /* 0x00000006000b7824 */ /* 0x004fca00078e02ff */
[----:B0-----:R-:W-:-:S04]  /*1ca0*/  IADD3 R12, P0, R11, R26, RZ ;  /* 0x0000001a0b0c7210 */ /* 0x001fc80007f1e0ff */
[----:B------:R-:W-:-:S06]  /*1cb0*/  LEA.HI.X.SX32 R13, R8, R27, 0x1, P0 ;  /* 0x0000001b080d7211 */ /* 0x000fcc00000f0eff */
[----:B------:R-:W2:Y:S04]  /*1cc0*/  LDG.E.U16 R13, [R12.64] ;  /* 0x000000040c0d7981 */ /* 0x000ea8000c1e1500 */
[----:B---3--:R0:W-:Y:S01]  /*1cd0*/  STL [R1+0x2e4], R9 ;  /* 0x0002e40901007387 */ /* 0x0081e20000100800 */
[C---:B------:R-:W-:Y:S02]  /*1ce0*/  IMAD R8, R0.reuse, 0x18, RZ ;  /* 0x0000001800087824 */ /* 0x040fe400078e02ff */
[C---:B-1----:R-:W-:Y:S02]  /*1cf0*/  IMAD R6, R0.reuse, 0xe, RZ ;  /* 0x0000000e00067824 */ /* 0x042fe400078e02ff */
[----:B0-----:R-:W-:Y:S01]  /*1d00*/  IMAD R9, R0, 0xc, RZ ;  /* 0x0000000c00097824 */ /* 0x001fe200078e02ff */
[----:B----4-:R0:W-:Y:S01]  /*1d10*/  STL [R1+0x2e0], R10 ;  /* 0x0002e00a01007387 */ /* 0x0101e20000100800 */
[----:B------:R-:W-:-:S03]  /*1d20*/  IADD3 R8, P2, R8, R26, RZ ;  /* 0x0000001a08087210 */ /* 0x000fc60007f5e0ff */
[----:B-----5:R1:W-:Y:S01]  /*1d30*/  STL [R1+0x2dc], R7 ;  /* 0x0002dc0701007387 */ /* 0x0203e20000100800 */
[-C--:B0-----:R-:W-:Y:S02]  /*1d40*/  IADD3 R10, P1, R9, R26.reuse, RZ ;  /* 0x0000001a090a7210 */ /* 0x081fe40007f3e0ff */
[----:B------:R-:W-:Y:S02]  /*1d50*/  IADD3 R6, P0, R6, R26, RZ ;  /* 0x0000001a06067210 */ /* 0x000fe40007f1e0ff */
[-C--:B------:R-:W-:Y:S01]  /*1d60*/  LEA.HI.X.SX32 R11, R11, R27.reuse, 0x1, P1 ;  /* 0x0000001b0b0b7211 */ /* 0x080fe200008f0eff */
[----:B-1----:R-:W-:Y:S01]  /*1d70*/  IMAD R7, R0, 0x7, RZ ;  /* 0x0000000700077824 */ /* 0x002fe200078e02ff */
[----:B------:R-:W-:-:S04]  /*1d80*/  LEA.HI.X.SX32 R9, R9, R27, 0x1, P2 ;  /* 0x0000001b09097211 */ /* 0x000fc800010f0eff */
[----:B------:R-:W-:Y:S01]  /*1d90*/  LEA.HI.X.SX32 R7, R7, R27, 0x1, P0 ;  /* 0x0000001b07077211 */ /* 0x000fe200000f0eff */
[----:B------:R0:W3:Y:S04]  /*1da0*/  LDG.E.U16 R11, [R10.64] ;  /* 0x000000040a0b7981 */ /* 0x0000e8000c1e1500 */
[----:B--2---:R1:W-:Y:S04]  /*1db0*/  STL [R1+0x2d4], R13 ;  /* 0x0002d40d01007387 */ /* 0x0043e80000100800 */
[----:B-1----:R1:W2:Y:S04]  /*1dc0*/  LDG.E.U16 R13, [R8.64] ;  /* 0x00000004080d7981 */ /* 0x0022a8000c1e1500 */
[----:B-1----:R1:W4:Y:S01]  /*1dd0*/  LDG.E.U16 R9, [R6.64] ;  /* 0x0000000406097981 */ /* 0x002322000c1e1500 */
[----:B------:R-:W-:-:S05]  /*1de0*/  IMAD R12, R0, 0x1c, RZ ;  /* 0x0000001c000c7824 */ /* 0x000fca00078e02ff */
[-C--:B------:R-:W-:Y:S01]  /*1df0*/  IADD3 R8, P0, R12, R26.reuse, RZ ;  /* 0x0000001a0c087210 */ /* 0x080fe20007f1e0ff */
[C---:B0-----:R-:W-:Y:S01]  /*1e00*/  IMAD R10, R0.reuse, 0x38, RZ ;  /* 0x00000038000a7824 */ /* 0x041fe200078e02ff */
[----:B---3--:R0:W-:Y:S02]  /*1e10*/  STL [R1+0x2d0], R11 ;  /* 0x0002d00b01007387 */ /* 0x0081e40000100800 */
[----:B0-----:R-:W-:Y:S02]  /*1e20*/  IMAD R11, R0, 0xe, RZ ;  /* 0x0000000e000b7824 */ /* 0x001fe400078e02ff */
[----:B-1----:R-:W-:-:S04]  /*1e30*/  IADD3 R6, P1, R10, R26, RZ ;  /* 0x0000001a0a067210 */ /* 0x002fc80007f3e0ff */
[----:B------:R-:W-:-:S06]  /*1e40*/  LEA.HI.X.SX32 R7, R12, R27, 0x1, P1 ;  /* 0x0000001b0c077211 */ /* 0x000fcc00008f0eff */
[----:B------:R-:W3:Y:S04]  /*1e50*/  LDG.E.U16 R7, [R6.64] ;  /* 0x0000000406077981 */ /* 0x000ee8000c1e1500 */
[----:B--2---:R-:W-:Y:S04]  /*1e60*/  STL [R1+0x2cc], R13 ;  /* 0x0002cc0d01007387 */ /* 0x004fe80000100800 */
[----:B----4-:R0:W-:Y:S02]  /*1e70*/  STL [R1+0x328], R9 ;  /* 0x0003280901007387 */ /* 0x0101e40000100800 */
[----:B0-----:R-:W-:Y:S01]  /*1e80*/  LEA.HI.X.SX32 R9, R11, R27, 0x1, P0 ;  /* 0x0000001b0b097211 */ /* 0x001fe200000f0eff */
[----:B------:R-:W-:-:S05]  /*1e90*/  IMAD R13, R0, 0x16, RZ ;  /* 0x00000016000d7824 */ /* 0x000fca00078e02ff */
[----:B------:R0:W2:Y:S01]  /*1ea0*/  LDG.E.U16 R9, [R8.64] ;  /* 0x0000000408097981 */ /* 0x0000a2000c1e1500 */
[----:B------:R-:W-:Y:S01]  /*1eb0*/  IMAD R11, R0, 0xb, RZ ;  /* 0x0000000b000b7824 */ /* 0x000fe200078e02ff */
[----:B------:R-:W-:-:S04]  /*1ec0*/  IADD3 R10, P0, R13, R26, RZ ;  /* 0x0000001a0d0a7210 */ /* 0x000fc80007f1e0ff */
[----:B------:R-:W-:-:S06]  /*1ed0*/  LEA.HI.X.SX32 R11, R11, R27, 0x1, P0 ;  /* 0x0000001b0b0b7211 */ /* 0x000fcc00000f0eff */
[----:B------:R1:W4:Y:S01]  /*1ee0*/  LDG.E.U16 R11, [R10.64] ;  /* 0x000000040a0b7981 */ /* 0x000322000c1e1500 */
[----:B------:R-:W-:-:S05]  /*1ef0*/  IMAD R12, R0, 0x2c, RZ ;  /* 0x0000002c000c7824 */ /* 0x000fca00078e02ff */
[-C--:B0-----:R-:W-:Y:S01]  /*1f00*/  IADD3 R8, P1, R12, R26.reuse, RZ ;  /* 0x0000001a0c087210 */ /* 0x081fe20007f3e0ff */
[----:B--2---:R0:W-:Y:S02]  /*1f10*/  STL [R1+0x2c8], R9 ;  /* 0x0002c80901007387 */ /* 0x0041e40000100800 */
[C---:B0-----:R-:W-:Y:S02]  /*1f20*/  IMAD R9, R0.reuse, 0x58, RZ ;  /* 0x0000005800097824 */ /* 0x041fe400078e02ff */
[----:B---3--:R0:W-:Y:S03]  /*1f30*/  STL [R1+0x2bc], R7 ;  /* 0x0002bc0701007387 */ /* 0x0081e60000100800 */
[----:B------:R-:W-:Y:S02]  /*1f40*/  IADD3 R6, P0, R9, R26, RZ ;  /* 0x0000001a09067210 */ /* 0x000fe40007f1e0ff */
[-C--:B------:R-:W-:Y:S01]  /*1f50*/  LEA.HI.X.SX32 R9, R13, R27.reuse, 0x1, P1 ;  /* 0x0000001b0d097211 */ /* 0x080fe200008f0eff */
[----:B------:R-:W-:Y:S01]  /*1f60*/  IMAD R13, R0, 0x1e, RZ ;  /* 0x0000001e000d7824 */ /* 0x000fe200078e02ff */
[----:B0-----:R-:W-:-:S03]  /*1f70*/  LEA.HI.X.SX32 R7, R12, R27, 0x1, P0 ;  /* 0x0000001b0c077211 */ /* 0x001fc600000f0eff */
[----:B------:R0:W2:Y:S01]  /*1f80*/  LDG.E.U16 R12, [R8.64] ;  /* 0x00000004080c7981 */ /* 0x0000a2000c1e1500 */
[----:B-1----:R-:W-:-:S03]  /*1f90*/  IADD3 R10, P0, R13, R26, RZ ;  /* 0x0000001a0d0a7210 */ /* 0x002fc60007f1e0ff */
[----:B------:R1:W3:Y:S01]  /*1fa0*/  LDG.E.U16 R7, [R6.64] ;  /* 0x0000000406077981 */ /* 0x0002e2000c1e1500 */
[----:B0-----:R-:W-:-:S03]  /*1fb0*/  IMAD R8, R0, 0xf, RZ ;  /* 0x0000000f00087824 */ /* 0x001fc600078e02ff */
[----:B----4-:R0:W-:Y:S02]  /*1fc0*/  STL [R1+0x2c4], R11 ;  /* 0x0002c40b01007387 */ /* 0x0101e40000100800 */
[----:B0-----:R-:W-:-:S05]  /*1fd0*/  LEA.HI.X.SX32 R11, R8, R27, 0x1, P0 ;  /* 0x0000001b080b7211 */ /* 0x001fca00000f0eff */
[----:B------:R0:W4:Y:S01]  /*1fe0*/  LDG.E.U16 R10, [R10.64] ;  /* 0x000000040a0a7981 */ /* 0x000122000c1e1500 */
[C---:B------:R-:W-:Y:S02]  /*1ff0*/  IMAD R9, R0.reuse, 0x3c, RZ ;  /* 0x0000003c00097824 */ /* 0x040fe400078e02ff */
[C---:B------:R-:W-:Y:S02]  /*2000*/  IMAD R8, R0.reuse, 0x78, RZ ;  /* 0x0000007800087824 */ /* 0x040fe400078e02ff */
[----:B-1----:R-:W-:-:S03]  /*2010*/  IMAD R6, R0, 0x26, RZ ;  /* 0x0000002600067824 */ /* 0x002fc600078e02ff */
[-C--:B------:R-:W-:Y:S02]  /*2020*/  IADD3 R8, P2, R8, R26.reuse, RZ ;  /* 0x0000001a08087210 */ /* 0x080fe40007f5e0ff */
[-C--:B------:R-:W-:Y:S01]  /*2030*/  IADD3 R6, P0, R6, R26.reuse, RZ ;  /* 0x0000001a06067210 */ /* 0x080fe20007f1e0ff */
[----:B--2---:R1:W-:Y:S04]  /*2040*/  STL [R1+0x2c0], R12 ;  /* 0x0002c00c01007387 */ /* 0x0043e80000100800 */
[----:B---3--:R2:W-:Y:S01]  /*2050*/  STL [R1+0x2b8], R7 ;  /* 0x0002b80701007387 */ /* 0x0085e20000100800 */
[----:B-1----:R-:W-:Y:S01]  /*2060*/  IADD3 R12, P1, R9, R26, RZ ;  /* 0x0000001a090c7210 */ /* 0x002fe20007f3e0ff */
[----:B--2---:R-:W-:-:S03]  /*2070*/  IMAD R7, R0, 0x13, RZ ;  /* 0x0000001300077824 */ /* 0x004fc600078e02ff */
[-C--:B------:R-:W-:Y:S02]  /*2080*/  LEA.HI.X.SX32 R13, R13, R27.reuse, 0x1, P1 ;  /* 0x0000001b0d0d7211 */ /* 0x080fe400008f0eff */
[-C--:B------:R-:W-:Y:S02]  /*2090*/  LEA.HI.X.SX32 R9, R9, R27.reuse, 0x1, P2 ;  /* 0x0000001b09097211 */ /* 0x080fe400010f0eff */
[----:B------:R-:W-:Y:S01]  /*20a0*/  LEA.HI.X.SX32 R7, R7, R27, 0x1, P0 ;  /* 0x0000001b07077211 */ /* 0x000fe200000f0eff */
[----:B0-----:R0:W2:Y:S04]  /*20b0*/  LDG.E.U16 R11, [R12.64] ;  /* 0x000000040c0b7981 */ /* 0x0010a8000c1e1500 */
[----:B----4-:R1:W-:Y:S01]  /*20c0*/  STL [R1+0x30c], R10 ;  /* 0x00030c0a01007387 */ /* 0x0103e20000100800 */
[----:B0-----:R-:W-:-:S02]  /*20d0*/  IMAD R13, R0, 0x4c, RZ ;  /* 0x0000004c000d7824 */ /* 0x001fc400078e02ff */
[----:B------:R-:W-:Y:S01]  /*20e0*/  IMAD R12, R0, 0x98, RZ ;  /* 0x00000098000c7824 */ /* 0x000fe200078e02ff */
[----:B-1----:R0:W3:Y:S04]  /*20f0*/  LDG.E.U16 R10, [R8.64] ;  /* 0x00000004080a7981 */ /* 0x0020e8000c1e1500 */
[-C--:B------:R-:W-:Y:S01]  /*2100*/  IADD3 R12, P2, R12, R26.reuse, RZ ;  /* 0x0000001a0c0c7210 */ /* 0x080fe20007f5e0ff */
[----:B0-----:R0:W4:Y:S01]  /*2110*/  LDG.E.U16 R8, [R6.64] ;  /* 0x0000000406087981 */ /* 0x001122000c1e1500 */
[----:B------:R-:W-:Y:S01]  /*2120*/  IMAD R9, R0, 0x26, RZ ;  /* 0x0000002600097824 */ /* 0x000fe200078e02ff */
[----:B0-----:R-:W-:-:S04]  /*2130*/  IADD3 R6, P0, R13, R26, RZ ;  /* 0x0000001a0d067210 */ /* 0x001fc80007f1e0ff */
[-C--:B------:R-:W-:Y:S02]  /*2140*/  LEA.HI.X.SX32 R7, R9, R27.reuse, 0x1, P0 ;  /* 0x0000001b09077211 */ /* 0x080fe400000f0eff */
[----:B------:R-:W-:-:S03]  /*2150*/  LEA.HI.X.SX32 R13, R13, R27, 0x1, P2 ;  /* 0x0000001b0d0d7211 */ /* 0x000fc600010f0eff */
[----:B------:R0:W5:Y:S04]  /*2160*/  LDG.E.U16 R6, [R6.64] ;  /* 0x0000000406067981 */ /* 0x000168000c1e1500 */
[----:B------:R-:W5:Y:S01]  /*2170*/  LDG.E.U16 R13, [R12.64] ;  /* 0x000000040c0d7981 */ /* 0x000f62000c1e1500 */
[C---:B0-----:R-:W-:Y:S02]  /*2180*/  IMAD R7, R0.reuse, 0xb8, RZ ;  /* 0x000000b800077824 */ /* 0x041fe400078e02ff */
[C---:B------:R-:W-:Y:S01]  /*2190*/  IMAD R9, R0.reuse, 0x17, RZ ;  /* 0x0000001700097824 */ /* 0x040fe200078e02ff */
[----:B--2---:R0:W-:Y:S02]  /*21a0*/  STL [R1+0x2b0], R11 ;  /* 0x0002b00b01007387 */ /* 0x0041e40000100800 */
[----:B0-----:R-:W-:-:S02]  /*21b0*/  IMAD R11, R0, 0x2e, RZ ;  /* 0x0000002e000b7824 */ /* 0x001fc400078e02ff */
[----:B---3--:R0:W-:Y:S02]  /*21c0*/  STL [R1+0x2ac], R10 ;  /* 0x0002ac0a01007387 */ /* 0x0081e40000100800 */
[----:B0-----:R-:W-:Y:S02]  /*21d0*/  IMAD R10, R0, 0x5c, RZ ;  /* 0x0000005c000a7824 */ /* 0x001fe400078e02ff */
[----:B----4-:R0:W-:Y:S03]  /*21e0*/  STL [R1+0x2b4], R8 ;  /* 0x0002b40801007387 */ /* 0x0101e60000100800 */
[-C--:B------:R-:W-:Y:S02]  /*21f0*/  IADD3 R10, P1, R10, R26.reuse, RZ ;  /* 0x0000001a0a0a7210 */ /* 0x080fe40007f3e0ff */
[C---:B0-----:R-:W-:Y:S02]  /*2200*/  IADD3 R8, P0, R11.reuse, R26, RZ ;  /* 0x0000001a0b087210 */ /* 0x041fe40007f1e0ff */
[-C--:B------:R-:W-:Y:S01]  /*2210*/  LEA.HI.X.SX32 R11, R11, R27.reuse, 0x1, P1 ;  /* 0x0000001b0b0b7211 */ /* 0x080fe200008f0eff */
[----:B-----5:R0:W-:Y:S01]  /*2220*/  STL [R1+0x2a8], R6 ;  /* 0x0002a80601007387 */ /* 0x0201e20000100800 */
[----:B------:R-:W-:-:S03]  /*2230*/  LEA.HI.X.SX32 R9, R9, R27, 0x1, P0 ;  /* 0x0000001b09097211 */ /* 0x000fc600000f0eff */
[----:B------:R1:W-:Y:S04]  /*2240*/  STL [R1+0x2a0], R13 ;  /* 0x0002a00d01007387 */ /* 0x0003e80000100800 */
[----:B------:R2:W3:Y:S01]  /*2250*/  LDG.E.U16 R12, [R8.64] ;  /* 0x00000004080c7981 */ /* 0x0004e2000c1e1500 */
[----:B0-----:R-:W-:Y:S01]  /*2260*/  IADD3 R6, P2, R7, R26, RZ ;  /* 0x0000001a07067210 */ /* 0x001fe20007f5e0ff */
[C---:B------:R-:W-:Y:S02]  /*2270*/  IMAD R7, R0.reuse, 0x5c, RZ ;  /* 0x0000005c00077824 */ /* 0x040fe400078e02ff */
[----:B-1----:R0:W4:Y:S03]  /*2280*/  LDG.E.U16 R13, [R10.64] ;  /* 0x000000040a0d7981 */ /* 0x002126000c1e1500 */
[----:B------:R-:W-:Y:S01]  /*2290*/  LEA.HI.X.SX32 R7, R7, R27, 0x1, P2 ;  /* 0x0000001b07077211 */ /* 0x000fe200010f0eff */
[----:B0-----:R-:W-:-:S04]  /*22a0*/  IMAD R11, R0, 0x36, RZ ;  /* 0x00000036000b7824 */ /* 0x001fc800078e02ff */
[----:B------:R0:W5:Y:S01]  /*22b0*/  LDG.E.U16 R10, [R6.64] ;  /* 0x00000004060a7981 */ /* 0x000162000c1e1500 */
[----:B--2---:R-:W-:Y:S01]  /*22c0*/  IADD3 R8, P0, R11, R26, RZ ;  /* 0x0000001a0b087210 */ /* 0x004fe20007f1e0ff */
[----:B0-----:R-:W-:-:S05]  /*22d0*/  IMAD R6, R0, 0x1b, RZ ;  /* 0x0000001b00067824 */ /* 0x001fca00078e02ff */
[----:B------:R-:W-:-:S06]  /*22e0*/  LEA.HI.X.SX32 R9, R6, R27, 0x1, P0 ;  /* 0x0000001b06097211 */ /* 0x000fcc00000f0eff */
[----:B------:R0:W2:Y:S01]  /*22f0*/  LDG.E.U16 R9, [R8.64] ;  /* 0x0000000408097981 */ /* 0x0000a2000c1e1500 */
[----:B------:R-:W-:-:S03]  /*2300*/  IMAD R7, R0, 0x6c, RZ ;  /* 0x0000006c00077824 */ /* 0x000fc600078e02ff */
[----:B----4-:R1:W-:Y:S04]  /*2310*/  STL [R1+0x2a4], R13 ;  /* 0x0002a40d01007387 */ /* 0x0103e80000100800 */
[----:B---3--:R3:W-:Y:S01]  /*2320*/  STL [R1+0x2f0], R12 ;  /* 0x0002f00c01007387 */ /* 0x0087e20000100800 */
[----:B-1----:R-:W-:-:S03]  /*2330*/  IMAD R13, R0, 0x3e, RZ ;  /* 0x0000003e000d7824 */ /* 0x002fc600078e02ff */
[----:B-----5:R1:W-:Y:S01]  /*2340*/  STL [R1+0x29c], R10 ;  /* 0x00029c0a01007387 */ /* 0x0203e20000100800 */
[-C--:B---3--:R-:W-:Y:S02]  /*2350*/  IADD3 R12, P1, R7, R26.reuse, RZ ;  /* 0x0000001a070c7210 */ /* 0x088fe40007f3e0ff */
[----:B------:R-:W-:Y:S02]  /*2360*/  IADD3 R6, P0, R13, R26, RZ ;  /* 0x0000001a0d067210 */ /* 0x000fe40007f1e0ff */
[----:B------:R-:W-:Y:S01]  /*2370*/  LEA.HI.X.SX32 R13, R11, R27, 0x1, P1 ;  /* 0x0000001b0b0d7211 */ /* 0x000fe200008f0eff */
[C---:B-1----:R-:W-:Y:S02]  /*2380*/  IMAD R10, R0.reuse, 0xd8, RZ ;  /* 0x000000d8000a7824 */ /* 0x042fe400078e02ff */
[----:B------:R-:W-:-:S03]  /*2390*/  IMAD R11, R0, 0x7c, RZ ;  /* 0x0000007c000b7824 */ /* 0x000fc600078e02ff */
[----:B------:R1:W3:Y:S01]  /*23a0*/  LDG.E.U16 R13, [R12.64] ;  /* 0x000000040c0d7981 */ /* 0x0002e2000c1e1500 */
[-C--:B------:R-:W-:Y:S02]  /*23b0*/  IADD3 R10, P2, R10, R26.reuse, RZ ;  /* 0x0000001a0a0a7210 */ /* 0x080fe40007f5e0ff */
[----:B0-----:R-:W-:Y:S02]  /*23c0*/  IADD3 R8, P1, R11, R26, RZ ;  /* 0x0000001a0b087210 */ /* 0x001fe40007f3e0ff */
[----:B------:R-:W-:Y:S01]  /*23d0*/  LEA.HI.X.SX32 R11, R7, R27, 0x1, P2 ;  /* 0x0000001b070b7211 */ /* 0x000fe200010f0eff */
[----:B--2---:R0:W-:Y:S01]  /*23e0*/  STL [R1+0x298], R9 ;  /* 0x0002980901007387 */ /* 0x0041e20000100800 */
[----:B------:R-:W-:-:S03]  /*23f0*/  IMAD R7, R0, 0x1f, RZ ;  /* 0x0000001f00077824 */ /* 0x000fc600078e02ff */
[----:B-1----:R1:W2:Y:S01]  /*2400*/  LDG.E.U16 R12, [R10.64] ;  /* 0x000000040a0c7981 */ /* 0x0022a2000c1e1500 */
[----:B0-----:R-:W-:Y:S01]  /*2410*/  IMAD R9, R0, 0x3e, RZ ;  /* 0x0000003e00097824 */ /* 0x001fe200078e02ff */
[----:B------:R-:W-:-:S04]  /*2420*/  LEA.HI.X.SX32 R7, R7, R27, 0x1, P0 ;  /* 0x0000001b07077211 */ /* 0x000fc800000f0eff */
[----:B------:R-:W-:Y:S01]  /*2430*/  LEA.HI.X.SX32 R9, R9, R27, 0x1, P1 ;  /* 0x0000001b09097211 */ /* 0x000fe200008f0eff */
[----:B-1----:R-:W4:Y:S04]  /*2440*/  LDG.E.U16 R10, [R6.64] ;  /* 0x00000004060a7981 */ /* 0x002f28000c1e1500 */
[----:B------:R-:W5:Y:S04]  /*2450*/  LDG.E.U16 R11, [R8.64] ;  /* 0x00000004080b7981 */ /* 0x000f68000c1e1500 */
[----:B---3--:R0:W-:Y:S02]  /*2460*/  STL [R1+0x294], R13 ;  /* 0x0002940d01007387 */ /* 0x0081e40000100800 */
[----:B0-----:R-:W-:-:S02]  /*2470*/  IMAD R13, R0, 0xf8, RZ ;  /* 0x000000f8000d7824 */ /* 0x001fc400078e02ff */
[----:B--2---:R0:W-:Y:S03]  /*2480*/  STL [R1+0x28c], R12 ;  /* 0x00028c0c01007387 */ /* 0x0041e60000100800 */
[----:B0-----:R-:W-:Y:S01]  /*2490*/  IADD3 R12, P1, R13, R26, RZ ;  /* 0x0000001a0d0c7210 */ /* 0x001fe20007f3e0ff */
[C---:B------:R-:W-:Y:S01]  /*24a0*/  IMAD R13, R0.reuse, 0x7c, RZ ;  /* 0x0000007c000d7824 */ /* 0x040fe200078e02ff */
[----:B-----5:R0:W-:Y:S04]  /*24b0*/  STL [R1+0x290], R11 ;  /* 0x0002900b01007387 */ /* 0x0201e80000100800 */
[----:B----4-:R1:W-:Y:S01]  /*24c0*/  STL [R1+0x2d8], R10 ;  /* 0x0002d80a01007387 */ /* 0x0103e20000100800 */
[----:B------:R-:W-:Y:S01]  /*24d0*/  LEA.HI.X.SX32 R13, R13, R27, 0x1, P1 ;  /* 0x0000001b0d0d7211 */ /* 0x000fe200008f0eff */
[----:B0-----:R-:W-:-:S04]  /*24e0*/  IMAD.SHL.U32 R11, R0, 0x2, RZ ;  /* 0x00000002000b7824 */ /* 0x001fc800078e00ff */
[----:B------:R0:W2:Y:S01]  /*24f0*/  LDG.E.U16 R12, [R12.64] ;  /* 0x000000040c0c7981 */ /* 0x0000a2000c1e1500 */
[----:B-1----:R-:W-:-:S04]  /*2500*/  LEA R10, P0, R0, R26, 0x2 ;  /* 0x0000001a000a7211 */ /* 0x002fc800078010ff */
[----:B------:R-:W-:-:S06]  /*2510*/  LEA.HI.X.SX32 R11, R11, R27, 0x1, P0 ;  /* 0x0000001b0b0b7211 */ /* 0x000fcc00000f0eff */
[----:B------:R1:W3:Y:S01]  /*2520*/  LDG.E.U16 R11, [R10.64] ;  /* 0x000000040a0b7981 */ /* 0x0002e2000c1e1500 */
[C---:B------:R-:W-:Y:S02]  /*2530*/  IMAD R6, R0.reuse, 0x104, RZ ;  /* 0x0000010400067824 */ /* 0x040fe400078e02ff */
[C---:B------:R-:W-:Y:S02]  /*2540*/  IMAD R7, R0.reuse, 0x114, RZ ;  /* 0x0000011400077824 */ /* 0x040fe400078e02ff */
[----:B------:R-:W-:Y:S01]  /*2550*/  IMAD R9, R0, 0x82, RZ ;  /* 0x0000008200097824 */ /* 0x000fe200078e02ff */
[-C--:B------:R-:W-:Y:S02]  /*2560*/  IADD3 R8, P2, R6, R26.reuse, RZ ;  /* 0x0000001a06087210 */ /* 0x080fe40007f5e0ff */
[----:B------:R-:W-:Y:S01]  /*2570*/  IADD3 R6, P1, R7, R26, RZ ;  /* 0x0000001a07067210 */ /* 0x000fe20007f3e0ff */
[----:B------:R-:W-:Y:S01]  /*2580*/  IMAD R7, R0, 0x8a, RZ ;  /* 0x0000008a00077824 */ /* 0x000fe200078e02ff */
[----:B------:R-:W-:-:S04]  /*2590*/  LEA.HI.X.SX32 R9, R9, R27, 0x1, P2 ;  /* 0x0000001b09097211 */ /* 0x000fc800010f0eff */
[----:B------:R-:W-:Y:S01]  /*25a0*/  LEA.HI.X.SX32 R7, R7, R27, 0x1, P1 ;  /* 0x0000001b07077211 */ /* 0x000fe200008f0eff */
[----:B-1----:R1:W4:Y:S04]  /*25b0*/  LDG.E.U16 R10, [R8.64] ;  /* 0x00000004080a7981 */ /* 0x002328000c1e1500 */
[----:B0-----:R0:W5:Y:S01]  /*25c0*/  LDG.E.U16 R13, [R6.64] ;  /* 0x00000004060d7981 */ /* 0x001162000c1e1500 */
[----:B-1----:R-:W-:-:S05]  /*25d0*/  IMAD R8, R0, 0x124, RZ ;  /* 0x0000012400087824 */ /* 0x002fca00078e02ff */
[----:B0-----:R-:W-:Y:S01]  /*25e0*/  IADD3 R6, P0, R8, R26, RZ ;  /* 0x0000001a08067210 */ /* 0x001fe20007f1e0ff */
[----:B--2---:R-:W-:Y:S04]  /*25f0*/  STL [R1+0x284], R12 ;  /* 0x0002840c01007387 */ /* 0x004fe80000100800 */
[----:B---3--:R0:W-:Y:S02]  /*2600*/  STL [R1+0x288], R11 ;  /* 0x0002880b01007387 */ /* 0x0081e40000100800 */
[----:B0-----:R-:W-:-:S05]  /*2610*/  IMAD R11, R0, 0x92, RZ ;  /* 0x00000092000b7824 */ /* 0x001fca00078e02ff */
[----:B------:R-:W-:-:S06]  /*2620*/  LEA.HI.X.SX32 R7, R11, R27, 0x1, P0 ;  /* 0x0000001b0b077211 */ /* 0x000fcc00000f0eff */
[----:B------:R0:W2:Y:S01]  /*2630*/  LDG.E.U16 R7, [R6.64] ;  /* 0x0000000406077981 */ /* 0x0000a2000c1e1500 */
[C---:B------:R-:W-:Y:S02]  /*2640*/  IMAD R12, R0.reuse, 0x134, RZ ;  /* 0x00000134000c7824 */ /* 0x040fe400078e02ff */
[C---:B------:R-:W-:Y:S01]  /*2650*/  IMAD R9, R0.reuse, 0x9a, RZ ;  /* 0x0000009a00097824 */ /* 0x040fe200078e02ff */
[----:B----4-:R1:W-:Y:S01]  /*2660*/  STL [R1+0x280], R10 ;  /* 0x0002800a01007387 */ /* 0x0103e20000100800 */
[----:B------:R-:W-:Y:S01]  /*2670*/  IMAD R11, R0, 0x144, RZ ;  /* 0x00000144000b7824 */ /* 0x000fe200078e02ff */
[-C--:B------:R-:W-:Y:S02]  /*2680*/  IADD3 R12, P2, R12, R26.reuse, RZ ;  /* 0x0000001a0c0c7210 */ /* 0x080fe40007f5e0ff */
[----:B-----5:R3:W-:Y:S01]  /*2690*/  STL [R1+0x27c], R13 ;  /* 0x00027c0d01007387 */ /* 0x0207e20000100800 */
[C---:B------:R-:W-:Y:S01]  /*26a0*/  IADD3 R8, P1, R9.reuse, R26, RZ ;  /* 0x0000001a09087210 */ /* 0x040fe20007f3e0ff */
[----:B-1----:R-:W-:Y:S01]  /*26b0*/  IMAD R10, R0, 0x8a, RZ ;  /* 0x0000008a000a7824 */ /* 0x002fe200078e02ff */
[----:B---3--:R-:W-:-:S02]  /*26c0*/  LEA.HI.X.SX32 R13, R9, R27, 0x1, P2 ;  /* 0x0000001b090d7211 */ /* 0x008fc400010f0eff */
[-C--:B0-----:R-:W-:Y:S01]  /*26d0*/  IADD3 R6, P2, R11, R26.reuse, RZ ;  /* 0x0000001a0b067210 */ /* 0x081fe20007f5e0ff */
[----:B------:R-:W-:Y:S01]  /*26e0*/  IMAD R11, R0, 0x45, RZ ;  /* 0x00000045000b7824 */ /* 0x000fe200078e02ff */
[----:B------:R-:W-:Y:S01]  /*26f0*/  IADD3 R10, P0, R10, R26, RZ ;  /* 0x0000001a0a0a7210 */ /* 0x000fe20007f1e0ff */
[----:B------:R-:W-:Y:S01]  /*2700*/  IMAD R9, R0, 0x4d, RZ ;  /* 0x0000004d00097824 */ /* 0x000fe200078e02ff */
[----:B------:R0:W3:Y:S02]  /*2710*/  LDG.E.U16 R12, [R12.64] ;  /* 0x000000040c0c7981 */ /* 0x0000e4000c1e1500 */
[-C--:B------:R-:W-:Y:S02]  /*2720*/  LEA.HI.X.SX32 R11, R11, R27.reuse, 0x1, P0 ;  /* 0x0000001b0b0b7211 */ /* 0x080fe400000f0eff */
[----:B------:R-:W-:-:S03]  /*2730*/  LEA.HI.X.SX32 R9, R9, R27, 0x1, P1 ;  /* 0x0000001b09097211 */ /* 0x000fc600008f0eff */
[----:B0-----:R0:W4:Y:S04]  /*2740*/  LDG.E.U16 R13, [R10.64] ;  /* 0x000000040a0d7981 */ /* 0x001128000c1e1500 */
[----:B0-----:R0:W5:Y:S04]  /*2750*/  LDG.E.U16 R11, [R8.64] ;  /* 0x00000004080b7981 */ /* 0x001168000c1e1500 */
[----:B--2---:R1:W-:Y:S02]  /*2760*/  STL [R1+0x278], R7 ;  /* 0x0002780701007387 */ /* 0x0043e40000100800 */
[----:B-1----:R-:W-:-:S05]  /*2770*/  IMAD R7, R0, 0xa2, RZ ;  /* 0x000000a200077824 */ /* 0x002fca00078e02ff */
[----:B------:R-:W-:-:S06]  /*2780*/  LEA.HI.X.SX32 R7, R7, R27, 0x1, P2 ;  /* 0x0000001b07077211 */ /* 0x000fcc00010f0eff */
[----:B------:R1:W2:Y:S01]  /*2790*/  LDG.E.U16 R7, [R6.64] ;  /* 0x0000000406077981 */ /* 0x0002a2000c1e1500 */
[C---:B0-----:R-:W-:Y:S02]  /*27a0*/  IMAD R9, R0.reuse, 0xaa, RZ ;  /* 0x000000aa00097824 */ /* 0x041fe400078e02ff */
[C---:B------:R-:W-:Y:S02]  /*27b0*/  IMAD R10, R0.reuse, 0x154, RZ ;  /* 0x00000154000a7824 */ /* 0x040fe400078e02ff */
[C---:B------:R-:W-:Y:S02]  /*27c0*/  IMAD R8, R0.reuse, 0x164, RZ ;  /* 0x0000016400087824 */ /* 0x040fe400078e02ff */
[----:B-1----:R-:W-:Y:S01]  /*27d0*/  IMAD R6, R0, 0x55, RZ ;  /* 0x0000005500067824 */ /* 0x002fe200078e02ff */
[----:B----4-:R-:W-:Y:S04]  /*27e0*/  STL [R1+0x274], R13 ;  /* 0x0002740d01007387 */ /* 0x010fe80000100800 */
[----:B---3--:R0:W-:Y:S01]  /*27f0*/  STL [R1+0x26c], R12 ;  /* 0x00026c0c01007387 */ /* 0x0081e20000100800 */
[----:B------:R-:W-:-:S03]  /*2800*/  IADD3 R10, P1, R10, R26, RZ ;  /* 0x0000001a0a0a7210 */ /* 0x000fc60007f3e0ff */
[----:B-----5:R1:W-:Y:S01]  /*2810*/  STL [R1+0x270], R11 ;  /* 0x0002700b01007387 */ /* 0x0203e20000100800 */
[----:B0-----:R-:W-:Y:S01]  /*2820*/  IADD3 R12, P0, R9, R26, RZ ;  /* 0x0000001a090c7210 */ /* 0x001fe20007f1e0ff */
[----:B-1----:R-:W-:-:S03]  /*2830*/  IMAD R11, R0, 0xba, RZ ;  /* 0x000000ba000b7824 */ /* 0x002fc600078e02ff */
[----:B------:R-:W-:Y:S02]  /*2840*/  LEA.HI.X.SX32 R13, R6, R27, 0x1, P0 ;  /* 0x0000001b060d7211 */ /* 0x000fe400000f0eff */
[----:B------:R-:W-:-:S03]  /*2850*/  IADD3 R6, P0, R11, R26, RZ ;  /* 0x0000001a0b067210 */ /* 0x000fc60007f1e0ff */
[----:B------:R0:W3:Y:S01]  /*2860*/  LDG.E.U16 R12, [R12.64] ;  /* 0x000000040c0c7981 */ /* 0x0000e2000c1e1500 */
[----:B------:R-:W-:Y:S01]  /*2870*/  LEA.HI.X.SX32 R11, R9, R27, 0x1, P1 ;  /* 0x0000001b090b7211 */ /* 0x000fe200008f0eff */
[----:B------:R-:W-:Y:S01]  /*2880*/  IMAD R9, R0, 0xb2, RZ ;  /* 0x000000b200097824 */ /* 0x000fe200078e02ff */
[----:B------:R-:W-:-:S04]  /*2890*/  IADD3 R8, P2, R8, R26, RZ ;  /* 0x0000001a08087210 */ /* 0x000fc80007f5e0ff */
[----:B------:R1:W4:Y:S01]  /*28a0*/  LDG.E.U16 R11, [R10.64] ;  /* 0x000000040a0b7981 */ /* 0x000322000c1e1500 */
[----:B------:R-:W-:-:S05]  /*28b0*/  LEA.HI.X.SX32 R9, R9, R27, 0x1, P2 ;  /* 0x0000001b09097211 */ /* 0x000fca00010f0eff */
[----:B0-----:R0:W5:Y:S04]  /*28c0*/  LDG.E.U16 R13, [R8.64] ;  /* 0x00000004080d7981 */ /* 0x001168000c1e1500 */
[----:B--2---:R2:W-:Y:S02]  /*28d0*/  STL [R1+0x268], R7 ;  /* 0x0002680701007387 */ /* 0x0045e40000100800 */
[----:B--2---:R-:W-:-:S05]  /*28e0*/  IMAD R7, R0, 0x5d, RZ ;  /* 0x0000005d00077824 */ /* 0x004fca00078e02ff */
[----:B------:R-:W-:-:S05]  /*28f0*/  LEA.HI.X.SX32 R7, R7, R27, 0x1, P0 ;  /* 0x0000001b07077211 */ /* 0x000fca00000f0eff */
[----:B-1----:R1:W2:Y:S01]  /*2900*/  LDG.E.U16 R10, [R6.64] ;  /* 0x00000004060a7981 */ /* 0x0022a2000c1e1500 */
[----:B0-----:R-:W-:-:S05]  /*2910*/  IMAD R8, R0, 0x174, RZ ;  /* 0x0000017400087824 */ /* 0x001fca00078e02ff */
[-C--:B-1----:R-:W-:Y:S01]  /*2920*/  IADD3 R6, P0, R8, R26.reuse, RZ ;  /* 0x0000001a08067210 */ /* 0x082fe20007f1e0ff */
[----:B---3--:R0:W-:Y:S04]  /*2930*/  STL [R1+0x264], R12 ;  /* 0x0002640c01007387 */ /* 0x0081e80000100800 */
[----:B----4-:R1:W-:Y:S01]  /*2940*/  STL [R1+0x25c], R11 ;  /* 0x00025c0b01007387 */ /* 0x0103e20000100800 */
[C---:B0-----:R-:W-:Y:S02]  /*2950*/  IMAD R12, R0.reuse, 0x184, RZ ;  /* 0x00000184000c7824 */ /* 0x041fe400078e02ff */
[----:B-1----:R-:W-:Y:S01]  /*2960*/  IMAD R11, R0, 0xba, RZ ;  /* 0x000000ba000b7824 */ /* 0x002fe200078e02ff */
[----:B-----5:R0:W-:Y:S02]  /*2970*/  STL [R1+0x258], R13 ;  /* 0x0002580d01007387 */ /* 0x0201e40000100800 */
[----:B------:R-:W-:-:S02]  /*2980*/  IADD3 R12, P1, R12, R26, RZ ;  /* 0x0000001a0c0c7210 */ /* 0x000fc40007f3e0ff */
[----:B------:R-:W-:Y:S01]  /*2990*/  LEA.HI.X.SX32 R7, R11, R27, 0x1, P0 ;  /* 0x0000001b0b077211 */ /* 0x000fe200000f0eff */
[C---:B------:R-:W-:Y:S02]  /*29a0*/  IMAD R11, R0.reuse, 0x1a4, RZ ;  /* 0x000001a4000b7824 */ /* 0x040fe400078e02ff */
[C---:B------:R-:W-:Y:S02]  /*29b0*/  IMAD R9, R0.reuse, 0xca, RZ ;  /* 0x000000ca00097824 */ /* 0x040fe400078e02ff */
[C---:B0-----:R-:W-:Y:S01]  /*29c0*/  IMAD R13, R0.reuse, 0xc2, RZ ;  /* 0x000000c2000d7824 */ /* 0x041fe200078e02ff */
[----:B------:R0:W3:Y:S01]  /*29d0*/  LDG.E.U16 R7, [R6.64] ;  /* 0x0000000406077981 */ /* 0x0000e2000c1e1500 */
[----:B------:R-:W-:-:S03]  /*29e0*/  IMAD R8, R0, 0x194, RZ ;  /* 0x0000019400087824 */ /* 0x000fc600078e02ff */
[----:B------:R-:W-:Y:S02]  /*29f0*/  LEA.HI.X.SX32 R13, R13, R27, 0x1, P1 ;  /* 0x0000001b0d0d7211 */ /* 0x000fe400008f0eff */
[----:B------:R-:W-:-:S03]  /*2a00*/  IADD3 R8, P2, R8, R26, RZ ;  /* 0x0000001a08087210 */ /* 0x000fc60007f5e0ff */
[----:B------:R1:W4:Y:S01]  /*2a10*/  LDG.E.U16 R12, [R12.64] ;  /* 0x000000040c0c7981 */ /* 0x000322000c1e1500 */
[-C--:B0-----:R-:W-:Y:S01]  /*2a20*/  IADD3 R6, P1, R11, R26.reuse, RZ ;  /* 0x0000001a0b067210 */ /* 0x081fe20007f3e0ff */
[----:B------:R-:W-:Y:S02]  /*2a30*/  IMAD R11, R0, 0x65, RZ ;  /* 0x00000065000b7824 */ /* 0x000fe400078e02ff */
[----:B--2---:R0:W-:Y:S02]  /*2a40*/  STL [R1+0x260], R10 ;  /* 0x0002600a01007387 */ /* 0x0041e40000100800 */
[C---:B0-----:R-:W-:Y:S02]  /*2a50*/  IADD3 R10, P0, R9.reuse, R26, RZ ;  /* 0x0000001a090a7210 */ /* 0x041fe40007f1e0ff */
[-C--:B------:R-:W-:Y:S02]  /*2a60*/  LEA.HI.X.SX32 R9, R9, R27.reuse, 0x1, P2 ;  /* 0x0000001b09097211 */ /* 0x080fe400010f0eff */
[----:B------:R-:W-:-:S05]  /*2a70*/  LEA.HI.X.SX32 R11, R11, R27, 0x1, P0 ;  /* 0x0000001b0b0b7211 */ /* 0x000fca00000f0eff */
[----:B-1----:R0:W2:Y:S04]  /*2a80*/  LDG.E.U16 R13, [R10.64] ;  /* 0x000000040a0d7981 */ /* 0x0020a8000c1e1500 */
[----:B0-----:R0:W5:Y:S01]  /*2a90*/  LDG.E.U16 R11, [R8.64] ;  /* 0x00000004080b7981 */ /* 0x001162000c1e1500 */
[C---:B------:R-:W-:Y:S02]  /*2aa0*/  IMAD R10, R0.reuse, 0x1b4, RZ ;  /* 0x000001b4000a7824 */ /* 0x040fe400078e02ff */
[C---:B0-----:R-:W-:Y:S01]  /*2ab0*/  IMAD R9, R0.reuse, 0xda, RZ ;  /* 0x000000da00097824 */ /* 0x041fe200078e02ff */
[----:B---3--:R0:W-:Y:S02]  /*2ac0*/  STL [R1+0x254], R7 ;  /* 0x0002540701007387 */ /* 0x0081e40000100800 */
[----:B0-----:R-:W-:-:S05]  /*2ad0*/  IMAD R7, R0, 0xd2, RZ ;  /* 0x000000d200077824 */ /* 0x001fca00078e02ff */
[----:B------:R-:W-:Y:S02]  /*2ae0*/  LEA.HI.X.SX32 R7, R7, R27, 0x1, P1 ;  /* 0x0000001b07077211 */ /* 0x000fe400008f0eff */
[----:B------:R-:W-:-:S04]  /*2af0*/  IADD3 R10, P1, R10, R26, RZ ;  /* 0x0000001a0a0a7210 */ /* 0x000fc80007f3e0ff */
[----:B------:R0:W3:Y:S02]  /*2b00*/  LDG.E.U16 R7, [R6.64] ;  /* 0x0000000406077981 */ /* 0x0000e4000c1e1500 */
[C---:B0-----:R-:W-:Y:S02]  /*2b10*/  IMAD R6, R0.reuse, 0x6d, RZ ;  /* 0x0000006d00067824 */ /* 0x041fe400078e02ff */
[----:B--2---:R-:W-:Y:S04]  /*2b20*/  STL [R1+0x250], R13 ;  /* 0x0002500d01007387 */ /* 0x004fe80000100800 */
[----:B----4-:R0:W-:Y:S04]  /*2b30*/  STL [R1+0x24c], R12 ;  /* 0x00024c0c01007387 */ /* 0x0101e80000100800 */
[----:B-----5:R1:W-:Y:S01]  /*2b40*/  STL [R1+0x248], R11 ;  /* 0x0002480b01007387 */ /* 0x0203e20000100800 */
[----:B0-----:R-:W-:Y:S01]  /*2b50*/  IADD3 R12, P0, R9, R26, RZ ;  /* 0x0000001a090c7210 */ /* 0x001fe20007f1e0ff */
[----:B-1----:R-:W-:-:S03]  /*2b60*/  IMAD R11, R0, 0xea, RZ ;  /* 0x000000ea000b7824 */ /* 0x002fc600078e02ff */
[----:B------:R-:W-:Y:S02]  /*2b70*/  LEA.HI.X.SX32 R13, R6, R27, 0x1, P0 ;  /* 0x0000001b060d7211 */ /* 0x000fe400000f0eff */
[----:B------:R-:W-:-:S03]  /*2b80*/  IADD3 R6, P0, R11, R26, RZ ;  /* 0x0000001a0b067210 */ /* 0x000fc60007f1e0ff */
[----:B------:R0:W2:Y:S01]  /*2b90*/  LDG.E.U16 R12, [R12.64] ;  /* 0x000000040c0c7981 */ /* 0x0000a2000c1e1500 */
[----:B------:R-:W-:-:S05]  /*2ba0*/  LEA.HI.X.SX32 R11, R9, R27, 0x1, P1 ;  /* 0x0000001b090b7211 */ /* 0x000fca00008f0eff */
[----:B------:R-:W4:Y:S01]  /*2bb0*/  LDG.E.U16 R10, [R10.64] ;  /* 0x000000040a0a7981 */ /* 0x000f22000c1e1500 */
[C---:B------:R-:W-:Y:S02]  /*2bc0*/  IMAD R8, R0.reuse, 0x1c4, RZ ;  /* 0x000001c400087824 */ /* 0x040fe400078e02ff */
[----:B------:R-:W-:-:S03]  /*2bd0*/  IMAD R9, R0, 0xe2, RZ ;  /* 0x000000e200097824 */ /* 0x000fc600078e02ff */
[----:B------:R-:W-:-:S04]  /*2be0*/  IADD3 R8, P2, R8, R26, RZ ;  /* 0x0000001a08087210 */ /* 0x000fc80007f5e0ff */
[----:B------:R-:W-:-:S06]  /*2bf0*/  LEA.HI.X.SX32 R9, R9, R27, 0x1, P2 ;  /* 0x0000001b09097211 */ /* 0x000fcc00010f0eff */
[----:B------:R1:W5:Y:S04]  /*2c00*/  LDG.E.U16 R9, [R8.64] ;  /* 0x0000000408097981 */ /* 0x000368000c1e1500 */
[----:B---3--:R3:W-:Y:S02]  /*2c10*/  STL [R1+0x244], R7 ;  /* 0x0002440701007387 */ /* 0x0087e40000100800 */
[C---:B---3--:R-:W-:Y:S02]  /*2c20*/  IMAD R7, R0.reuse, 0x75, RZ ;  /* 0x0000007500077824 */ /* 0x048fe400078e02ff */
[----:B-1----:R-:W-:-:S03]  /*2c30*/  IMAD R8, R0, 0x1d4, RZ ;  /* 0x000001d400087824 */ /* 0x002fc600078e02ff */
[----:B------:R-:W-:-:S05]  /*2c40*/  LEA.HI.X.SX32 R7, R7, R27, 0x1, P0 ;  /* 0x0000001b07077211 */ /* 0x000fca00000f0eff */
[----:B0-----:R0:W3:Y:S02]  /*2c50*/  LDG.E.U16 R13, [R6.64] ;  /* 0x00000004060d7981 */ /* 0x0010e4000c1e1500 */
[----:B0-----:R-:W-:Y:S02]  /*2c60*/  IADD3 R6, P0, R8, R26, RZ ;  /* 0x0000001a08067210 */ /* 0x001fe40007f1e0ff */
[----:B--2---:R-:W-:Y:S04]  /*2c70*/  STL [R1+0x240], R12 ;  /* 0x0002400c01007387 */ /* 0x004fe80000100800 */
[----:B----4-:R0:W-:Y:S02]  /*2c80*/  STL [R1+0x238], R10 ;  /* 0x0002380a01007387 */ /* 0x0101e40000100800 */
[----:B0-----:R-:W-:-:S05]  /*2c90*/  IMAD R10, R0, 0xea, RZ ;  /* 0x000000ea000a7824 */ /* 0x001fca00078e02ff */
[----:B------:R-:W-:-:S05]  /*2ca0*/  LEA.HI.X.SX32 R7, R10, R27, 0x1, P0 ;  /* 0x0000001b0a077211 */ /* 0x000fca00000f0eff */
[----:B------:R0:W2:Y:S01]  /*2cb0*/  LDG.E.U16 R6, [R6.64] ;  /* 0x0000000406067981 */ /* 0x0000a2000c1e1500 */
[----:B------:R-:W-:-:S03]  /*2cc0*/  IMAD R12, R0, 0x1e4, RZ ;  /* 0x000001e4000c7824 */ /* 0x000fc600078e02ff */
[----:B-----5:R1:W-:Y:S01]  /*2cd0*/  STL [R1+0x234], R9 ;  /* 0x0002340901007387 */ /* 0x0203e20000100800 */
[----:B------:R-:W-:Y:S01]  /*2ce0*/  IMAD R8, R0, 0x1f4, RZ ;  /* 0x000001f400087824 */ /* 0x000fe200078e02ff */
[-C--:B------:R-:W-:Y:S01]  /*2cf0*/  IADD3 R12, P2, R12, R26.reuse, RZ ;  /* 0x0000001a0c0c7210 */ /* 0x080fe20007f5e0ff */
[C---:B------:R-:W-:Y:S02]  /*2d00*/  IMAD R11, R0.reuse, 0x7d, RZ ;  /* 0x0000007d000b7824 */ /* 0x040fe400078e02ff */
[----:B-1----:R-:W-:Y:S01]  /*2d10*/  IMAD R9, R0, 0xfa, RZ ;  /* 0x000000fa00097824 */ /* 0x002fe200078e02ff */
[-C--:B------:R-:W-:Y:S01]  /*2d20*/  IADD3 R8, P3, R8, R26.reuse, RZ ;  /* 0x0000001a08087210 */ /* 0x080fe20007f7e0ff */
[----:B---3--:R1:W-:Y:S03]  /*2d30*/  STL [R1+0x23c], R13 ;  /* 0x00023c0d01007387 */ /* 0x0083e60000100800 */
[----:B------:R-:W-:Y:S01]  /*2d40*/  IADD3 R10, P1, R9, R26, RZ ;  /* 0x0000001a090a7210 */ /* 0x000fe20007f3e0ff */
[----:B0-----:R-:W-:-:S02]  /*2d50*/  IMAD R7, R0, 0x84, RZ ;  /* 0x0000008400077824 */ /* 0x001fc400078e02ff */
[----:B-1----:R-:W-:Y:S01]  /*2d60*/  IMAD R13, R0, 0xf2, RZ ;  /* 0x000000f2000d7824 */ /* 0x002fe200078e02ff */
[----:B------:R-:W-:-:S04]  /*2d70*/  LEA.HI.X.SX32 R11, R11, R27, 0x1, P1 ;  /* 0x0000001b0b0b7211 */ /* 0x000fc800008f0eff */
[-C--:B------:R-:W-:Y:S02]  /*2d80*/  LEA.HI.X.SX32 R13, R13, R27.reuse, 0x1, P2 ;  /* 0x0000001b0d0d7211 */ /* 0x080fe400010f0eff */
[----:B------:R-:W-:-:S03]  /*2d90*/  LEA.HI.X.SX32 R9, R9, R27, 0x1, P3 ;  /* 0x0000001b09097211 */ /* 0x000fc600018f0eff */
[----:B------:R0:W3:Y:S04]  /*2da0*/  LDG.E.U16 R12, [R12.64] ;  /* 0x000000040c0c7981 */ /* 0x0000e8000c1e1500 */
[----:B0-----:R0:W4:Y:S04]  /*2db0*/  LDG.E.U16 R13, [R10.64] ;  /* 0x000000040a0d7981 */ /* 0x001128000c1e1500 */
[----:B0-----:R0:W5:Y:S04]  /*2dc0*/  LDG.E.U16 R11, [R8.64] ;  /* 0x00000004080b7981 */ /* 0x001168000c1e1500 */
[----:B--2---:R1:W-:Y:S02]  /*2dd0*/  STL [R1+0x230], R6 ;  /* 0x0002300601007387 */ /* 0x0043e40000100800 */
[----:B-1----:R-:W-:Y:S01]  /*2de0*/  IADD3 R6, P0, R7, R26, RZ ;  /* 0x0000001a07067210 */ /* 0x002fe20007f1e0ff */
[----:B------:R-:W-:-:S05]  /*2df0*/  IMAD R7, R0, 0x42, RZ ;  /* 0x0000004200077824 */ /* 0x000fca00078e02ff */
[----:B------:R-:W-:-:S06]  /*2e00*/  LEA.HI.X.SX32 R7, R7, R27, 0x1, P0 ;  /* 0x0000001b07077211 */ /* 0x000fcc00000f0eff */
[----:B------:R1:W2:Y:S01]  /*2e10*/  LDG.E.U16 R7, [R6.64] ;  /* 0x0000000406077981 */ /* 0x0002a2000c1e1500 */
[C---:B0-----:R-:W-:Y:S02]  /*2e20*/  IMAD R9, R0.reuse, 0x4a, RZ ;  /* 0x0000004a00097824 */ /* 0x041fe400078e02ff */
[C---:B------:R-:W-:Y:S02]  /*2e30*/  IMAD R10, R0.reuse, 0x94, RZ ;  /* 0x00000094000a7824 */ /* 0x040fe400078e02ff */
[C---:B------:R-:W-:Y:S02]  /*2e40*/  IMAD R8, R0.reuse, 0xa4, RZ ;  /* 0x000000a400087824 */ /* 0x040fe400078e02ff */
[----:B-1----:R-:W-:Y:S01]  /*2e50*/  IMAD R6, R0, 0x25, RZ ;  /* 0x0000002500067824 */ /* 0x002fe200078e02ff */
[-C--:B------:R-:W-:Y:S02]  /*2e60*/  IADD3 R10, P1, R10, R26.reuse, RZ ;  /* 0x0000001a0a0a7210 */ /* 0x080fe40007f3e0ff */
[-C--:B------:R-:W-:Y:S01]  /*2e70*/  IADD3 R8, P2, R8, R26.reuse, RZ ;  /* 0x0000001a08087210 */ /* 0x080fe20007f5e0ff */
[----:B----4-:R-:W-:Y:S04]  /*2e80*/  STL [R1+0x228], R13 ;  /* 0x0002280d01007387 */ /* 0x010fe80000100800 */
[----:B---3--:R0:W-:Y:S04]  /*2e90*/  STL [R1+0x224], R12 ;  /* 0x0002240c01007387 */ /* 0x0081e80000100800 */
[----:B-----5:R1:W-:Y:S01]  /*2ea0*/  STL [R1+0x220], R11 ;  /* 0x0002200b01007387 */ /* 0x0203e20000100800 */
[----:B0-----:R-:W-:Y:S01]  /*2eb0*/  IADD3 R12, P0, R9, R26, RZ ;  /* 0x0000001a090c7210 */ /* 0x001fe20007f1e0ff */
[----:B-1----:R-:W-:-:S03]  /*2ec0*/  IMAD R11, R0, 0x5a, RZ ;  /* 0x0000005a000b7824 */ /* 0x002fc600078e02ff */
[----:B------:R-:W-:Y:S02]  /*2ed0*/  LEA.HI.X.SX32 R13, R6, R27, 0x1, P0 ;  /* 0x0000001b060d7211 */ /* 0x000fe400000f0eff */
[----:B------:R-:W-:-:S03]  /*2ee0*/  IADD3 R6, P0, R11, R26, RZ ;  /* 0x0000001a0b067210 */ /* 0x000fc60007f1e0ff */
[----:B------:R0:W3:Y:S01]  /*2ef0*/  LDG.E.U16 R12, [R12.64] ;  /* 0x000000040c0c7981 */ /* 0x0000e2000c1e1500 */
[----:B------:R-:W-:Y:S01]  /*2f00*/  LEA.HI.X.SX32 R11, R9, R27, 0x1, P1 ;  /* 0x0000001b090b7211 */ /* 0x000fe200008f0eff */
[----:B------:R-:W-:-:S05]  /*2f10*/  IMAD R9, R0, 0x52, RZ ;  /* 0x0000005200097824 */ /* 0x000fca00078e02ff */
[----:B------:R-:W-:Y:S01]  /*2f20*/  LEA.HI.X.SX32 R9, R9, R27, 0x1, P2 ;  /* 0x0000001b09097211 */ /* 0x000fe200010f0eff */
[----:B------:R1:W4:Y:S04]  /*2f30*/  LDG.E.U16 R11, [R10.64] ;  /* 0x000000040a0b7981 */ /* 0x000328000c1e1500 */
[----:B------:R5:W4:Y:S01]  /*2f40*/  LDG.E.U16 R8, [R8.64] ;  /* 0x0000000408087981 */ /* 0x000b22000c1e1500 */
[----:B-1----:R-:W-:-:S03]  /*2f50*/  IMAD R10, R0, 0xb4, RZ ;  /* 0x000000b4000a7824 */ /* 0x002fc600078e02ff */
[----:B--2---:R1:W-:Y:S02]  /*2f60*/  STL [R1+0x22c], R7 ;  /* 0x00022c0701007387 */ /* 0x0043e40000100800 */
[----:B-1----:R-:W-:-:S05]  /*2f70*/  IMAD R7, R0, 0x2d, RZ ;  /* 0x0000002d00077824 */ /* 0x002fca00078e02ff */
[----:B------:R-:W-:-:S05]  /*2f80*/  LEA.HI.X.SX32 R7, R7, R27, 0x1, P0 ;  /* 0x0000001b07077211 */ /* 0x000fca00000f0eff */
[----:B0-----:R0:W2:Y:S02]  /*2f90*/  LDG.E.U16 R13, [R6.64] ;  /* 0x00000004060d7981 */ /* 0x0010a4000c1e1500 */
[----:B0-----:R-:W-:Y:S01]  /*2fa0*/  IADD3 R6, P0, R10, R26, RZ ;  /* 0x0000001a0a067210 */ /* 0x001fe20007f1e0ff */
[----:B------:R-:W-:-:S05]  /*2fb0*/  IMAD R10, R0, 0x5a, RZ ;  /* 0x0000005a000a7824 */ /* 0x000fca00078e02ff */
[----:B------:R-:W-:-:S05]  /*2fc0*/  LEA.HI.X.SX32 R7, R10, R27, 0x1, P0 ;  /* 0x0000001b0a077211 */ /* 0x000fca00000f0eff */
[----:B------:R0:W2:Y:S01]  /*2fd0*/  LDG.E.U16 R6, [R6.64] ;  /* 0x0000000406067981 */ /* 0x0000a2000c1e1500 */
[----:B-----5:R-:W-:-:S05]  /*2fe0*/  IMAD R9, R0, 0x6a, RZ ;  /* 0x0000006a00097824 */ /* 0x020fca00078e02ff */
[----:B------:R-:W-:Y:S01]  /*2ff0*/  IADD3 R10, P0, R9, R26, RZ ;  /* 0x0000001a090a7210 */ /* 0x000fe20007f1e0ff */
[----:B---3--:R1:W-:Y:S04]  /*3000*/  STL [R1+0x21c], R12 ;  /* 0x00021c0c01007387 */ /* 0x0083e80000100800 */
[----:B----4-:R3:W-:Y:S01]  /*3010*/  STL [R1+0x214], R11 ;  /* 0x0002140b01007387 */ /* 0x0107e20000100800 */
[----:B-1----:R-:W-:-:S03]  /*3020*/  IMAD R12, R0, 0xc4, RZ ;  /* 0x000000c4000c7824 */ /* 0x002fc600078e02ff */
[----:B------:R1:W-:Y:S02]  /*3030*/  STL [R1+0x210], R8 ;  /* 0x0002100801007387 */ /* 0x0003e40000100800 */
[----:B------:R-:W-:Y:S01]  /*3040*/  IADD3 R12, P1, R12, R26, RZ ;  /* 0x0000001a0c0c7210 */ /* 0x000fe20007f3e0ff */
[C---:B---3--:R-:W-:Y:S02]  /*3050*/  IMAD R11, R0.reuse, 0x35, RZ ;  /* 0x00000035000b7824 */ /* 0x048fe400078e02ff */
[----:B-1----:R-:W-:-:S03]  /*3060*/  IMAD R8, R0, 0xd4, RZ ;  /* 0x000000d400087824 */ /* 0x002fc600078e02ff */
[----:B------:R-:W-:Y:S02]  /*3070*/  LEA.HI.X.SX32 R11, R11, R27, 0x1, P0 ;  /* 0x0000001b0b0b7211 */ /* 0x000fe400000f0eff */
[----:B------:R-:W-:-:S04]  /*3080*/  IADD3 R8, P2, R8, R26, RZ ;  /* 0x0000001a08087210 */ /* 0x000fc80007f5e0ff */
[----:B------:R-:W-:Y:S01]  /*3090*/  LEA.HI.X.SX32 R9, R9, R27, 0x1, P2 ;  /* 0x0000001b09097211 */ /* 0x000fe200010f0eff */
[C---:B0-----:R-:W-:Y:S01]  /*30a0*/  IMAD R7, R0.reuse, 0xe4, RZ ;  /* 0x000000e400077824 */ /* 0x041fe200078e02ff */
[----:B--2---:R0:W-:Y:S02]  /*30b0*/  STL [R1+0x218], R13 ;  /* 0x0002180d01007387 */ /* 0x0041e40000100800 */
[----:B0-----:R-:W-:-:S05]  /*30c0*/  IMAD R13, R0, 0x62, RZ ;  /* 0x00000062000d7824 */ /* 0x001fca00078e02ff */
[----:B------:R-:W-:-:S05]  /*30d0*/  LEA.HI.X.SX32 R13, R13, R27, 0x1, P1 ;  /* 0x0000001b0d0d7211 */ /* 0x000fca00008f0eff */
[----:B------:R0:W2:Y:S04]  /*30e0*/  LDG.E.U16 R12, [R12.64] ;  /* 0x000000040c0c7981 */ /* 0x0000a8000c1e1500 */
[----:B0-----:R0:W3:Y:S04]  /*30f0*/  LDG.E.U16 R13, [R10.64] ;  /* 0x000000040a0d7981 */ /* 0x0010e8000c1e1500 */
[----:B0-----:R0:W4:Y:S04]  /*3100*/  LDG.E.U16 R11, [R8.64] ;  /* 0x00000004080b7981 */ /* 0x001128000c1e1500 */
[----:B------:R1:W-:Y:S02]  /*3110*/  STL [R1+0x20c], R6 ;  /* 0x00020c0601007387 */ /* 0x0003e40000100800 */
[----:B-1----:R-:W-:-:S04]  /*3120*/  IADD3 R6, P1, R7, R26, RZ ;  /* 0x0000001a07067210 */ /* 0x002fc80007f3e0ff */
[----:B------:R-:W-:-:S05]  /*3130*/  LEA.HI.X.SX32 R7, R24, R27, 0x1, P1 ;  /* 0x0000001b18077211 */ /* 0x000fca00008f0eff */
[----:B------:R1:W5:Y:S01]  /*3140*/  LDG.E.U16 R24, [R6.64] ;  /* 0x0000000406187981 */ /* 0x000362000c1e1500 */
[C---:B------:R-:W-:Y:S02]  /*3150*/  IMAD R10, R0.reuse, 0xf4, RZ ;  /* 0x000000f4000a7824 */ /* 0x040fe400078e02ff */
[C---:B0-----:R-:W-:Y:S02]  /*3160*/  IMAD R9, R0.reuse, 0x3d, RZ ;  /* 0x0000003d00097824 */ /* 0x041fe400078e02ff */
[----:B-1----:R-:W-:Y:S01]  /*3170*/  IMAD R7, R0, 0x7a, RZ ;  /* 0x0000007a00077824 */ /* 0x002fe200078e02ff */
[----:B------:R-:W-:Y:S01]  /*3180*/  IADD3 R10, P1, R10, R26, RZ ;  /* 0x0000001a0a0a7210 */ /* 0x000fe20007f3e0ff */
[----:B------:R-:W-:-:S05]  /*3190*/  IMAD R8, R0, 0x106, RZ ;  /* 0x0000010600087824 */ /* 0x000fca00078e02ff */
[-C--:B------:R-:W-:Y:S01]  /*31a0*/  IADD3 R8, P2, R8, R26.reuse, RZ ;  /* 0x0000001a08087210 */ /* 0x080fe20007f5e0ff */
[----:B------:R-:W-:Y:S01]  /*31b0*/  IMAD R6, R0, 0x116, RZ ;  /* 0x0000011600067824 */ /* 0x000fe200078e02ff */
[----:B---3--:R-:W-:Y:S04]  /*31c0*/  STL [R1+0x208], R13 ;  /* 0x0002080d01007387 */ /* 0x008fe80000100800 */
[----:B--2---:R0:W-:Y:S04]  /*31d0*/  STL [R1+0x204], R12 ;  /* 0x0002040c01007387 */ /* 0x0041e80000100800 */
[----:B----4-:R1:W-:Y:S01]  /*31e0*/  STL [R1+0x200], R11 ;  /* 0x0002000b01007387 */ /* 0x0103e20000100800 */
[----:B0-----:R-:W-:-:S04]  /*31f0*/  IADD3 R12, P0, R7, R26, RZ ;  /* 0x0000001a070c7210 */ /* 0x001fc80007f1e0ff */
[-C--:B------:R-:W-:Y:S02]  /*3200*/  LEA.HI.X.SX32 R13, R9, R27.reuse, 0x1, P0 ;  /* 0x0000001b090d7211 */ /* 0x080fe400000f0eff */
[-C--:B-1----:R-:W-:Y:S01]  /*3210*/  LEA.HI.X.SX32 R11, R7, R27.reuse, 0x1, P1 ;  /* 0x0000001b070b7211 */ /* 0x082fe200008f0eff */
[----:B------:R-:W-:Y:S02]  /*3220*/  IMAD R9, R0, 0x83, RZ ;  /* 0x0000008300097824 */ /* 0x000fe400078e02ff */
[----:B------:R0:W2:Y:S04]  /*3230*/  LDG.E.U16 R12, [R12.64] ;  /* 0x000000040c0c7981 */ /* 0x0000a8000c1e1500 */
[----:B------:R1:W3:Y:S01]  /*3240*/  LDG.E.U16 R10, [R10.64] ;  /* 0x000000040a0a7981 */ /* 0x0002e2000c1e1500 */
[----:B------:R-:W-:-:S05]  /*3250*/  LEA.HI.X.SX32 R9, R9, R27, 0x1, P2 ;  /* 0x0000001b09097211 */ /* 0x000fca00010f0eff */
[----:B0-----:R0:W4:Y:S01]  /*3260*/  LDG.E.U16 R13, [R8.64] ;  /* 0x00000004080d7981 */ /* 0x001122000c1e1500 */
[----:B------:R-:W-:-:S03]  /*3270*/  IADD3 R6, P0, R6, R26, RZ ;  /* 0x0000001a06067210 */ /* 0x000fc60007f1e0ff */
[----:B-----5:R5:W-:Y:S02]  /*3280*/  STL [R1+0x1fc], R24 ;  /* 0x0001fc1801007387 */ /* 0x020be40000100800 */
[----:B-----5:R-:W-:-:S05]  /*3290*/  IMAD R24, R0, 0x8b, RZ ;  /* 0x0000008b00187824 */ /* 0x020fca00078e02ff */
[----:B------:R-:W-:-:S05]  /*32a0*/  LEA.HI.X.SX32 R7, R24, R27, 0x1, P0 ;  /* 0x0000001b18077211 */ /* 0x000fca00000f0eff */
[----:B------:R5:W4:Y:S01]  /*32b0*/  LDG.E.U16 R24, [R6.64] ;  /* 0x0000000406187981 */ /* 0x000b22000c1e1500 */
[C---:B-1----:R-:W-:Y:S02]  /*32c0*/  IMAD R11, R0.reuse, 0x9b, RZ ;  /* 0x0000009b000b7824 */ /* 0x042fe400078e02ff */
[C---:B0-----:R-:W-:Y:S02]  /*32d0*/  IMAD R8, R0.reuse, 0x146, RZ ;  /* 0x0000014600087824 */ /* 0x041fe400078e02ff */
[----:B-----5:R-:W-:-:S03]  /*32e0*/  IMAD R7, R0, 0x93, RZ ;  /* 0x0000009300077824 */ /* 0x020fc600078e02ff */
[----:B------:R-:W-:Y:S01]  /*32f0*/  IADD3 R8, P2, R8, R26, RZ ;  /* 0x0000001a08087210 */ /* 0x000fe20007f5e0ff */
[----:B------:R-:W-:-:S05]  /*3300*/  IMAD R9, R0, 0xa3, RZ ;  /* 0x000000a300097824 */ /* 0x000fca00078e02ff */
[----:B------:R-:W-:Y:S01]  /*3310*/  LEA.HI.X.SX32 R9, R9, R27, 0x1, P2 ;  /* 0x0000001b09097211 */ /* 0x000fe200010f0eff */
[C---:B------:R-:W-:Y:S01]  /*3320*/  IMAD R6, R0.reuse, 0x156, RZ ;  /* 0x0000015600067824 */ /* 0x040fe200078e02ff */
[----:B--2---:R0:W-:Y:S04]  /*3330*/  STL [R1+0x1f8], R12 ;  /* 0x0001f80c01007387 */ /* 0x0041e80000100800 */
[----:B---3--:R1:W-:Y:S01]  /*3340*/  STL [R1+0x1f4], R10 ;  /* 0x0001f40a01007387 */ /* 0x0083e20000100800 */
[C---:B0-----:R-:W-:Y:S02]  /*3350*/  IMAD R12, R0.reuse, 0x126, RZ ;  /* 0x00000126000c7824 */ /* 0x041fe400078e02ff */
[----:B-1----:R-:W-:-:S03]  /*3360*/  IMAD R10, R0, 0x136, RZ ;  /* 0x00000136000a7824 */ /* 0x002fc600078e02ff */
[-C--:B------:R-:W-:Y:S01]  /*3370*/  IADD3 R12, P0, R12, R26.reuse, RZ ;  /* 0x0000001a0c0c7210 */ /* 0x080fe20007f1e0ff */
[----:B----4-:R0:W-:Y:S01]  /*3380*/  STL [R1+0x1f0], R13 ;  /* 0x0001f00d01007387 */ /* 0x0101e20000100800 */
[----:B------:R-:W-:-:S04]  /*3390*/  IADD3 R10, P1, R10, R26, RZ ;  /* 0x0000001a0a0a7210 */ /* 0x000fc80007f3e0ff */
[-C--:B------:R-:W-:Y:S02]  /*33a0*/  LEA.HI.X.SX32 R11, R11, R27.reuse, 0x1, P1 ;  /* 0x0000001b0b0b7211 */ /* 0x080fe400008f0eff */
[----:B0-----:R-:W-:-:S03]  /*33b0*/  LEA.HI.X.SX32 R13, R7, R27, 0x1, P0 ;  /* 0x0000001b070d7211 */ /* 0x001fc600000f0eff */
[----:B------:R0:W2:Y:S04]  /*33c0*/  LDG.E.U16 R10, [R10.64] ;  /* 0x000000040a0a7981 */ /* 0x0000a8000c1e1500 */
[----:B------:R1:W3:Y:S01]  /*33d0*/  LDG.E.U16 R12, [R12.64] ;  /* 0x000000040c0c7981 */ /* 0x0002e2000c1e1500 */
[----:B------:R-:W-:-:S03]  /*33e0*/  IMAD R7, R0, 0xab, RZ ;  /* 0x000000ab00077824 */ /* 0x000fc600078e02ff */
[----:B-1----:R1:W4:Y:S01]  /*33f0*/  LDG.E.U16 R13, [R8.64] ;  /* 0x00000004080d7981 */ /* 0x002322000c1e1500 */
[----:B------:R-:W-:-:S04]  /*3400*/  IADD3 R6, P0, R6, R26, RZ ;  /* 0x0000001a06067210 */ /* 0x000fc80007f1e0ff */
[----:B------:R-:W-:Y:S01]  /*3410*/  LEA.HI.X.SX32 R7, R7, R27, 0x1, P0 ;  /* 0x0000001b07077211 */ /* 0x000fe200000f0eff */
[----:B------:R5:W-:Y:S04]  /*3420*/  STL [R1+0x1ec], R24 ;  /* 0x0001ec1801007387 */ /* 0x000be80000100800 */
[----:B-----5:R5:W4:Y:S01]  /*3430*/  LDG.E.U16 R24, [R6.64] ;  /* 0x0000000406187981 */ /* 0x020b22000c1e1500 */
[C---:B0-----:R-:W-:Y:S02]  /*3440*/  IMAD R11, R0.reuse, 0xbb, RZ ;  /* 0x000000bb000b7824 */ /* 0x041fe400078e02ff */
[C---:B-1----:R-:W-:Y:S02]  /*3450*/  IMAD R8, R0.reuse, 0x186, RZ ;  /* 0x0000018600087824 */ /* 0x042fe400078e02ff */
[----:B-----5:R-:W-:-:S03]  /*3460*/  IMAD R7, R0, 0xb3, RZ ;  /* 0x000000b300077824 */ /* 0x020fc600078e02ff */
[----:B------:R-:W-:Y:S01]  /*3470*/  IADD3 R8, P2, R8, R26, RZ ;  /* 0x0000001a08087210 */ /* 0x000fe20007f5e0ff */
[C---:B------:R-:W-:Y:S02]  /*3480*/  IMAD R9, R0.reuse, 0xc3, RZ ;  /* 0x000000c300097824 */ /* 0x040fe400078e02ff */
[----:B------:R-:W-:-:S03]  /*3490*/  IMAD R6, R0, 0x196, RZ ;  /* 0x0000019600067824 */ /* 0x000fc600078e02ff */
[----:B------:R-:W-:Y:S01]  /*34a0*/  LEA.HI.X.SX32 R9, R9, R27, 0x1, P2 ;  /* 0x0000001b09097211 */ /* 0x000fe200010f0eff */
[----:B---3--:R0:W-:Y:S04]  /*34b0*/  STL [R1+0x1e8], R12 ;  /* 0x0001e80c01007387 */ /* 0x0081e80000100800 */
[----:B--2---:R1:W-:Y:S01]  /*34c0*/  STL [R1+0x1e4], R10 ;  /* 0x0001e40a01007387 */ /* 0x0043e20000100800 */
        /* <DEDUP_REMOVED lines=9> */
[----:B------:R-:W-:Y:S01]  /*3560*/  IMAD R7, R0, 0xcb, RZ ;  /* 0x000000cb00077824 */ /* 0x000fe200078e02ff */
[----:B------:R-:W-:-:S04]  /*3570*/  IADD3 R6, P0, R6, R26, RZ ;  /* 0x0000001a06067210 */ /* 0x000fc80007f1e0ff */
[----:B------:R-:W-:Y:S01]  /*3580*/  LEA.HI.X.SX32 R7, R7, R27, 0x1, P0 ;  /* 0x0000001b07077211 */ /* 0x000fe200000f0eff */
[----:B-1----:R1:W4:Y:S04]  /*3590*/  LDG.E.U16 R13, [R8.64] ;  /* 0x00000004080d7981 */ /* 0x002328000c1e1500 */
[----:B------:R5:W-:Y:S04]  /*35a0*/  STL [R1+0x1dc], R24 ;  /* 0x0001dc1801007387 */ /* 0x000be80000100800 */
[----:B-----5:R5:W4:Y:S01]  /*35b0*/  LDG.E.U16 R24, [R6.64] ;  /* 0x0000000406187981 */ /* 0x020b22000c1e1500 */
[----:B-1----:R-:W-:-:S02]  /*35c0*/  IMAD R8, R0, 0x1c6, RZ ;  /* 0x000001c600087824 */ /* 0x002fc400078e02ff */
[C---:B0-----:R-:W-:Y:S02]  /*35d0*/  IMAD R11, R0.reuse, 0xdb, RZ ;  /* 0x000000db000b7824 */ /* 0x041fe400078e02ff */
[----:B------:R-:W-:Y:S01]  /*35e0*/  IMAD R9, R0, 0xe3, RZ ;  /* 0x000000e300097824 */ /* 0x000fe200078e02ff */
[----:B------:R-:W-:Y:S01]  /*35f0*/  IADD3 R8, P2, R8, R26, RZ ;  /* 0x0000001a08087210 */ /* 0x000fe20007f5e0ff */
[----:B-----5:R-:W-:-:S03]  /*3600*/  IMAD R7, R0, 0xd3, RZ ;  /* 0x000000d300077824 */ /* 0x020fc600078e02ff */
        /* <DEDUP_REMOVED lines=9> */
[----:B0-----:R-:W-:Y:S01]  /*36a0*/  LEA.HI.X.SX32 R13, R7, R27, 0x1, P0 ;  /* 0x0000001b070d7211 */ /* 0x001fe200000f0eff */
[----:B------:R0:W-:Y:S04]  /*36b0*/  STL [R1+0x1cc], R24 ;  /* 0x0001cc1801007387 */ /* 0x0001e80000100800 */
[----:B0-----:R0:W2:Y:S04]  /*36c0*/  LDG.E.U16 R24, [R12.64] ;  /* 0x000000040c187981 */ /* 0x0010a8000c1e1500 */
[----:B0-----:R0:W3:Y:S04]  /*36d0*/  LDG.E.U16 R13, [R10.64] ;  /* 0x000000040a0d7981 */ /* 0x0010e8000c1e1500 */
[----:B0-----:R0:W4:Y:S01]  /*36e0*/  LDG.E.U16 R11, [R8.64] ;  /* 0x00000004080b7981 */ /* 0x001122000c1e1500 */
[----:B------:R-:W-:-:S02]  /*36f0*/  IMAD R6, R0, 0x1d6, RZ ;  /* 0x000001d600067824 */ /* 0x000fc400078e02ff */
[----:B------:R-:W-:-:S03]  /*3700*/  IMAD R7, R0, 0xeb, RZ ;  /* 0x000000eb00077824 */ /* 0x000fc600078e02ff */
[----:B------:R-:W-:Y:S01]  /*3710*/  IADD3 R6, P0, R6, R26, RZ ;  /* 0x0000001a06067210 */ /* 0x000fe20007f1e0ff */
[----:B------:R-:W-:-:S03]  /*3720*/  IMAD R12, R0, 0x1e6, RZ ;  /* 0x000001e6000c7824 */ /* 0x000fc600078e02ff */
[----:B------:R-:W-:Y:S01]  /*3730*/  LEA.HI.X.SX32 R7, R7, R27, 0x1, P0 ;  /* 0x0000001b07077211 */ /* 0x000fe200000f0eff */
[C---:B------:R-:W-:Y:S02]  /*3740*/  IMAD R10, R0.reuse, 0x1f6, RZ ;  /* 0x000001f6000a7824 */ /* 0x040fe400078e02ff */
[----:B0-----:R-:W-:Y:S01]  /*3750*/  IMAD R8, R0, 0x46, RZ ;  /* 0x0000004600087824 */ /* 0x001fe200078e02ff */
[-C--:B------:R-:W-:Y:S02]  /*3760*/  IADD3 R12, P1, R12, R26.reuse, RZ ;  /* 0x0000001a0c0c7210 */ /* 0x080fe40007f3e0ff */
[----:B------:R0:W5:Y:S01]  /*3770*/  LDG.E.U16 R7, [R6.64] ;  /* 0x0000000406077981 */ /* 0x000162000c1e1500 */
[----:B------:R-:W-:Y:S01]  /*3780*/  IMAD R9, R0, 0xfb, RZ ;  /* 0x000000fb00097824 */ /* 0x000fe200078e02ff */
[-C--:B------:R-:W-:Y:S02]  /*3790*/  IADD3 R10, P2, R10, R26.reuse, RZ ;  /* 0x0000001a0a0a7210 */ /* 0x080fe40007f5e0ff */
[----:B------:R-:W-:Y:S01]  /*37a0*/  IADD3 R8, P0, R8, R26, RZ ;  /* 0x0000001a08087210 */ /* 0x000fe20007f1e0ff */
[C---:B0-----:R-:W-:Y:S01]  /*37b0*/  IMAD R6, R0.reuse, 0xf3, RZ ;  /* 0x000000f300067824 */ /* 0x041fe200078e02ff */
[----:B--2---:R0:W-:Y:S04]  /*37c0*/  STL [R1+0x1c0], R24 ;  /* 0x0001c01801007387 */ /* 0x0041e80000100800 */
[----:B---3--:R1:W-:Y:S01]  /*37d0*/  STL [R1+0x1bc], R13 ;  /* 0x0001bc0d01007387 */ /* 0x0083e20000100800 */
[----:B0-----:R-:W-:-:S03]  /*37e0*/  IMAD R24, R0, 0x23, RZ ;  /* 0x0000002300187824 */ /* 0x001fc600078e02ff */
[----:B----4-:R0:W-:Y:S01]  /*37f0*/  STL [R1+0x1b8], R11 ;  /* 0x0001b80b01007387 */ /* 0x0101e20000100800 */
[----:B-1----:R-:W-:Y:S01]  /*3800*/  LEA.HI.X.SX32 R13, R6, R27, 0x1, P1 ;  /* 0x0000001b060d7211 */ /* 0x002fe200008f0eff */
[----:B0-----:R-:W-:-:S05]  /*3810*/  IMAD R11, R0, 0x56, RZ ;  /* 0x00000056000b7824 */ /* 0x001fca00078e02ff */
[----:B------:R-:W-:Y:S02]  /*3820*/  IADD3 R6, P1, R11, R26, RZ ;  /* 0x0000001a0b067210 */ /* 0x000fe40007f3e0ff */
[-C--:B------:R-:W-:Y:S02]  /*3830*/  LEA.HI.X.SX32 R11, R9, R27.reuse, 0x1, P2 ;  /* 0x0000001b090b7211 */ /* 0x080fe400010f0eff */
[----:B------:R-:W-:Y:S02]  /*3840*/  LEA.HI.X.SX32 R9, R24, R27, 0x1, P0 ;  /* 0x0000001b18097211 */ /* 0x000fe400000f0eff */
[----:B------:R0:W2:Y:S04]  /*3850*/  LDG.E.U16 R24, [R12.64] ;  /* 0x000000040c187981 */ /* 0x0000a8000c1e1500 */
[----:B0-----:R-:W3:Y:S04]  /*3860*/  LDG.E.U16 R13, [R8.64] ;  /* 0x00000004080d7981 */ /* 0x001ee8000c1e1500 */
[----:B------:R0:W4:Y:S04]  /*3870*/  LDG.E.U16 R12, [R10.64] ;  /* 0x000000040a0c7981 */ /* 0x000128000c1e1500 */
[----:B-----5:R1:W-:Y:S02]  /*3880*/  STL [R1+0x1b4], R7 ;  /* 0x0001b40701007387 */ /* 0x0203e40000100800 */
[----:B-1----:R-:W-:-:S02]  /*3890*/  IMAD R7, R0, 0x2b, RZ ;  /* 0x0000002b00077824 */ /* 0x002fc400078e02ff */
[----:B0-----:R-:W-:-:S03]  /*38a0*/  IMAD R10, R0, 0x66, RZ ;  /* 0x00000066000a7824 */ /* 0x001fc600078e02ff */
[----:B------:R-:W-:Y:S01]  /*38b0*/  LEA.HI.X.SX32 R7, R7, R27, 0x1, P1 ;  /* 0x0000001b07077211 */ /* 0x000fe200008f0eff */
[----:B------:R-:W-:-:S05]  /*38c0*/  IMAD R11, R0, 0x3b, RZ ;  /* 0x0000003b000b7824 */ /* 0x000fca00078e02ff */
[----:B------:R0:W5:Y:S02]  /*38d0*/  LDG.E.U16 R7, [R6.64] ;  /* 0x0000000406077981 */ /* 0x000164000c1e1500 */
[C---:B0-----:R-:W-:Y:S02]  /*38e0*/  IMAD R6, R0.reuse, 0x33, RZ ;  /* 0x0000003300067824 */ /* 0x041fe400078e02ff */
[----:B--2---:R0:W-:Y:S02]  /*38f0*/  STL [R1+0x1a0], R24 ;  /* 0x0001a01801007387 */ /* 0x0041e40000100800 */
[----:B0-----:R-:W-:Y:S02]  /*3900*/  IMAD R24, R0, 0x76, RZ ;  /* 0x0000007600187824 */ /* 0x001fe400078e02ff */
[----:B---3--:R-:W-:Y:S04]  /*3910*/  STL [R1+0x1ac], R13 ;  /* 0x0001ac0d01007387 */ /* 0x008fe80000100800 */
[----:B----4-:R0:W-:Y:S02]  /*3920*/  STL [R1+0x19c], R12 ;  /* 0x00019c0c01007387 */ /* 0x0101e40000100800 */
[----:B0-----:R-:W-:-:S02]  /*3930*/  IADD3 R12, P0, R10, R26, RZ ;  /* 0x0000001a0a0c7210 */ /* 0x001fc40007f1e0ff */
[----:B------:R-:W-:Y:S02]  /*3940*/  IADD3 R10, P1, R24, R26, RZ ;  /* 0x0000001a180a7210 */ /* 0x000fe40007f3e0ff */
[-C--:B------:R-:W-:Y:S02]  /*3950*/  LEA.HI.X.SX32 R13, R6, R27.reuse, 0x1, P0 ;  /* 0x0000001b060d7211 */ /* 0x080fe400000f0eff */
[----:B------:R-:W-:-:S04]  /*3960*/  LEA.HI.X.SX32 R11, R11, R27, 0x1, P1 ;  /* 0x0000001b0b0b7211 */ /* 0x000fc800008f0eff */
[----:B------:R0:W2:Y:S04]  /*3970*/  LDG.E.U16 R13, [R12.64] ;  /* 0x000000040c0d7981 */ /* 0x0000a8000c1e1500 */
[----:B------:R1:W3:Y:S01]  /*3980*/  LDG.E.U16 R10, [R10.64] ;  /* 0x000000040a0a7981 */ /* 0x0002e2000c1e1500 */
[C---:B------:R-:W-:Y:S02]  /*3990*/  IMAD R6, R0.reuse, 0x96, RZ ;  /* 0x0000009600067824 */ /* 0x040fe400078e02ff */
[C---:B------:R-:W-:Y:S01]  /*39a0*/  IMAD R8, R0.reuse, 0x86, RZ ;  /* 0x0000008600087824 */ /* 0x040fe200078e02ff */
[----:B-----5:R4:W-:Y:S01]  /*39b0*/  STL [R1+0x1a8], R7 ;  /* 0x0001a80701007387 */ /* 0x0209e20000100800 */
[----:B------:R-:W-:Y:S01]  /*39c0*/  IMAD R9, R0, 0x43, RZ ;  /* 0x0000004300097824 */ /* 0x000fe200078e02ff */
[----:B------:R-:W-:-:S02]  /*39d0*/  IADD3 R6, P0, R6, R26, RZ ;  /* 0x0000001a06067210 */ /* 0x000fc40007f1e0ff */
[----:B------:R-:W-:Y:S01]  /*39e0*/  IADD3 R8, P2, R8, R26, RZ ;  /* 0x0000001a08087210 */ /* 0x000fe20007f5e0ff */
[----:B----4-:R-:W-:-:S03]  /*39f0*/  IMAD R7, R0, 0x4b, RZ ;  /* 0x0000004b00077824 */ /* 0x010fc600078e02ff */
[-C--:B------:R-:W-:Y:S01]  /*3a00*/  LEA.HI.X.SX32 R9, R9, R27.reuse, 0x1, P2 ;  /* 0x0000001b09097211 */ /* 0x080fe200010f0eff */
[----:B-1----:R-:W-:Y:S01]  /*3a10*/  IMAD R11, R0, 0xa6, RZ ;  /* 0x000000a6000b7824 */ /* 0x002fe200078e02ff */
[----:B------:R-:W-:-:S03]  /*3a20*/  LEA.HI.X.SX32 R7, R7, R27, 0x1, P0 ;  /* 0x0000001b07077211 */ /* 0x000fc600000f0eff */
[----:B0-----:R0:W4:Y:S02]  /*3a30*/  LDG.E.U16 R12, [R8.64] ;  /* 0x00000004080c7981 */ /* 0x001124000c1e1500 */
[----:B0-----:R-:W-:Y:S01]  /*3a40*/  IADD3 R8, P0, R11, R26, RZ ;  /* 0x0000001a0b087210 */ /* 0x001fe20007f1e0ff */
[C---:B------:R-:W-:Y:S01]  /*3a50*/  IMAD R11, R0.reuse, 0xc6, RZ ;  /* 0x000000c6000b7824 */ /* 0x040fe200078e02ff */
[----:B--2---:R0:W-:Y:S04]  /*3a60*/  STL [R1+0x194], R13 ;  /* 0x0001940d01007387 */ /* 0x0041e80000100800 */
[----:B---3--:R1:W-:Y:S04]  /*3a70*/  STL [R1+0x190], R10 ;  /* 0x0001900a01007387 */ /* 0x0083e80000100800 */
[----:B0-----:R0:W2:Y:S01]  /*3a80*/  LDG.E.U16 R13, [R6.64] ;  /* 0x00000004060d7981 */ /* 0x0010a2000c1e1500 */
[----:B-1----:R-:W-:-:S02]  /*3a90*/  IMAD R10, R0, 0xb6, RZ ;  /* 0x000000b6000a7824 */ /* 0x002fc400078e02ff */
[----:B0-----:R-:W-:-:S03]  /*3aa0*/  IMAD R6, R0, 0x53, RZ ;  /* 0x0000005300067824 */ /* 0x001fc600078e02ff */
[-C--:B------:R-:W-:Y:S01]  /*3ab0*/  IADD3 R10, P1, R10, R26.reuse, RZ ;  /* 0x0000001a0a0a7210 */ /* 0x080fe20007f3e0ff */
[----:B------:R-:W-:Y:S01]  /*3ac0*/  IMAD R7, R0, 0x5b, RZ ;  /* 0x0000005b00077824 */ /* 0x000fe200078e02ff */
[-C--:B------:R-:W-:Y:S02]  /*3ad0*/  LEA.HI.X.SX32 R9, R6, R27.reuse, 0x1, P0 ;  /* 0x0000001b06097211 */ /* 0x080fe400000f0eff */
[----:B------:R-:W-:Y:S02]  /*3ae0*/  IADD3 R6, P0, R11, R26, RZ ;  /* 0x0000001a0b067210 */ /* 0x000fe40007f1e0ff */
[----:B------:R-:W-:Y:S02]  /*3af0*/  LEA.HI.X.SX32 R11, R7, R27, 0x1, P1 ;  /* 0x0000001b070b7211 */ /* 0x000fe400008f0eff */
[----:B------:R0:W3:Y:S04]  /*3b00*/  LDG.E.U16 R7, [R8.64] ;  /* 0x0000000408077981 */ /* 0x0000e8000c1e1500 */
[----:B----4-:R1:W-:Y:S02]  /*3b10*/  STL [R1+0x18c], R12 ;  /* 0x00018c0c01007387 */ /* 0x0103e40000100800 */
[----:B-1----:R-:W-:-:S02]  /*3b20*/  IMAD R12, R0, 0x63, RZ ;  /* 0x00000063000c7824 */ /* 0x002fc400078e02ff */
[----:B--2---:R1:W-:Y:S02]  /*3b30*/  STL [R1+0x184], R13 ;  /* 0x0001840d01007387 */ /* 0x0043e40000100800 */
[----:B-1----:R-:W-:-:S05]  /*3b40*/  IMAD R13, R0, 0xd6, RZ ;  /* 0x000000d6000d7824 */ /* 0x002fca00078e02ff */
[----:B0-----:R-:W-:Y:S02]  /*3b50*/  IADD3 R8, P1, R13, R26, RZ ;  /* 0x0000001a0d087210 */ /* 0x001fe40007f3e0ff */
[----:B------:R0:W2:Y:S04]  /*3b60*/  LDG.E.U16 R13, [R10.64] ;  /* 0x000000040a0d7981 */ /* 0x0000a8000c1e1500 */
[----:B---3--:R1:W-:Y:S02]  /*3b70*/  STL [R1+0x180], R7 ;  /* 0x0001800701007387 */ /* 0x0083e40000100800 */
[----:B-1----:R-:W-:-:S05]  /*3b80*/  LEA.HI.X.SX32 R7, R12, R27, 0x1, P0 ;  /* 0x0000001b0c077211 */ /* 0x002fca00000f0eff */
[----:B0-----:R0:W3:Y:S01]  /*3b90*/  LDG.E.U16 R11, [R6.64] ;  /* 0x00000004060b7981 */ /* 0x0010e2000c1e1500 */
[C---:B------:R-:W-:Y:S02]  /*3ba0*/  IMAD R9, R0.reuse, 0x6b, RZ ;  /* 0x0000006b00097824 */ /* 0x040fe400078e02ff */
[----:B------:R-:W-:-:S03]  /*3bb0*/  IMAD R12, R0, 0xe6, RZ ;  /* 0x000000e6000c7824 */ /* 0x000fc600078e02ff */
[-C--:B------:R-:W-:Y:S01]  /*3bc0*/  LEA.HI.X.SX32 R9, R9, R27.reuse, 0x1, P1 ;  /* 0x0000001b09097211 */ /* 0x080fe200008f0eff */
[C---:B------:R-:W-:Y:S02]  /*3bd0*/  IMAD R10, R0.reuse, 0xf6, RZ ;  /* 0x000000f6000a7824 */ /* 0x040fe400078e02ff */
[----:B0-----:R-:W-:Y:S01]  /*3be0*/  IMAD R7, R0, 0x73, RZ ;  /* 0x0000007300077824 */ /* 0x001fe200078e02ff */
[----:B------:R-:W-:Y:S02]  /*3bf0*/  IADD3 R6, P0, R12, R26, RZ ;  /* 0x0000001a0c067210 */ /* 0x000fe40007f1e0ff */
[----:B------:R0:W4:Y:S02]  /*3c00*/  LDG.E.U16 R12, [R8.64] ;  /* 0x00000004080c7981 */ /* 0x000124000c1e1500 */
[----:B------:R-:W-:-:S06]  /*3c10*/  LEA.HI.X.SX32 R7, R7, R27, 0x1, P0 ;  /* 0x0000001b07077211 */ /* 0x000fcc00000f0eff */
[----:B------:R1:W5:Y:S01]  /*3c20*/  LDG.E.U16 R7, [R6.64] ;  /* 0x0000000406077981 */ /* 0x000362000c1e1500 */
[----:B0-----:R-:W-:Y:S01]  /*3c30*/  IMAD R9, R0, 0x7b, RZ ;  /* 0x0000007b00097824 */ /* 0x001fe200078e02ff */
[-C--:B------:R-:W-:Y:S02]  /*3c40*/  IADD3 R8, P1, R10, R26.reuse, RZ ;  /* 0x0000001a0a087210 */ /* 0x080fe40007f3e0ff */
[C---:B------:R-:W-:Y:S02]  /*3c50*/  LEA R10, P0, R0.reuse, R26, 0x3 ;  /* 0x0000001a000a7211 */ /* 0x040fe400078018ff */
[----:B------:R-:W-:Y:S01]  /*3c60*/  LEA.HI.X.SX32 R9, R9, R27, 0x1, P1 ;  /* 0x0000001b09097211 */ /* 0x000fe200008f0eff */
[----:B--2---:R0:W-:Y:S02]  /*3c70*/  STL [R1+0x178], R13 ;  /* 0x0001780d01007387 */ /* 0x0041e40000100800 */
[C---:B0-----:R-:W-:Y:S02]  /*3c80*/  SHF.L.U32 R13, R0.reuse, 0x2, RZ ;  /* 0x00000002000d7819 */ /* 0x041fe400000006ff */
[----:B---3--:R0:W-:Y:S02]  /*3c90*/  STL [R1+0x174], R11 ;  /* 0x0001740b01007387 */ /* 0x0081e40000100800 */
[----:B0-----:R-:W-:-:S05]  /*3ca0*/  IMAD R11, R0, 0x108, RZ ;  /* 0x00000108000b7824 */ /* 0x001fca00078e02ff */
[----:B-1----:R-:W-:Y:S02]  /*3cb0*/  IADD3 R6, P1, R11, R26, RZ ;  /* 0x0000001a0b067210 */ /* 0x002fe40007f3e0ff */
[----:B------:R-:W-:Y:S02]  /*3cc0*/  LEA.HI.X.SX32 R11, R13, R27, 0x1, P0 ;  /* 0x0000001b0d0b7211 */ /* 0x000fe400000f0eff */
[----:B------:R0:W2:Y:S04]  /*3cd0*/  LDG.E.U16 R13, [R8.64] ;  /* 0x00000004080d7981 */ /* 0x0000a8000c1e1500 */
[----:B------:R1:W3:Y:S04]  /*3ce0*/  LDG.E.U16 R11, [R10.64] ;  /* 0x000000040a0b7981 */ /* 0x0002e8000c1e1500 */
[----:B----4-:R4:W-:Y:S04]  /*3cf0*/  STL [R1+0x170], R12 ;  /* 0x0001700c01007387 */ /* 0x0109e80000100800 */
[----:B-----5:R5:W-:Y:S01]  /*3d00*/  STL [R1+0x168], R7 ;  /* 0x0001680701007387 */ /* 0x020be20000100800 */
[----:B----4-:R-:W-:-:S02]  /*3d10*/  IMAD R12, R0, 0x8c, RZ ;  /* 0x0000008c000c7824 */ /* 0x010fc400078e02ff */
[----:B-----5:R-:W-:-:S03]  /*3d20*/  IMAD R7, R0, 0x84, RZ ;  /* 0x0000008400077824 */ /* 0x020fc600078e02ff */
[----:B0-----:R-:W-:Y:S01]  /*3d30*/  IADD3 R8, P0, R12, R26, RZ ;  /* 0x0000001a0c087210 */ /* 0x001fe20007f1e0ff */
[C---:B-1----:R-:W-:Y:S01]  /*3d40*/  IMAD R10, R0.reuse, 0x118, RZ ;  /* 0x00000118000a7824 */ /* 0x042fe200078e02ff */
[----:B------:R-:W-:Y:S01]  /*3d50*/  LEA.HI.X.SX32 R7, R7, R27, 0x1, P1 ;  /* 0x0000001b07077211 */ /* 0x000fe200008f0eff */
[----:B--2---:R0:W-:Y:S04]  /*3d60*/  STL [R1+0x15c], R13 ;  /* 0x00015c0d01007387 */ /* 0x0041e80000100800 */
[----:B---3--:R1:W-:Y:S01]  /*3d70*/  STL [R1+0x160], R11 ;  /* 0x0001600b01007387 */ /* 0x0083e20000100800 */
[C---:B0-----:R-:W-:Y:S02]  /*3d80*/  IMAD R13, R0.reuse, 0x46, RZ ;  /* 0x00000046000d7824 */ /* 0x041fe400078e02ff */
[----:B-1----:R-:W-:-:S03]  /*3d90*/  IMAD R11, R0, 0x128, RZ ;  /* 0x00000128000b7824 */ /* 0x002fc600078e02ff */
[-C--:B------:R-:W-:Y:S02]  /*3da0*/  LEA.HI.X.SX32 R9, R13, R27.reuse, 0x1, P0 ;  /* 0x0000001b0d097211 */ /* 0x080fe400000f0eff */
[----:B------:R0:W2:Y:S04]  /*3db0*/  LDG.E.U16 R13, [R6.64] ;  /* 0x00000004060d7981 */ /* 0x0000a8000c1e1500 */
[----:B------:R1:W3:Y:S01]  /*3dc0*/  LDG.E.U16 R8, [R8.64] ;  /* 0x0000000408087981 */ /* 0x0002e2000c1e1500 */
[-C--:B0-----:R-:W-:Y:S02]  /*3dd0*/  IADD3 R6, P0, R10, R26.reuse, RZ ;  /* 0x0000001a0a067210 */ /* 0x081fe40007f1e0ff */
[----:B------:R-:W-:Y:S01]  /*3de0*/  IADD3 R10, P1, R11, R26, RZ ;  /* 0x0000001a0b0a7210 */ /* 0x000fe20007f3e0ff */
[----:B------:R-:W-:Y:S01]  /*3df0*/  IMAD R11, R0, 0x94, RZ ;  /* 0x00000094000b7824 */ /* 0x000fe200078e02ff */
[----:B------:R-:W-:-:S04]  /*3e00*/  LEA.HI.X.SX32 R7, R12, R27, 0x1, P0 ;  /* 0x0000001b0c077211 */ /* 0x000fc800000f0eff */
[----:B------:R-:W-:Y:S01]  /*3e10*/  LEA.HI.X.SX32 R11, R11, R27, 0x1, P1 ;  /* 0x0000001b0b0b7211 */ /* 0x000fe200008f0eff */
[----:B------:R0:W4:Y:S04]  /*3e20*/  LDG.E.U16 R6, [R6.64] ;  /* 0x0000000406067981 */ /* 0x000128000c1e1500 */
[----:B------:R5:W4:Y:S01]  /*3e30*/  LDG.E.U16 R10, [R10.64] ;  /* 0x000000040a0a7981 */ /* 0x000b22000c1e1500 */
[C---:B-1----:R-:W-:Y:S02]  /*3e40*/  IMAD R9, R0.reuse, 0x27, RZ ;  /* 0x0000002700097824 */ /* 0x042fe400078e02ff */
[C---:B------:R-:W-:Y:S02]  /*3e50*/  IMAD R12, R0.reuse, 0x9c, RZ ;  /* 0x0000009c000c7824 */ /* 0x040fe400078e02ff */
[----:B0-----:R-:W-:-:S02]  /*3e60*/  IMAD R7, R0, 0x138, RZ ;  /* 0x0000013800077824 */ /* 0x001fc400078e02ff */
[C---:B-----5:R-:W-:Y:S01]  /*3e70*/  IMAD R11, R0.reuse, 0x148, RZ ;  /* 0x00000148000b7824 */ /* 0x060fe200078e02ff */
[----:B--2---:R0:W-:Y:S04]  /*3e80*/  STL [R1+0x154], R13 ;  /* 0x0001540d01007387 */ /* 0x0041e80000100800 */
[----:B---3--:R1:W-:Y:S01]  /*3e90*/  STL [R1+0x1c8], R8 ;  /* 0x0001c80801007387 */ /* 0x0083e20000100800 */
[----:B0-----:R-:W-:-:S05]  /*3ea0*/  IMAD R13, R0, 0x4e, RZ ;  /* 0x0000004e000d7824 */ /* 0x001fca00078e02ff */
[-C--:B-1----:R-:W-:Y:S01]  /*3eb0*/  IADD3 R8, P0, R13, R26.reuse, RZ ;  /* 0x0000001a0d087210 */ /* 0x082fe20007f1e0ff */
[----:B----4-:R0:W-:Y:S03]  /*3ec0*/  STL [R1+0x150], R6 ;  /* 0x0001500601007387 */ /* 0x0101e60000100800 */
[----:B------:R-:W-:Y:S01]  /*3ed0*/  LEA.HI.X.SX32 R9, R9, R27, 0x1, P0 ;  /* 0x0000001b09097211 */ /* 0x000fe200000f0eff */
[----:B------:R1:W-:Y:S05]  /*3ee0*/  STL [R1+0x144], R10 ;  /* 0x0001440a01007387 */ /* 0x0003ea0000100800 */
[----:B------:R2:W3:Y:S01]  /*3ef0*/  LDG.E.U16 R9, [R8.64] ;  /* 0x0000000408097981 */ /* 0x0004e2000c1e1500 */
[----:B0-----:R-:W-:-:S02]  /*3f00*/  IADD3 R6, P1, R12, R26, RZ ;  /* 0x0000001a0c067210 */ /* 0x001fc40007f3e0ff */
[-C--:B-1----:R-:W-:Y:S02]  /*3f10*/  IADD3 R10, P0, R7, R26.reuse, RZ ;  /* 0x0000001a070a7210 */ /* 0x082fe40007f1e0ff */
[-C--:B------:R-:W-:Y:S02]  /*3f20*/  LEA.HI.X.SX32 R7, R13, R27.reuse, 0x1, P1 ;  /* 0x0000001b0d077211 */ /* 0x080fe400008f0eff */
[----:B--2---:R-:W-:Y:S02]  /*3f30*/  IADD3 R8, P1, R11, R26, RZ ;  /* 0x0000001a0b087210 */ /* 0x004fe40007f3e0ff */
[----:B------:R-:W-:Y:S02]  /*3f40*/  LEA.HI.X.SX32 R11, R12, R27, 0x1, P0 ;  /* 0x0000001b0c0b7211 */ /* 0x000fe400000f0eff */
[----:B------:R0:W2:Y:S01]  /*3f50*/  LDG.E.U16 R12, [R6.64] ;  /* 0x00000004060c7981 */ /* 0x0000a2000c1e1500 */
[----:B------:R-:W-:-:S03]  /*3f60*/  IMAD R13, R0, 0xac, RZ ;  /* 0x000000ac000d7824 */ /* 0x000fc600078e02ff */
[----:B------:R1:W4:Y:S02]  /*3f70*/  LDG.E.U16 R11, [R10.64] ;  /* 0x000000040a0b7981 */ /* 0x000324000c1e1500 */
[----:B0-----:R-:W-:Y:S02]  /*3f80*/  IADD3 R6, P0, R13, R26, RZ ;  /* 0x0000001a0d067210 */ /* 0x001fe40007f1e0ff */
[----:B---3--:R0:W-:Y:S02]  /*3f90*/  STL [R1+0x1c4], R9 ;  /* 0x0001c40901007387 */ /* 0x0081e40000100800 */
[C---:B0-----:R-:W-:Y:S02]  /*3fa0*/  IMAD R9, R0.reuse, 0xa4, RZ ;  /* 0x000000a400097824 */ /* 0x041fe400078e02ff */
[----:B--2---:R0:W-:Y:S03]  /*3fb0*/  STL [R1+0x1b0], R12 ;  /* 0x0001b00c01007387 */ /* 0x0041e60000100800 */
[----:B------:R-:W-:Y:S01]  /*3fc0*/  LEA.HI.X.SX32 R9, R9, R27, 0x1, P1 ;  /* 0x0000001b09097211 */ /* 0x000fe200008f0eff */
[----:B0-----:R-:W-:-:S05]  /*3fd0*/  IMAD R12, R0, 0x56, RZ ;  /* 0x00000056000c7824 */ /* 0x001fca00078e02ff */
[----:B------:R-:W-:Y:S02]  /*3fe0*/  LEA.HI.X.SX32 R7, R12, R27, 0x1, P0 ;  /* 0x0000001b0c077211 */ /* 0x000fe400000f0eff */
[----:B------:R0:W2:Y:S04]  /*3ff0*/  LDG.E.U16 R12, [R8.64] ;  /* 0x00000004080c7981 */ /* 0x0000a8000c1e1500 */
[----:B------:R3:W5:Y:S01]  /*4000*/  LDG.E.U16 R6, [R6.64] ;  /* 0x0000000406067981 */ /* 0x000762000c1e1500 */
[----:B-1----:R-:W-:-:S03]  /*4010*/  IMAD R10, R0, 0x158, RZ ;  /* 0x00000158000a7824 */ /* 0x002fc600078e02ff */
[----:B----4-:R1:W-:Y:S02]  /*4020*/  STL [R1+0x140], R11 ;  /* 0x0001400b01007387 */ /* 0x0103e40000100800 */
[----:B0-----:R-:W-:Y:S01]  /*4030*/  IADD3 R8, P0, R10, R26, RZ ;  /* 0x0000001a0a087210 */ /* 0x001fe20007f1e0ff */
[----:B-1----:R-:W-:-:S03]  /*4040*/  IMAD R11, R0, 0x168, RZ ;  /* 0x00000168000b7824 */ /* 0x002fc600078e02ff */
[----:B------:R-:W-:Y:S02]  /*4050*/  LEA.HI.X.SX32 R9, R13, R27, 0x1, P0 ;  /* 0x0000001b0d097211 */ /* 0x000fe400000f0eff */
[----:B------:R-:W-:Y:S01]  /*4060*/  IADD3 R10, P1, R11, R26, RZ ;  /* 0x0000001a0b0a7210 */ /* 0x000fe20007f3e0ff */
[----:B------:R-:W-:-:S03]  /*4070*/  IMAD R11, R0, 0xb4, RZ ;  /* 0x000000b4000b7824 */ /* 0x000fc600078e02ff */
[----:B------:R0:W4:Y:S01]  /*4080*/  LDG.E.U16 R9, [R8.64] ;  /* 0x0000000408097981 */ /* 0x000122000c1e1500 */
[----:B---3--:R-:W-:Y:S01]  /*4090*/  IMAD R7, R0, 0x2f, RZ ;  /* 0x0000002f00077824 */ /* 0x008fe200078e02ff */
[----:B------:R-:W-:-:S06]  /*40a0*/  LEA.HI.X.SX32 R11, R11, R27, 0x1, P1 ;  /* 0x0000001b0b0b7211 */ /* 0x000fcc00008f0eff */
[----:B------:R1:W3:Y:S04]  /*40b0*/  LDG.E.U16 R11, [R10.64] ;  /* 0x000000040a0b7981 */ /* 0x0002e8000c1e1500 */
[----:B--2---:R2:W-:Y:S04]  /*40c0*/  STL [R1+0x13c], R12 ;  /* 0x00013c0c01007387 */ /* 0x0045e80000100800 */
[----:B-----5:R5:W-:Y:S01]  /*40d0*/  STL [R1+0x1a4], R6 ;  /* 0x0001a40601007387 */ /* 0x020be20000100800 */
[----:B--2---:R-:W-:-:S05]  /*40e0*/  IMAD R12, R0, 0x5e, RZ ;  /* 0x0000005e000c7824 */ /* 0x004fca00078e02ff */
[----:B-----5:R-:W-:-:S04]  /*40f0*/  IADD3 R6, P0, R12, R26, RZ ;  /* 0x0000001a0c067210 */ /* 0x020fc80007f1e0ff */
[----:B------:R-:W-:-:S06]  /*4100*/  LEA.HI.X.SX32 R7, R7, R27, 0x1, P0 ;  /* 0x0000001b07077211 */ /* 0x000fcc00000f0eff */
[----:B------:R2:W5:Y:S01]  /*4110*/  LDG.E.U16 R7, [R6.64] ;  /* 0x0000000406077981 */ /* 0x000562000c1e1500 */
[----:B------:R-:W-:-:S05]  /*4120*/  IMAD R13, R0, 0xbc, RZ ;  /* 0x000000bc000d7824 */ /* 0x000fca00078e02ff */
[----:B0-----:R-:W-:Y:S01]  /*4130*/  IADD3 R8, P1, R13, R26, RZ ;  /* 0x0000001a0d087210 */ /* 0x001fe20007f3e0ff */
[----:B----4-:R0:W-:Y:S01]  /*4140*/  STL [R1+0x138], R9 ;  /* 0x0001380901007387 */ /* 0x0101e20000100800 */
[----:B-1----:R-:W-:-:S03]  /*4150*/  IMAD R10, R0, 0x178, RZ ;  /* 0x00000178000a7824 */ /* 0x002fc600078e02ff */
[----:B---3--:R1:W-:Y:S01]  /*4160*/  STL [R1+0x134], R11 ;  /* 0x0001340b01007387 */ /* 0x0083e20000100800 */
[----:B0-----:R-:W-:Y:S02]  /*4170*/  LEA.HI.X.SX32 R9, R12, R27, 0x1, P1 ;  /* 0x0000001b0c097211 */ /* 0x001fe400008f0eff */
[----:B--2---:R-:W-:-:S03]  /*4180*/  IADD3 R6, P0, R10, R26, RZ ;  /* 0x0000001a0a067210 */ /* 0x004fc60007f1e0ff */
[----:B-1----:R-:W2:Y:S04]  /*4190*/  LDG.E.U16 R11, [R8.64] ;  /* 0x00000004080b7981 */ /* 0x002ea8000c1e1500 */
[----:B-----5:R0:W-:Y:S02]  /*41a0*/  STL [R1+0x198], R7 ;  /* 0x0001980701007387 */ /* 0x0201e40000100800 */
[----:B0-----:R-:W-:-:S06]  /*41b0*/  LEA.HI.X.SX32 R7, R13, R27, 0x1, P0 ;  /* 0x0000001b0d077211 */ /* 0x001fcc00000f0eff */
[----:B------:R0:W3:Y:S01]  /*41c0*/  LDG.E.U16 R7, [R6.64] ;  /* 0x0000000406077981 */ /* 0x0000e2000c1e1500 */
[C---:B------:R-:W-:Y:S02]  /*41d0*/  IMAD R12, R0.reuse, 0x188, RZ ;  /* 0x00000188000c7824 */ /* 0x040fe400078e02ff */
[----:B------:R-:W-:Y:S01]  /*41e0*/  IMAD R13, R0, 0xc4, RZ ;  /* 0x000000c4000d7824 */ /* 0x000fe200078e02ff */
[----:B--2---:R1:W-:Y:S02]  /*41f0*/  STL [R1+0x188], R11 ;  /* 0x0001880b01007387 */ /* 0x0043e40000100800 */
[-C--:B------:R-:W-:Y:S01]  /*4200*/  IADD3 R12, P1, R12, R26.reuse, RZ ;  /* 0x0000001a0c0c7210 */ /* 0x080fe20007f3e0ff */
[C---:B------:R-:W-:Y:S02]  /*4210*/  IMAD R9, R0.reuse, 0xcc, RZ ;  /* 0x000000cc00097824 */ /* 0x040fe400078e02ff */
[C---:B------:R-:W-:Y:S01]  /*4220*/  IMAD R8, R0.reuse, 0x198, RZ ;  /* 0x0000019800087824 */ /* 0x040fe200078e02ff */
[----:B------:R-:W-:Y:S01]  /*4230*/  LEA.HI.X.SX32 R13, R13, R27, 0x1, P1 ;  /* 0x0000001b0d0d7211 */ /* 0x000fe200008f0eff */
[----:B-1----:R-:W-:Y:S01]  /*4240*/  IMAD R11, R0, 0x1a8, RZ ;  /* 0x000001a8000b7824 */ /* 0x002fe200078e02ff */
[----:B------:R-:W-:-:S04]  /*4250*/  IADD3 R10, P0, R9, R26, RZ ;  /* 0x0000001a090a7210 */ /* 0x000fc80007f1e0ff */
[----:B------:R1:W2:Y:S01]  /*4260*/  LDG.E.U16 R13, [R12.64] ;  /* 0x000000040c0d7981 */ /* 0x0002a2000c1e1500 */
[-C--:B0-----:R-:W-:Y:S01]  /*4270*/  IADD3 R6, P1, R11, R26.reuse, RZ ;  /* 0x0000001a0b067210 */ /* 0x081fe20007f3e0ff */
[----:B------:R-:W-:Y:S01]  /*4280*/  IMAD R11, R0, 0x66, RZ ;  /* 0x00000066000b7824 */ /* 0x000fe200078e02ff */
[----:B------:R-:W-:-:S04]  /*4290*/  IADD3 R8, P2, R8, R26, RZ ;  /* 0x0000001a08087210 */ /* 0x000fc80007f5e0ff */
[-C--:B------:R-:W-:Y:S02]  /*42a0*/  LEA.HI.X.SX32 R11, R11, R27.reuse, 0x1, P0 ;  /* 0x0000001b0b0b7211 */ /* 0x080fe400000f0eff */
[----:B------:R-:W-:-:S03]  /*42b0*/  LEA.HI.X.SX32 R9, R9, R27, 0x1, P2 ;  /* 0x0000001b09097211 */ /* 0x000fc600010f0eff */
[----:B-1----:R0:W4:Y:S04]  /*42c0*/  LDG.E.U16 R12, [R10.64] ;  /* 0x000000040a0c7981 */ /* 0x002128000c1e1500 */
[----:B0-----:R0:W5:Y:S02]  /*42d0*/  LDG.E.U16 R10, [R8.64] ;  /* 0x00000004080a7981 */ /* 0x001164000c1e1500 */
[C---:B0-----:R-:W-:Y:S02]  /*42e0*/  IMAD R9, R0.reuse, 0x6e, RZ ;  /* 0x0000006e00097824 */ /* 0x041fe400078e02ff */
[----:B---3--:R0:W-:Y:S02]  /*42f0*/  STL [R1+0x130], R7 ;  /* 0x0001300701007387 */ /* 0x0081e40000100800 */
[----:B0-----:R-:W-:-:S05]  /*4300*/  IMAD R7, R0, 0xd4, RZ ;  /* 0x000000d400077824 */ /* 0x001fca00078e02ff */
[----:B------:R-:W-:-:S05]  /*4310*/  LEA.HI.X.SX32 R7, R7, R27, 0x1, P1 ;  /* 0x0000001b07077211 */ /* 0x000fca00008f0eff */
[----:B------:R0:W3:Y:S02]  /*4320*/  LDG.E.U16 R11, [R6.64] ;  /* 0x00000004060b7981 */ /* 0x0000e4000c1e1500 */
[----:B0-----:R-:W-:Y:S01]  /*4330*/  IMAD R7, R0, 0x37, RZ ;  /* 0x0000003700077824 */ /* 0x001fe200078e02ff */
[----:B------:R-:W-:-:S04]  /*4340*/  IADD3 R6, P0, R9, R26, RZ ;  /* 0x0000001a09067210 */ /* 0x000fc80007f1e0ff */
[----:B------:R-:W-:-:S05]  /*4350*/  LEA.HI.X.SX32 R7, R7, R27, 0x1, P0 ;  /* 0x0000001b07077211 */ /* 0x000fca00000f0eff */
[----:B------:R0:W5:Y:S04]  /*4360*/  LDG.E.U16 R6, [R6.64] ;  /* 0x0000000406067981 */ /* 0x000168000c1e1500 */
[----:B--2---:R1:W-:Y:S04]  /*4370*/  STL [R1+0x12c], R13 ;  /* 0x00012c0d01007387 */ /* 0x0043e80000100800 */
[----:B----4-:R2:W-:Y:S01]  /*4380*/  STL [R1+0x17c], R12 ;  /* 0x00017c0c01007387 */ /* 0x0105e20000100800 */
[C---:B-1----:R-:W-:Y:S02]  /*4390*/  IMAD R13, R0.reuse, 0xdc, RZ ;  /* 0x000000dc000d7824 */ /* 0x042fe400078e02ff */
[----:B------:R-:W-:-:S02]  /*43a0*/  IMAD R8, R0, 0x1c8, RZ ;  /* 0x000001c800087824 */ /* 0x000fc400078e02ff */
[C---:B--2---:R-:W-:Y:S02]  /*43b0*/  IMAD R12, R0.reuse, 0x1b8, RZ ;  /* 0x000001b8000c7824 */ /* 0x044fe400078e02ff */
[----:B0-----:R-:W-:Y:S01]  /*43c0*/  IMAD R7, R0, 0xec, RZ ;  /* 0x000000ec00077824 */ /* 0x001fe200078e02ff */
[-C--:B------:R-:W-:Y:S02]  /*43d0*/  IADD3 R8, P3, R8, R26.reuse, RZ ;  /* 0x0000001a08087210 */ /* 0x080fe40007f7e0ff */
[-C--:B------:R-:W-:Y:S01]  /*43e0*/  IADD3 R12, P2, R12, R26.reuse, RZ ;  /* 0x0000001a0c0c7210 */ /* 0x080fe20007f5e0ff */
[----:B---3--:R-:W-:Y:S04]  /*43f0*/  STL [R1+0x124], R11 ;  /* 0x0001240b01007387 */ /* 0x008fe80000100800 */
[----:B-----5:R0:W-:Y:S02]  /*4400*/  STL [R1+0x128], R10 ;  /* 0x0001280a01007387 */ /* 0x0201e40000100800 */
[----:B0-----:R-:W-:-:S04]  /*4410*/  IADD3 R10, P1, R13, R26, RZ ;  /* 0x0000001a0d0a7210 */ /* 0x001fc80007f3e0ff */
[-C--:B------:R-:W-:Y:S01]  /*4420*/  LEA.HI.X.SX32 R11, R9, R27.reuse, 0x1, P1 ;  /* 0x0000001b090b7211 */ /* 0x080fe200008f0eff */
[----:B------:R-:W-:Y:S01]  /*4430*/  IMAD R9, R0, 0xe4, RZ ;  /* 0x000000e400097824 */ /* 0x000fe200078e02ff */
[----:B------:R0:W-:Y:S01]  /*4440*/  STL [R1+0x16c], R6 ;  /* 0x00016c0601007387 */ /* 0x0001e20000100800 */
[----:B------:R-:W-:-:S03]  /*4450*/  LEA.HI.X.SX32 R13, R13, R27, 0x1, P2 ;  /* 0x0000001b0d0d7211 */ /* 0x000fc600010f0eff */
[----:B------:R-:W-:Y:S01]  /*4460*/  LEA.HI.X.SX32 R9, R9, R27, 0x1, P3 ;  /* 0x0000001b09097211 */ /* 0x000fe200018f0eff */
[----:B------:R1:W2:Y:S01]  /*4470*/  LDG.E.U16 R11, [R10.64] ;  /* 0x000000040a0b7981 */ /* 0x0002a2000c1e1500 */
[----:B0-----:R-:W-:-:S04]  /*4480*/  IADD3 R6, P0, R7, R26, RZ ;  /* 0x0000001a07067210 */ /* 0x001fc80007f1e0ff */
[----:B------:R-:W-:Y:S02]  /*4490*/  LEA.HI.X.SX32 R7, R24, R27, 0x1, P0 ;  /* 0x0000001b18077211 */ /* 0x000fe400000f0eff */
[----:B------:R0:W3:Y:S04]  /*44a0*/  LDG.E.U16 R24, [R12.64] ;  /* 0x000000040c187981 */ /* 0x0000e8000c1e1500 */
[----:B------:R4:W5:Y:S04]  /*44b0*/  LDG.E.U16 R6, [R6.64] ;  /* 0x0000000406067981 */ /* 0x000968000c1e1500 */
[----:B0-----:R0:W5:Y:S01]  /*44c0*/  LDG.E.U16 R13, [R8.64] ;  /* 0x00000004080d7981 */ /* 0x001162000c1e1500 */
[----:B-1----:R-:W-:-:S02]  /*44d0*/  IMAD R10, R0, 0x1d8, RZ ;  /* 0x000001d8000a7824 */ /* 0x002fc400078e02ff */
[----:B------:R-:W-:-:S03]  /*44e0*/  IMAD R12, R0, 0x1e8, RZ ;  /* 0x000001e8000c7824 */ /* 0x000fc600078e02ff */
[-C--:B------:R-:W-:Y:S01]  /*44f0*/  IADD3 R10, P0, R10, R26.reuse, RZ ;  /* 0x0000001a0a0a7210 */ /* 0x080fe20007f1e0ff */
[----:B0-----:R-:W-:Y:S01]  /*4500*/  IMAD R8, R0, 0xec, RZ ;  /* 0x000000ec00087824 */ /* 0x001fe200078e02ff */
[----:B------:R-:W-:Y:S01]  /*4510*/  IADD3 R12, P2, R12, R26, RZ ;  /* 0x0000001a0c0c7210 */ /* 0x000fe20007f5e0ff */
[C---:B----4-:R-:W-:Y:S02]  /*4520*/  IMAD R7, R0.reuse, 0x1f8, RZ ;  /* 0x000001f800077824 */ /* 0x050fe400078e02ff */
[----:B------:R-:W-:Y:S01]  /*4530*/  IMAD R9, R0, 0x7e, RZ ;  /* 0x0000007e00097824 */ /* 0x000fe200078e02ff */
[----:B--2---:R0:W-:Y:S04]  /*4540*/  STL [R1+0x164], R11 ;  /* 0x0001640b01007387 */ /* 0x0041e80000100800 */
[----:B---3--:R-:W-:Y:S01]  /*4550*/  STL [R1+0x120], R24 ;  /* 0x0001201801007387 */ /* 0x008fe20000100800 */
[----:B0-----:R-:W-:-:S06]  /*4560*/  LEA.HI.X.SX32 R11, R8, R27, 0x1, P0 ;  /* 0x0000001b080b7211 */ /* 0x001fcc00000f0eff */
[----:B------:R0:W2:Y:S04]  /*4570*/  LDG.E.U16 R11, [R10.64] ;  /* 0x000000040a0b7981 */ /* 0x0000a8000c1e1500 */
[----:B-----5:R1:W-:Y:S02]  /*4580*/  STL [R1+0x11c], R13 ;  /* 0x00011c0d01007387 */ /* 0x0203e40000100800 */
[----:B-1----:R-:W-:Y:S02]  /*4590*/  IMAD R13, R0, 0xf4, RZ ;  /* 0x000000f4000d7824 */ /* 0x002fe400078e02ff */
[----:B------:R1:W-:Y:S03]  /*45a0*/  STL [R1+0x158], R6 ;  /* 0x0001580601007387 */ /* 0x0003e60000100800 */
[----:B------:R-:W-:-:S02]  /*45b0*/  LEA.HI.X.SX32 R13, R13, R27, 0x1, P2 ;  /* 0x0000001b0d0d7211 */ /* 0x000fc400010f0eff */
[-C--:B0-----:R-:W-:Y:S01]  /*45c0*/  IADD3 R10, P2, R7, R26.reuse, RZ ;  /* 0x0000001a070a7210 */ /* 0x081fe20007f5e0ff */
[----:B------:R-:W-:Y:S02]  /*45d0*/  IMAD R7, R0, 0x3f, RZ ;  /* 0x0000003f00077824 */ /* 0x000fe400078e02ff */
[----:B------:R0:W3:Y:S01]  /*45e0*/  LDG.E.U16 R12, [R12.64] ;  /* 0x000000040c0c7981 */ /* 0x0000e2000c1e1500 */
[----:B-1----:R-:W-:-:S04]  /*45f0*/  IADD3 R6, P0, R9, R26, RZ ;  /* 0x0000001a09067210 */ /* 0x002fc80007f1e0ff */
[----:B------:R-:W-:-:S05]  /*4600*/  LEA.HI.X.SX32 R7, R7, R27, 0x1, P0 ;  /* 0x0000001b07077211 */ /* 0x000fca00000f0eff */
[----:B0-----:R0:W4:Y:S01]  /*4610*/  LDG.E.U16 R13, [R6.64] ;  /* 0x00000004060d7981 */ /* 0x001122000c1e1500 */
[----:B------:R-:W-:-:S05]  /*4620*/  IMAD R24, R0, 0xfc, RZ ;  /* 0x000000fc00187824 */ /* 0x000fca00078e02ff */
[----:B------:R-:W-:-:S04]  /*4630*/  IADD3 R8, P1, R24, R26, RZ ;  /* 0x0000001a18087210 */ /* 0x000fc80007f3e0ff */
[----:B------:R-:W-:Y:S01]  /*4640*/  LEA.HI.X.SX32 R9, R9, R27, 0x1, P1 ;  /* 0x0000001b09097211 */ /* 0x000fe200008f0eff */
[----:B0-----:R-:W-:-:S04]  /*4650*/  IMAD R7, R0, 0x85, RZ ;  /* 0x0000008500077824 */ /* 0x001fc800078e02ff */
[----:B------:R0:W5:Y:S02]  /*4660*/  LDG.E.U16 R6, [R8.64] ;  /* 0x0000000408067981 */ /* 0x000164000c1e1500 */
[C---:B0-----:R-:W-:Y:S02]  /*4670*/  IMAD R8, R0.reuse, 0x12a, RZ ;  /* 0x0000012a00087824 */ /* 0x041fe400078e02ff */
[----:B------:R-:W-:Y:S01]  /*4680*/  IMAD R9, R0, 0x95, RZ ;  /* 0x0000009500097824 */ /* 0x000fe200078e02ff */
[----:B--2---:R0:W-:Y:S02]  /*4690*/  STL [R1+0x118], R11 ;  /* 0x0001180b01007387 */ /* 0x0041e40000100800 */
[----:B0-----:R-:W-:-:S05]  /*46a0*/  LEA.HI.X.SX32 R11, R24, R27, 0x1, P2 ;  /* 0x0000001b180b7211 */ /* 0x001fca00010f0eff */
[----:B------:R0:W2:Y:S04]  /*46b0*/  LDG.E.U16 R24, [R10.64] ;  /* 0x000000040a187981 */ /* 0x0000a8000c1e1500 */
[----:B---3--:R1:W-:Y:S01]  /*46c0*/  STL [R1+0x114], R12 ;  /* 0x0001140c01007387 */ /* 0x0083e20000100800 */
[C---:B0-----:R-:W-:Y:S02]  /*46d0*/  IMAD R10, R0.reuse, 0x11a, RZ ;  /* 0x0000011a000a7824 */ /* 0x041fe400078e02ff */
[----:B-1----:R-:W-:Y:S01]  /*46e0*/  IMAD R12, R0, 0x10a, RZ ;  /* 0x0000010a000c7824 */ /* 0x002fe200078e02ff */
[----:B----4-:R0:W-:Y:S04]  /*46f0*/  STL [R1+0x14c], R13 ;  /* 0x00014c0d01007387 */ /* 0x0101e80000100800 */
[-C--:B------:R-:W-:Y:S01]  /*4700*/  IADD3 R12, P0, R12, R26.reuse, RZ ;  /* 0x0000001a0c0c7210 */ /* 0x080fe20007f1e0ff */
[----:B------:R-:W-:Y:S01]  /*4710*/  IMAD R11, R0, 0x8d, RZ ;  /* 0x0000008d000b7824 */ /* 0x000fe200078e02ff */
[----:B------:R-:W-:-:S02]  /*4720*/  IADD3 R10, P1, R10, R26, RZ ;  /* 0x0000001a0a0a7210 */ /* 0x000fc40007f3e0ff */
[-C--:B0-----:R-:W-:Y:S02]  /*4730*/  LEA.HI.X.SX32 R13, R7, R27.reuse, 0x1, P0 ;  /* 0x0000001b070d7211 */ /* 0x081fe400000f0eff */
[----:B------:R-:W-:Y:S02]  /*4740*/  IADD3 R8, P2, R8, R26, RZ ;  /* 0x0000001a08087210 */ /* 0x000fe40007f5e0ff */
[-C--:B------:R-:W-:Y:S01]  /*4750*/  LEA.HI.X.SX32 R11, R11, R27.reuse, 0x1, P1 ;  /* 0x0000001b0b0b7211 */ /* 0x080fe200008f0eff */
[----:B------:R0:W3:Y:S01]  /*4760*/  LDG.E.U16 R12, [R12.64] ;  /* 0x000000040c0c7981 */ /* 0x0000e2000c1e1500 */
[----:B------:R-:W-:-:S03]  /*4770*/  LEA.HI.X.SX32 R9, R9, R27, 0x1, P2 ;  /* 0x0000001b09097211 */ /* 0x000fc600010f0eff */
[----:B------:R1:W4:Y:S04]  /*4780*/  LDG.E.U16 R10, [R10.64] ;  /* 0x000000040a0a7981 */ /* 0x000328000c1e1500 */
[----:B0-----:R0:W4:Y:S04]  /*4790*/  LDG.E.U16 R13, [R8.64] ;  /* 0x00000004080d7981 */ /* 0x001128000c1e1500 */
[----:B-----5:R5:W-:Y:S01]  /*47a0*/  STL [R1+0x148], R6 ;  /* 0x0001480601007387 */ /* 0x020be20000100800 */
[C---:B------:R-:W-:Y:S02]  /*47b0*/  IMAD R7, R0.reuse, 0x9d, RZ ;  /* 0x0000009d00077824 */ /* 0x040fe400078e02ff */
[----:B-----5:R-:W-:-:S05]  /*47c0*/  IMAD R6, R0, 0x13a, RZ ;  /* 0x0000013a00067824 */ /* 0x020fca00078e02ff */
[----:B------:R-:W-:-:S04]  /*47d0*/  IADD3 R6, P0, R6, R26, RZ ;  /* 0x0000001a06067210 */ /* 0x000fc80007f1e0ff */
[----:B------:R-:W-:Y:S01]  /*47e0*/  LEA.HI.X.SX32 R7, R7, R27, 0x1, P0 ;  /* 0x0000001b07077211 */ /* 0x000fe200000f0eff */
[C---:B-1----:R-:W-:Y:S02]  /*47f0*/  IMAD R11, R0.reuse, 0xad, RZ ;  /* 0x000000ad000b7824 */ /* 0x042fe400078e02ff */
[C---:B0-----:R-:W-:Y:S02]  /*4800*/  IMAD R8, R0.reuse, 0x16a, RZ ;  /* 0x0000016a00087824 */ /* 0x041fe400078e02ff */
[----:B------:R-:W-:-:S03]  /*4810*/  IMAD R9, R0, 0xb5, RZ ;  /* 0x000000b500097824 */ /* 0x000fc600078e02ff */
[----:B------:R-:W-:-:S04]  /*4820*/  IADD3 R8, P2, R8, R26, RZ ;  /* 0x0000001a08087210 */ /* 0x000fc80007f5e0ff */
[----:B------:R-:W-:Y:S01]  /*4830*/  LEA.HI.X.SX32 R9, R9, R27, 0x1, P2 ;  /* 0x0000001b09097211 */ /* 0x000fe200010f0eff */
[----:B--2---:R0:W-:Y:S04]  /*4840*/  STL [R1+0x110], R24 ;  /* 0x0001101801007387 */ /* 0x0041e80000100800 */
[----:B0-----:R0:W2:Y:S02]  /*4850*/  LDG.E.U16 R24, [R6.64] ;  /* 0x0000000406187981 */ /* 0x0010a4000c1e1500 */
[C---:B0-----:R-:W-:Y:S02]  /*4860*/  IMAD R7, R0.reuse, 0xa5, RZ ;  /* 0x000000a500077824 */ /* 0x041fe400078e02ff */
[----:B---3--:R0:W-:Y:S04]  /*4870*/  STL [R1+0x10c], R12 ;  /* 0x00010c0c01007387 */ /* 0x0081e80000100800 */
[----:B----4-:R1:W-:Y:S01]  /*4880*/  STL [R1+0x108], R10 ;  /* 0x0001080a01007387 */ /* 0x0103e20000100800 */
[----:B0-----:R-:W-:-:S03]  /*4890*/  IMAD R12, R0, 0x14a, RZ ;  /* 0x0000014a000c7824 */ /* 0x001fc600078e02ff */
[----:B------:R0:W-:Y:S01]  /*48a0*/  STL [R1+0x104], R13 ;  /* 0x0001040d01007387 */ /* 0x0001e20000100800 */
[----:B-1----:R-:W-:Y:S01]  /*48b0*/  IMAD R10, R0, 0x15a, RZ ;  /* 0x0000015a000a7824 */ /* 0x002fe200078e02ff */
[----:B------:R-:W-:-:S04]  /*48c0*/  IADD3 R12, P0, R12, R26, RZ ;  /* 0x0000001a0c0c7210 */ /* 0x000fc80007f1e0ff */
[----:B------:R-:W-:Y:S02]  /*48d0*/  IADD3 R10, P1, R10, R26, RZ ;  /* 0x0000001a0a0a7210 */ /* 0x000fe40007f3e0ff */
[-C--:B0-----:R-:W-:Y:S02]  /*48e0*/  LEA.HI.X.SX32 R13, R7, R27.reuse, 0x1, P0 ;  /* 0x0000001b070d7211 */ /* 0x081fe400000f0eff */
[----:B------:R-:W-:-:S03]  /*48f0*/  LEA.HI.X.SX32 R11, R11, R27, 0x1, P1 ;  /* 0x0000001b0b0b7211 */ /* 0x000fc600008f0eff */
[----:B------:R0:W3:Y:S04]  /*4900*/  LDG.E.U16 R12, [R12.64] ;  /* 0x000000040c0c7981 */ /* 0x0000e8000c1e1500 */
[----:B------:R1:W4:Y:S04]  /*4910*/  LDG.E.U16 R10, [R10.64] ;  /* 0x000000040a0a7981 */ /* 0x000328000c1e1500 */
[----:B0-----:R0:W5:Y:S01]  /*4920*/  LDG.E.U16 R13, [R8.64] ;  /* 0x00000004080d7981 */ /* 0x001162000c1e1500 */
[C---:B------:R-:W-:Y:S02]  /*4930*/  IMAD R6, R0.reuse, 0x17a, RZ ;  /* 0x0000017a00067824 */ /* 0x040fe400078e02ff */
[----:B------:R-:W-:-:S03]  /*4940*/  IMAD R7, R0, 0xbd, RZ ;  /* 0x000000bd00077824 */ /* 0x000fc600078e02ff */
[----:B------:R-:W-:-:S04]  /*4950*/  IADD3 R6, P0, R6, R26, RZ ;  /* 0x0000001a06067210 */ /* 0x000fc80007f1e0ff */
[----:B------:R-:W-:Y:S01]  /*4960*/  LEA.HI.X.SX32 R7, R7, R27, 0x1, P0 ;  /* 0x0000001b07077211 */ /* 0x000fe200000f0eff */
[C---:B0-----:R-:W-:Y:S02]  /*4970*/  IMAD R8, R0.reuse, 0x1aa, RZ ;  /* 0x000001aa00087824 */ /* 0x041fe400078e02ff */
[C---:B-1----:R-:W-:Y:S02]  /*4980*/  IMAD R11, R0.reuse, 0xcd, RZ ;  /* 0x000000cd000b7824 */ /* 0x042fe400078e02ff */
[----:B------:R-:W-:Y:S01]  /*4990*/  IMAD R9, R0, 0xd5, RZ ;  /* 0x000000d500097824 */ /* 0x000fe200078e02ff */
[----:B------:R-:W-:-:S04]  /*49a0*/  IADD3 R8, P2, R8, R26, RZ ;  /* 0x0000001a08087210 */ /* 0x000fc80007f5e0ff */
[----:B------:R-:W-:-:S05]  /*49b0*/  LEA.HI.X.SX32 R9, R9, R27, 0x1, P2 ;  /* 0x0000001b09097211 */ /* 0x000fca00010f0eff */
[----:B------:R0:W5:Y:S04]  /*49c0*/  LDG.E.U16 R8, [R8.64] ;  /* 0x0000000408087981 */ /* 0x000168000c1e1500 */
[----:B--2---:R1:W-:Y:S04]  /*49d0*/  STL [R1+0x100], R24 ;  /* 0x0001001801007387 */ /* 0x0043e80000100800 */
[----:B-1----:R1:W2:Y:S02]  /*49e0*/  LDG.E.U16 R24, [R6.64] ;  /* 0x0000000406187981 */ /* 0x0022a4000c1e1500 */
[----:B-1----:R-:W-:-:S02]  /*49f0*/  IMAD R7, R0, 0xc5, RZ ;  /* 0x000000c500077824 */ /* 0x002fc400078e02ff */
[C---:B------:R-:W-:Y:S01]  /*4a00*/  IMAD R6, R0.reuse, 0x1ba, RZ ;  /* 0x000001ba00067824 */ /* 0x040fe200078e02ff */
[----:B---3--:R1:W-:Y:S04]  /*4a10*/  STL [R1+0xfc], R12 ;  /* 0x0000fc0c01007387 */ /* 0x0083e80000100800 */
[----:B----4-:R3:W-:Y:S01]  /*4a20*/  STL [R1+0xf8], R10 ;  /* 0x0000f80a01007387 */ /* 0x0107e20000100800 */
[----:B-1----:R-:W-:-:S03]  /*4a30*/  IMAD R12, R0, 0x18a, RZ ;  /* 0x0000018a000c7824 */ /* 0x002fc600078e02ff */
[----:B-----5:R1:W-:Y:S01]  /*4a40*/  STL [R1+0xf4], R13 ;  /* 0x0000f40d01007387 */ /* 0x0203e20000100800 */
[----:B---3--:R-:W-:Y:S01]  /*4a50*/  IMAD R10, R0, 0x19a, RZ ;  /* 0x0000019a000a7824 */ /* 0x008fe200078e02ff */
[----:B------:R-:W-:-:S04]  /*4a60*/  IADD3 R12, P0, R12, R26, RZ ;  /* 0x0000001a0c0c7210 */ /* 0x000fc80007f1e0ff */
[-C--:B------:R-:W-:Y:S02]  /*4a70*/  IADD3 R10, P1, R10, R26.reuse, RZ ;  /* 0x0000001a0a0a7210 */ /* 0x080fe40007f3e0ff */
[-C--:B-1----:R-:W-:Y:S01]  /*4a80*/  LEA.HI.X.SX32 R13, R7, R27.reuse, 0x1, P0 ;  /* 0x0000001b070d7211 */ /* 0x082fe200000f0eff */
[----:B------:R-:W-:Y:S01]  /*4a90*/  IMAD R7, R0, 0xdd, RZ ;  /* 0x000000dd00077824 */ /* 0x000fe200078e02ff */
[----:B------:R-:W-:Y:S02]  /*4aa0*/  IADD3 R6, P0, R6, R26, RZ ;  /* 0x0000001a06067210 */ /* 0x000fe40007f1e0ff */
[-C--:B------:R-:W-:Y:S01]  /*4ab0*/  LEA.HI.X.SX32 R11, R11, R27.reuse, 0x1, P1 ;  /* 0x0000001b0b0b7211 */ /* 0x080fe200008f0eff */
[----:B------:R1:W3:Y:S01]  /*4ac0*/  LDG.E.U16 R12, [R12.64] ;  /* 0x000000040c0c7981 */ /* 0x0002e2000c1e1500 */
[----:B------:R-:W-:-:S03]  /*4ad0*/  LEA.HI.X.SX32 R7, R7, R27, 0x1, P0 ;  /* 0x0000001b07077211 */ /* 0x000fc600000f0eff */
[----:B-1----:R1:W4:Y:S04]  /*4ae0*/  LDG.E.U16 R13, [R10.64] ;  /* 0x000000040a0d7981 */ /* 0x002328000c1e1500 */
[----:B-1----:R1:W5:Y:S01]  /*4af0*/  LDG.E.U16 R11, [R6.64] ;  /* 0x00000004060b7981 */ /* 0x002362000c1e1500 */
[C---:B------:R-:W-:Y:S02]  /*4b00*/  IMAD R10, R0.reuse, 0x1da, RZ ;  /* 0x000001da000a7824 */ /* 0x040fe400078e02ff */
[----:B0-----:R-:W-:-:S03]  /*4b10*/  IMAD R9, R0, 0xed, RZ ;  /* 0x000000ed00097824 */ /* 0x001fc600078e02ff */
[----:B------:R-:W-:Y:S01]  /*4b20*/  IADD3 R10, P1, R10, R26, RZ ;  /* 0x0000001a0a0a7210 */ /* 0x000fe20007f3e0ff */
[C---:B-1----:R-:W-:Y:S02]  /*4b30*/  IMAD R6, R0.reuse, 0xe5, RZ ;  /* 0x000000e500067824 */ /* 0x042fe400078e02ff */
[C---:B------:R-:W-:Y:S01]  /*4b40*/  IMAD R7, R0.reuse, 0x1fa, RZ ;  /* 0x000001fa00077824 */ /* 0x040fe200078e02ff */
[----:B--2---:R0:W-:Y:S04]  /*4b50*/  STL [R1+0xf0], R24 ;  /* 0x0000f01801007387 */ /* 0x0041e80000100800 */
[----:B0-----:R-:W2:Y:S04]  /*4b60*/  LDL.LU R24, [R1+0x20] ;  /* 0x0000200001187983 */ /* 0x001ea80000300800 */
[----:B---3--:R0:W-:Y:S02]  /*4b70*/  STL [R1+0xec], R12 ;  /* 0x0000ec0c01007387 */ /* 0x0081e40000100800 */
[----:B0-----:R-:W-:-:S02]  /*4b80*/  IMAD R12, R0, 0x1ca, RZ ;  /* 0x000001ca000c7824 */ /* 0x001fc400078e02ff */
[----:B----4-:R0:W-:Y:S03]  /*4b90*/  STL [R1+0xe8], R13 ;  /* 0x0000e80d01007387 */ /* 0x0101e60000100800 */
[-C--:B------:R-:W-:Y:S01]  /*4ba0*/  IADD3 R12, P0, R12, R26.reuse, RZ ;  /* 0x0000001a0c0c7210 */ /* 0x080fe20007f1e0ff */
[----:B------:R1:W-:Y:S04]  /*4bb0*/  STL [R1+0xe4], R8 ;  /* 0x0000e40801007387 */ /* 0x0003e80000100800 */
[----:B-----5:R3:W-:Y:S01]  /*4bc0*/  STL [R1+0xe0], R11 ;  /* 0x0000e00b01007387 */ /* 0x0207e20000100800 */
[-C--:B0-----:R-:W-:Y:S02]  /*4bd0*/  LEA.HI.X.SX32 R13, R6, R27.reuse, 0x1, P0 ;  /* 0x0000001b060d7211 */ /* 0x081fe400000f0eff */
[----:B------:R-:W-:Y:S01]  /*4be0*/  IADD3 R6, P2, R7, R26, RZ ;  /* 0x0000001a07067210 */ /* 0x000fe20007f5e0ff */
[----:B-1----:R-:W-:Y:S01]  /*4bf0*/  IMAD R8, R0, 0x1ea, RZ ;  /* 0x000001ea00087824 */ /* 0x002fe200078e02ff */
[----:B---3--:R-:W-:-:S02]  /*4c00*/  LEA.HI.X.SX32 R11, R9, R27, 0x1, P1 ;  /* 0x0000001b090b7211 */ /* 0x008fc400008f0eff */
[----:B------:R0:W3:Y:S01]  /*4c10*/  LDG.E.U16 R13, [R12.64] ;  /* 0x000000040c0d7981 */ /* 0x0000e2000c1e1500 */
[----:B------:R-:W-:Y:S02]  /*4c20*/  MOV R9, c[0x0][0x198] ;  /* 0x0000660000097a02 */ /* 0x000fe40000000f00 */
[----:B------:R-:W-:Y:S01]  /*4c30*/  MOV R7, c[0x0][0x198] ;  /* 0x0000660000077a02 */ /* 0x000fe20000000f00 */
[----:B------:R-:W4:Y:S01]  /*4c40*/  LDL.LU R0, [R1+0x1c] ;  /* 0x00001c0001007983 */ /* 0x000f220000300800 */
[----:B------:R-:W-:Y:S01]  /*4c50*/  IADD3 R8, P0, R8, R26, RZ ;  /* 0x0000001a08087210 */ /* 0x000fe20007f1e0ff */
[----:B------:R-:W-:Y:S02]  /*4c60*/  IMAD R9, R9, 0xf5, RZ ;  /* 0x000000f509097824 */ /* 0x000fe400078e02ff */
[----:B------:R-:W-:Y:S01]  /*4c70*/  IMAD R7, R7, 0xfd, RZ ;  /* 0x000000fd07077824 */ /* 0x000fe200078e02ff */
[----:B------:R1:W5:Y:S02]  /*4c80*/  LDG.E.U16 R11, [R10.64] ;  /* 0x000000040a0b7981 */ /* 0x000364000c1e1500 */
[----:B------:R-:W-:-:S02]  /*4c90*/  LEA.HI.X.SX32 R9, R9, R27, 0x1, P0 ;  /* 0x0000001b09097211 */ /* 0x000fc400000f0eff */
[----:B------:R-:W-:-:S04]  /*4ca0*/  LEA.HI.X.SX32 R7, R7, R27, 0x1, P2 ;  /* 0x0000001b07077211 */ /* 0x000fc800010f0eff */
[----:B------:R1:W4:Y:S04]  /*4cb0*/  LDG.E.U16 R9, [R8.64] ;  /* 0x0000000408097981 */ /* 0x000328000c1e1500 */
[----:B------:R1:W4:Y:S04]  /*4cc0*/  LDG.E.U16 R7, [R6.64] ;  /* 0x0000000406077981 */ /* 0x000328000c1e1500 */
[----:B0-----:R-:W0:Y:S02]  /*4cd0*/  S2R R12, SR_TID.X ;  /* 0x00000000000c7919 */ /* 0x001e240000002100 */
[----:B0-----:R-:W-:-:S04]  /*4ce0*/  LOP3.LUT R12, R12, 0xff, RZ, 0xc0, !PT ;  /* 0x000000ff0c0c7812 */ /* 0x001fc800078ec0ff */
[----:B------:R-:W-:-:S05]  /*4cf0*/  SHF.L.U32 R12, R12, 0x1, RZ ;  /* 0x000000010c0c7819 */ /* 0x000fca00000006ff */
[----:B--2---:R-:W-:Y:S04]  /*4d00*/  STS.U16 [R12], R24 ;  /* 0x000000180c007388 */ /* 0x004fe80000000400 */
[----:B---3--:R0:W-:Y:S04]  /*4d10*/  STL [R1+0xdc], R13 ;  /* 0x0000dc0d01007387 */ /* 0x0081e80000100800 */
[----:B0-----:R-:W2:Y:S04]  /*4d20*/  LDL.LU R13, [R1] ;  /* 0x00000000010d7983 */ /* 0x001ea80000300800 */
[----:B-1----:R-:W3:Y:S04]  /*4d30*/  LDL.LU R10, [R1+0x10] ;  /* 0x00001000010a7983 */ /* 0x002ee80000300800 */
[----:B-----5:R0:W-:Y:S04]  /*4d40*/  STL [R1+0xd8], R11 ;  /* 0x0000d80b01007387 */ /* 0x0201e80000100800 */
[----:B0-----:R-:W5:Y:S04]  /*4d50*/  LDL.LU R11, [R1+0x4] ;  /* 0x00000400010b7983 */ /* 0x001f680000300800 */
[----:B------:R-:W2:Y:S04]  /*4d60*/  LDL.LU R8, [R1+0xc] ;  /* 0x00000c0001087983 */ /* 0x000ea80000300800 */
[----:B----4-:R0:W-:Y:S04]  /*4d70*/  STL [R1+0xd4], R9 ;  /* 0x0000d40901007387 */ /* 0x0101e80000100800 */
[----:B0-----:R-:W4:Y:S04]  /*4d80*/  LDL.LU R9, [R1+0x8] ;  /* 0x0000080001097983 */ /* 0x001f280000300800 */
[----:B------:R-:W2:Y:S04]  /*4d90*/  LDL.LU R6, [R1+0x18] ;  /* 0x0000180001067983 */ /* 0x000ea80000300800 */
[----:B------:R0:W-:Y:S04]  /*4da0*/  STL [R1+0xd0], R7 ;  /* 0x0000d00701007387 */ /* 0x0001e80000100800 */
[----:B0-----:R-:W3:Y:S04]  /*4db0*/  LDL.LU R7, [R1+0x14] ;  /* 0x0000140001077983 */ /* 0x001ee80000300800 */
[----:B------:R-:W4:Y:S04]  /*4dc0*/  LDL.LU R24, [R1+0xab8] ;  /* 0x000ab80001187983 */ /* 0x000f280000300800 */
[----:B------:R0:W-:Y:S02]  /*4dd0*/  STS.U16 [R12+0x1000], R0 ;  /* 0x001000000c007388 */ /* 0x0001e40000000400 */
[----:B0-----:R-:W-:-:S02]  /*4de0*/  MOV R0, c[0x0][0x198] ;  /* 0x0000660000007a02 */ /* 0x001fc40000000f00 */
[----:B--2---:R-:W-:Y:S04]  /*4df0*/  STS.U16 [R12+0x2000], R6 ;  /* 0x002000060c007388 */ /* 0x004fe80000000400 */
[----:B---3--:R-:W-:Y:S04]  /*4e00*/  STS.U16 [R12+0x4000], R7 ;  /* 0x004000070c007388 */ /* 0x008fe80000000400 */
[----:B------:R-:W-:Y:S04]  /*4e10*/  STS.U16 [R12+0x8000], R8 ;  /* 0x008000080c007388 */ /* 0x000fe80000000400 */
[----:B----4-:R-:W-:Y:S04]  /*4e20*/  STS.U16 [R12+0x10000], R24 ;  /* 0x010000180c007388 */ /* 0x010fe80000000400 */
[----:B------:R-:W-:Y:S04]  /*4e30*/  STS.U16 [R12+0x11000], R22 ;  /* 0x011000160c007388 */ /* 0x000fe80000000400 */
[----:B------:R-:W-:Y:S04]  /*4e40*/  STS.U16 [R12+0x9000], R9 ;  /* 0x009000090c007388 */ /* 0x000fe80000000400 */
[----:B------:R-:W-:Y:S04]  /*4e50*/  STS.U16 [R12+0x12000], R21 ;  /* 0x012000150c007388 */ /* 0x000fe80000000400 */
[----:B------:R-:W-:Y:S04]  /*4e60*/  STS.U16 [R12+0x13000], R20 ;  /* 0x013000140c007388 */ /* 0x000fe80000000400 */
[----:B------:R-:W-:Y:S04]  /*4e70*/  STS.U16 [R12+0x5000], R10 ;  /* 0x0050000a0c007388 */ /* 0x000fe80000000400 */
[----:B-----5:R-:W-:Y:S04]  /*4e80*/  STS.U16 [R12+0xa000], R11 ;  /* 0x00a0000b0c007388 */ /* 0x020fe80000000400 */
[----:B------:R-:W-:Y:S04]  /*4e90*/  STS.U16 [R12+0x14000], R17 ;  /* 0x014000110c007388 */ /* 0x000fe80000000400 */
[----:B------:R0:W-:Y:S04]  /*4ea0*/  STS.U16 [R12+0x15000], R16 ;  /* 0x015000100c007388 */ /* 0x0001e80000000400 */
[----:B------:R-:W-:Y:S04]  /*4eb0*/  STS.U16 [R12+0xb000], R13 ;  /* 0x00b0000d0c007388 */ /* 0x000fe80000000400 */
[----:B------:R-:W-:Y:S04]  /*4ec0*/  STS.U16 [R12+0x16000], R15 ;  /* 0x0160000f0c007388 */ /* 0x000fe80000000400 */
[----:B------:R-:W-:Y:S04]  /*4ed0*/  STS.U16 [R12+0x17000], R14 ;  /* 0x0170000e0c007388 */ /* 0x000fe80000000400 */
[----:B------:R-:W-:Y:S04]  /*4ee0*/  STS.U16 [R12+0x3000], R29 ;  /* 0x0030001d0c007388 */ /* 0x000fe80000000400 */
[----:B------:R-:W-:Y:S04]  /*4ef0*/  STS.U16 [R12+0x6000], R28 ;  /* 0x0060001c0c007388 */ /* 0x000fe80000000400 */
[----:B------:R-:W-:Y:S04]  /*4f00*/  STS.U16 [R12+0xc000], R25 ;  /* 0x00c000190c007388 */ /* 0x000fe80000000400 */
[----:B------:R-:W-:Y:S04]  /*4f10*/  STS.U16 [R12+0x18000], R5 ;  /* 0x018000050c007388 */ /* 0x000fe80000000400 */
[----:B------:R-:W-:Y:S01]  /*4f20*/  STS.U16 [R12+0x19000], R4 ;  /* 0x019000040c007388 */ /* 0x000fe20000000400 */
[----:B0-----:R-:W-:-:S03]  /*4f30*/  IMAD R16, R0, 0x57, RZ ;  /* 0x0000005700107824 */ /* 0x001fc600078e02ff */
[----:B------:R0:W-:Y:S01]  /*4f40*/  STS.U16 [R12+0xd000], R23 ;  /* 0x00d000170c007388 */ /* 0x0001e20000000400 */
[----:B------:R-:W-:-:S03]  /*4f50*/  IMAD R17, R0, 0x5f, RZ ;  /* 0x0000005f00117824 */ /* 0x000fc600078e02ff */
[----:B------:R-:W-:Y:S01]  /*4f60*/  STS.U16 [R12+0x1a000], R3 ;  /* 0x01a000030c007388 */ /* 0x000fe20000000400 */
[----:B------:R-:W-:-:S03]  /*4f70*/  IMAD R10, R0, 0x10e, RZ ;  /* 0x0000010e000a7824 */ /* 0x000fc600078e02ff */
[----:B------:R-:W-:Y:S01]  /*4f80*/  STS.U16 [R12+0x1b000], R2 ;  /* 0x01b000020c007388 */ /* 0x000fe20000000400 */
[----:B------:R-:W-:-:S03]  /*4f90*/  IMAD R22, R0, 0x12e, RZ ;  /* 0x0000012e00167824 */ /* 0x000fc600078e02ff */
[----:B------:R1:W-:Y:S01]  /*4fa0*/  STS.U16 [R12+0x7000], R19 ;  /* 0x007000130c007388 */ /* 0x0003e20000000400 */
[----:B0-----:R-:W-:-:S03]  /*4fb0*/  IMAD R23, R0, 0x77, RZ ;  /* 0x0000007700177824 */ /* 0x001fc600078e02ff */
[----:B------:R0:W-:Y:S01]  /*4fc0*/  STS.U16 [R12+0xe000], R18 ;  /* 0x00e000120c007388 */ /* 0x0001e20000000400 */
[C---:B------:R-:W-:Y:S02]  /*4fd0*/  IMAD R25, R0.reuse, 0x7f, RZ ;  /* 0x0000007f00197824 */ /* 0x040fe400078e02ff */
[C---:B------:R-:W-:Y:S02]  /*4fe0*/  IMAD R24, R0.reuse, 0x13c, RZ ;  /* 0x0000013c00187824 */ /* 0x040fe400078e02ff */
[C---:B-1----:R-:W-:Y:S01]  /*4ff0*/  IMAD R19, R0.reuse, 0xee, RZ ;  /* 0x000000ee00137824 */ /* 0x042fe200078e02ff */
[----:B------:R1:W-:Y:S01]  /*5000*/  STL.64 [R1+0xab0], R16 ;  /* 0x000ab01001007387 */ /* 0x0003e20000100a00 */
[C---:B0-----:R-:W-:Y:S02]  /*5010*/  IMAD R18, R0.reuse, 0x67, RZ ;  /* 0x0000006700127824 */ /* 0x041fe400078e02ff */
[C---:B------:R-:W-:Y:S02]  /*5020*/  IMAD R4, R0.reuse, 0x1fe, RZ ;  /* 0x000001fe00047824 */ /* 0x040fe400078e02ff */
[----:B------:R-:W-:-:S02]  /*5030*/  IMAD R28, R0, 0x13e, RZ ;  /* 0x0000013e001c7824 */ /* 0x000fc400078e02ff */
[C---:B------:R-:W-:Y:S01]  /*5040*/  IMAD R29, R0.reuse, 0x14c, RZ ;  /* 0x0000014c001d7824 */ /* 0x040fe200078e02ff */
[----:B------:R0:W-:Y:S01]  /*5050*/  STL.64 [R1+0xaa8], R18 ;  /* 0x000aa81201007387 */ /* 0x0001e20000100a00 */
[----:B------:R-:W-:Y:S01]  /*5060*/  IMAD R2, R0, 0x8e, RZ ;  /* 0x0000008e00027824 */ /* 0x000fe200078e02ff */
[-C--:B-1----:R-:W-:Y:S01]  /*5070*/  IADD3 R16, P0, R10, R26.reuse, RZ ;  /* 0x0000001a0a107210 */ /* 0x082fe20007f1e0ff */
[C---:B------:R-:W-:Y:S01]  /*5080*/  IMAD R5, R0.reuse, 0x10c, RZ ;  /* 0x0000010c00057824 */ /* 0x040fe200078e02ff */
[----:B------:R1:W-:Y:S01]  /*5090*/  STL.64 [R1+0xaa0], R22 ;  /* 0x000aa01601007387 */ /* 0x0003e20000100a00 */
[C---:B------:R-:W-:Y:S02]  /*50a0*/  IMAD R3, R0.reuse, 0x9e, RZ ;  /* 0x0000009e00037824 */ /* 0x040fe400078e02ff */
[C---:B------:R-:W-:Y:S01]  /*50b0*/  IMAD R11, R0.reuse, 0x11c, RZ ;  /* 0x0000011c000b7824 */ /* 0x040fe200078e02ff */
[----:B------:R2:W-:Y:S01]  /*50c0*/  STL.64 [R1+0xa90], R24 ;  /* 0x000a901801007387 */ /* 0x0005e20000100a00 */
[----:B------:R-:W-:Y:S01]  /*50d0*/  IMAD R12, R0, 0x11e, RZ ;  /* 0x0000011e000c7824 */ /* 0x000fe200078e02ff */
[-C--:B------:R-:W-:Y:S01]  /*50e0*/  IADD3 R4, P3, R4, R26.reuse, RZ ;  /* 0x0000001a04047210 */ /* 0x080fe20007f7e0ff */
[C---:B------:R-:W-:Y:S01]  /*50f0*/  IMAD R13, R0.reuse, 0xff, RZ ;  /* 0x000000ff000d7824 */ /* 0x040fe200078e02ff */
[----:B------:R3:W-:Y:S01]  /*5100*/  STL.64 [R1+0xa98], R28 ;  /* 0x000a981c01007387 */ /* 0x0007e20000100a00 */
[----:B------:R-:W-:Y:S01]  /*5110*/  IMAD R14, R0, 0x47, RZ ;  /* 0x00000047000e7824 */ /* 0x000fe200078e02ff */
[-C--:B0-----:R-:W-:Y:S01]  /*5120*/  IADD3 R18, P4, R2, R26.reuse, RZ ;  /* 0x0000001a02127210 */ /* 0x081fe20007f9e0ff */
[----:B------:R-:W-:Y:S01]  /*5130*/  IMAD R15, R0, 0x4f, RZ ;  /* 0x0000004f000f7824 */ /* 0x000fe200078e02ff */
[----:B-1----:R-:W-:Y:S01]  /*5140*/  IADD3 R22, P6, R5, R26, RZ ;  /* 0x0000001a05167210 */ /* 0x002fe20007fde0ff */
[----:B------:R0:W-:Y:S01]  /*5150*/  STL [R1+0x80], R16 ;  /* 0x0000801001007387 */ /* 0x0001e20000100800 */
[----:B------:R-:W-:Y:S01]  /*5160*/  IMAD.MOV.U32 R10, RZ, RZ, R16 ;  /* 0x000000ffff0a7224 */ /* 0x000fe200078e0010 */
[----:B------:R-:W-:-:S02]  /*5170*/  LEA.HI.X.SX32 R5, R13, R27, 0x1, P3 ;  /* 0x0000001b0d057211 */ /* 0x000fc400018f0eff */
[-C--:B--2---:R-:W-:Y:S02]  /*5180*/  IADD3 R24, P2, R12, R26.reuse, RZ ;  /* 0x0000001a0c187210 */ /* 0x084fe40007f5e0ff */
[-C--:B---3--:R-:W-:Y:S02]  /*5190*/  IADD3 R28, P1, R11, R26.reuse, RZ ;  /* 0x0000001a0b1c7210 */ /* 0x088fe40007f3e0ff */
[----:B0-----:R-:W-:Y:S01]  /*51a0*/  IADD3 R16, P5, R3, R26, RZ ;  /* 0x0000001a03107210 */ /* 0x001fe20007fbe0ff */
[----:B------:R-:W-:Y:S01]  /*51b0*/  STL [R1+0x88], R22 ;  /* 0x0000881601007387 */ /* 0x000fe20000100800 */
[----:B------:R-:W-:Y:S02]  /*51c0*/  MOV R11, R17 ;  /* 0x00000011000b7202 */ /* 0x000fe40000000f00 */
[-C--:B------:R-:W-:Y:S01]  /*51d0*/  LEA.HI.X.SX32 R19, R14, R27.reuse, 0x1, P4 ;  /* 0x0000001b0e137211 */ /* 0x080fe200020f0eff */
[----:B------:R-:W-:Y:S01]  /*51e0*/  STL [R1+0x78], R28 ;  /* 0x0000781c01007387 */ /* 0x000fe20000100800 */
[----:B------:R-:W-:-:S03]  /*51f0*/  LEA.HI.X.SX32 R17, R15, R27, 0x1, P5 ;  /* 0x0000001b0f117211 */ /* 0x000fc600028f0eff */
[----:B------:R-:W-:Y:S04]  /*5200*/  STL [R1+0x70], R24 ;  /* 0x0000701801007387 */ /* 0x000fe80000100800 */
[----:B------:R-:W-:Y:S04]  /*5210*/  STL.64 [R1+0x988], R4 ;  /* 0x0009880401007387 */ /* 0x000fe80000100a00 */
[----:B------:R-:W-:Y:S04]  /*5220*/  STL.64 [R1+0xc8], R18 ;  /* 0x0000c81201007387 */ /* 0x000fe80000100a00 */
[----:B------:R0:W-:Y:S04]  /*5230*/  STL.64 [R1+0xc0], R16 ;  /* 0x0000c01001007387 */ /* 0x0001e80000100a00 */
[----:B0-----:R-:W2:Y:S01]  /*5240*/  LDL.LU.64 R16, [R1+0xab0] ;  /* 0x000ab00001107983 */ /* 0x001ea20000300a00 */
[----:B------:R-:W-:-:S02]  /*5250*/  IMAD R6, R0, 0xae, RZ ;  /* 0x000000ae00067824 */ /* 0x000fc400078e02ff */
[----:B------:R-:W-:Y:S01]  /*5260*/  IMAD R7, R0, 0xbe, RZ ;  /* 0x000000be00077824 */ /* 0x000fe200078e02ff */
[----:B------:R-:W-:Y:S02]  /*5270*/  MOV R12, R22 ;  /* 0x00000016000c7202 */ /* 0x000fe40000000f00 */
[-C--:B------:R-:W-:Y:S02]  /*5280*/  IADD3 R22, P3, R6, R26.reuse, RZ ;  /* 0x0000001a06167210 */ /* 0x080fe40007f7e0ff */
[----:B------:R-:W-:Y:S02]  /*5290*/  IADD3 R18, P4, R7, R26, RZ ;  /* 0x0000001a07127210 */ /* 0x000fe40007f9e0ff */
[----:B------:R-:W-:Y:S02]  /*52a0*/  MOV R13, R23 ;  /* 0x00000017000d7202 */ /* 0x000fe40000000f00 */
[-C--:B--2---:R-:W-:Y:S02]  /*52b0*/  LEA.HI.X.SX32 R23, R16, R27.reuse, 0x1, P3 ;  /* 0x0000001b10177211 */ /* 0x084fe400018f0eff */
[----:B------:R-:W-:-:S03]  /*52c0*/  LEA.HI.X.SX32 R19, R17, R27, 0x1, P4 ;  /* 0x0000001b11137211 */ /* 0x000fc600020f0eff */
[----:B------:R-:W-:Y:S04]  /*52d0*/  STL.64 [R1+0xb8], R22 ;  /* 0x0000b81601007387 */ /* 0x000fe80000100a00 */
[----:B------:R0:W-:Y:S04]  /*52e0*/  STL.64 [R1+0xb0], R18 ;  /* 0x0000b01201007387 */ /* 0x0001e80000100a00 */
[----:B0-----:R-:W2:Y:S01]  /*52f0*/  LDL.LU.64 R18, [R1+0xaa8] ;  /* 0x000aa80001127983 */ /* 0x001ea20000300a00 */
[C---:B------:R-:W-:Y:S02]  /*5300*/  IMAD R8, R0.reuse, 0xce, RZ ;  /* 0x000000ce00087824 */ /* 0x040fe400078e02ff */
[----:B------:R-:W-:-:S02]  /*5310*/  IMAD R9, R0, 0xde, RZ ;  /* 0x000000de00097824 */ /* 0x000fc400078e02ff */
[----:B------:R-:W-:Y:S01]  /*5320*/  IMAD R21, R0, 0x6f, RZ ;  /* 0x0000006f00157824 */ /* 0x000fe200078e02ff */
[-C--:B------:R-:W-:Y:S02]  /*5330*/  IADD3 R14, P5, R8, R26.reuse, RZ ;  /* 0x0000001a080e7210 */ /* 0x080fe40007fbe0ff */
[----:B------:R-:W-:-:S04]  /*5340*/  IADD3 R22, P3, R9, R26, RZ ;  /* 0x0000001a09167210 */ /* 0x000fc80007f7e0ff */
[-C--:B------:R-:W-:Y:S02]  /*5350*/  LEA.HI.X.SX32 R23, R21, R27.reuse, 0x1, P3 ;  /* 0x0000001b15177211 */ /* 0x080fe400018f0eff */
[----:B--2---:R-:W-:-:S05]  /*5360*/  LEA.HI.X.SX32 R15, R18, R27, 0x1, P5 ;  /* 0x0000001b120f7211 */ /* 0x004fca00028f0eff */
[----:B------:R-:W-:Y:S04]  /*5370*/  STL.64 [R1+0xa8], R14 ;  /* 0x0000a80e01007387 */ /* 0x000fe80000100a00 */
[----:B------:R0:W-:Y:S04]  /*5380*/  STL.64 [R1+0xa0], R22 ;  /* 0x0000a01601007387 */ /* 0x0001e80000100a00 */
[----:B0-----:R-:W2:Y:S01]  /*5390*/  LDL.LU.64 R22, [R1+0xaa0] ;  /* 0x000aa00001167983 */ /* 0x001ea20000300a00 */
[----:B------:R-:W-:Y:S01]  /*53a0*/  MOV R16, R24 ;  /* 0x0000001800107202 */ /* 0x000fe20000000f00 */
[----:B------:R-:W-:Y:S01]  /*53b0*/  IMAD R20, R0, 0x12c, RZ ;  /* 0x0000012c00147824 */ /* 0x000fe200078e02ff */
[----:B------:R-:W-:-:S02]  /*53c0*/  IADD3 R24, P4, R19, R26, RZ ;  /* 0x0000001a13187210 */ /* 0x000fc40007f9e0ff */
[----:B------:R-:W-:Y:S02]  /*53d0*/  MOV R17, R25 ;  /* 0x0000001900117202 */ /* 0x000fe40000000f00 */
[----:B------:R-:W-:Y:S01]  /*53e0*/  IADD3 R4, P3, R20, R26, RZ ;  /* 0x0000001a14047210 */ /* 0x000fe20007f7e0ff */
[----:B------:R-:W-:Y:S01]  /*53f0*/  IMAD.MOV.U32 R20, RZ, RZ, R28 ;  /* 0x000000ffff147224 */ /* 0x000fe200078e001c */
[----:B------:R-:W-:Y:S02]  /*5400*/  MOV R21, R29 ;  /* 0x0000001d00157202 */ /* 0x000fe40000000f00 */
[----:B------:R-:W3:Y:S01]  /*5410*/  LDL.LU.64 R28, [R1+0xa98] ;  /* 0x000a9800011c7983 */ /* 0x000ee20000300a00 */
[----:B--2---:R-:W-:-:S05]  /*5420*/  LEA.HI.X.SX32 R25, R23, R27, 0x1, P4 ;  /* 0x0000001b17197211 */ /* 0x004fca00020f0eff */
[----:B------:R0:W-:Y:S04]  /*5430*/  STL.64 [R1+0x98], R24 ;  /* 0x0000981801007387 */ /* 0x0001e80000100a00 */
[----:B0-----:R-:W2:Y:S01]  /*5440*/  LDL.LU.64 R24, [R1+0xa90] ;  /* 0x000a900001187983 */ /* 0x001ea20000300a00 */
[C---:B------:R-:W-:Y:S02]  /*5450*/  IMAD R11, R0.reuse, 0xfe, RZ ;  /* 0x000000fe000b7824 */ /* 0x040fe400078e02ff */
[----:B------:R-:W-:-:S03]  /*5460*/  IMAD R13, R0, 0x86, RZ ;  /* 0x00000086000d7824 */ /* 0x000fc600078e02ff */
[-C--:B------:R-:W-:Y:S01]  /*5470*/  IADD3 R14, P5, R11, R26.reuse, RZ ;  /* 0x0000001a0b0e7210 */ /* 0x080fe20007fbe0ff */
[C---:B------:R-:W-:Y:S01]  /*5480*/  IMAD R11, R0.reuse, 0x87, RZ ;  /* 0x00000087000b7824 */ /* 0x040fe200078e02ff */
[-C--:B------:R-:W-:Y:S01]  /*5490*/  LEA.HI.X.SX32 R13, R13, R27.reuse, 0x1, P6 ;  /* 0x0000001b0d0d7211 */ /* 0x080fe200030f0eff */
[----:B------:R-:W-:Y:S03]  /*54a0*/  STL [R1+0x68], R4 ;  /* 0x0000680401007387 */ /* 0x000fe60000100800 */
[----:B------:R-:W-:Y:S01]  /*54b0*/  LEA.HI.X.SX32 R11, R11, R27, 0x1, P0 ;  /* 0x0000001b0b0b7211 */ /* 0x000fe200000f0eff */
[----:B------:R-:W-:Y:S01]  /*54c0*/  IMAD R10, R0, 0x8f, RZ ;  /* 0x0000008f000a7824 */ /* 0x000fe200078e02ff */
[----:B------:R-:W-:-:S04]  /*54d0*/  IADD3 R22, P4, R22, R26, RZ ;  /* 0x0000001a16167210 */ /* 0x000fc80007f9e0ff */
[----:B------:R-:W-:Y:S01]  /*54e0*/  LEA.HI.X.SX32 R17, R10, R27, 0x1, P2 ;  /* 0x0000001b0a117211 */ /* 0x000fe200010f0eff */
[----:B------:R-:W-:Y:S01]  /*54f0*/  IMAD R10, R0, 0x96, RZ ;  /* 0x00000096000a7824 */ /* 0x000fe200078e02ff */
[----:B---3--:R-:W-:Y:S02]  /*5500*/  IADD3 R12, P0, R29, R26, RZ ;  /* 0x0000001a1d0c7210 */ /* 0x008fe40007f1e0ff */
[----:B------:R-:W-:Y:S02]  /*5510*/  MOV R29, R5 ;  /* 0x00000005001d7202 */ /* 0x000fe40000000f00 */
[----:B------:R-:W-:Y:S01]  /*5520*/  LEA.HI.X.SX32 R29, R10, R27, 0x1, P3 ;  /* 0x0000001b0a1d7211 */ /* 0x000fe200018f0eff */
[C---:B------:R-:W-:Y:S02]  /*5530*/  IMAD R10, R0.reuse, 0x16c, RZ ;  /* 0x0000016c000a7824 */ /* 0x040fe400078e02ff */
[C---:B------:R-:W-:Y:S02]  /*5540*/  IMAD R5, R0.reuse, 0x14e, RZ ;  /* 0x0000014e00057824 */ /* 0x040fe400078e02ff */
[----:B------:R-:W-:-:S02]  /*5550*/  IMAD R18, R0, 0xa6, RZ ;  /* 0x000000a600127824 */ /* 0x000fc400078e02ff */
[----:B------:R-:W-:-:S05]  /*5560*/  IMAD R16, R0, 0x15e, RZ ;  /* 0x0000015e00107824 */ /* 0x000fca00078e02ff */
[----:B------:R-:W-:Y:S02]  /*5570*/  IADD3 R16, P3, R16, R26, RZ ;  /* 0x0000001a10107210 */ /* 0x000fe40007f7e0ff */
[----:B--2---:R-:W-:-:S05]  /*5580*/  LEA.HI.X.SX32 R15, R25, R27, 0x1, P5 ;  /* 0x0000001b190f7211 */ /* 0x004fca00028f0eff */
[----:B------:R0:W-:Y:S04]  /*5590*/  STL.64 [R1+0x90], R14 ;  /* 0x0000900e01007387 */ /* 0x0001e80000100a00 */
[----:B------:R-:W-:Y:S04]  /*55a0*/  STL [R1+0x8c], R13 ;  /* 0x00008c0d01007387 */ /* 0x000fe80000100800 */
[----:B------:R1:W-:Y:S01]  /*55b0*/  STL [R1+0x84], R11 ;  /* 0x0000840b01007387 */ /* 0x0003e20000100800 */
[----:B0-----:R-:W-:Y:S02]  /*55c0*/  IADD3 R14, P5, R24, R26, RZ ;  /* 0x0000001a180e7210 */ /* 0x001fe40007fbe0ff */
[----:B------:R-:W-:Y:S01]  /*55d0*/  MOV R24, R20 ;  /* 0x0000001400187202 */ /* 0x000fe20000000f00 */
[----:B-1----:R-:W-:Y:S01]  /*55e0*/  IMAD R11, R0, 0x15c, RZ ;  /* 0x0000015c000b7824 */ /* 0x002fe200078e02ff */
[----:B------:R-:W-:-:S04]  /*55f0*/  MOV R25, R21 ;  /* 0x0000001500197202 */ /* 0x000fc80000000f00 */
[----:B------:R-:W-:Y:S01]  /*5600*/  IADD3 R24, P2, R11, R26, RZ ;  /* 0x0000001a0b187210 */ /* 0x000fe20007f5e0ff */
[----:B------:R-:W-:Y:S01]  /*5610*/  IMAD R11, R0, 0x97, RZ ;  /* 0x00000097000b7824 */ /* 0x000fe200078e02ff */
[----:B------:R-:W-:-:S04]  /*5620*/  LEA.HI.X.SX32 R25, R2, R27, 0x1, P1 ;  /* 0x0000001b02197211 */ /* 0x000fc800008f0eff */
[-C--:B------:R-:W-:Y:S01]  /*5630*/  LEA.HI.X.SX32 R23, R11, R27.reuse, 0x1, P4 ;  /* 0x0000001b0b177211 */ /* 0x080fe200020f0eff */
[----:B------:R-:W-:Y:S01]  /*5640*/  STL [R1+0x7c], R25 ;  /* 0x00007c1901007387 */ /* 0x000fe20000100800 */
[----:B------:R-:W-:-:S03]  /*5650*/  LEA.HI.X.SX32 R15, R3, R27, 0x1, P5 ;  /* 0x0000001b030f7211 */ /* 0x000fc600028f0eff */
[----:B------:R-:W-:Y:S01]  /*5660*/  STL [R1+0x74], R17 ;  /* 0x0000741101007387 */ /* 0x000fe20000100800 */
[----:B------:R-:W-:-:S03]  /*5670*/  IMAD R11, R0, 0x16e, RZ ;  /* 0x0000016e000b7824 */ /* 0x000fc600078e02ff */
[----:B------:R-:W-:Y:S01]  /*5680*/  STL [R1+0x6c], R29 ;  /* 0x00006c1d01007387 */ /* 0x000fe20000100800 */
[----:B------:R-:W-:-:S03]  /*5690*/  IADD3 R20, P6, R28, R26, RZ ;  /* 0x0000001a1c147210 */ /* 0x000fc60007fde0ff */
[----:B------:R0:W-:Y:S04]  /*56a0*/  STL.64 [R1+0x60], R22 ;  /* 0x0000601601007387 */ /* 0x0001e80000100a00 */
[----:B------:R1:W-:Y:S01]  /*56b0*/  STL.64 [R1+0x58], R14 ;  /* 0x0000580e01007387 */ /* 0x0003e20000100a00 */
[-C--:B0-----:R-:W-:Y:S01]  /*56c0*/  IADD3 R22, P4, R10, R26.reuse, RZ ;  /* 0x0000001a0a167210 */ /* 0x081fe20007f9e0ff */
[C---:B------:R-:W-:Y:S01]  /*56d0*/  IMAD R10, R0.reuse, 0x9f, RZ ;  /* 0x0000009f000a7824 */ /* 0x040fe200078e02ff */
[----:B-1----:R-:W-:Y:S01]  /*56e0*/  IADD3 R14, P5, R11, R26, RZ ;  /* 0x0000001a0b0e7210 */ /* 0x002fe20007fbe0ff */
[----:B------:R-:W-:-:S03]  /*56f0*/  IMAD R11, R0, 0x17c, RZ ;  /* 0x0000017c000b7824 */ /* 0x000fc600078e02ff */
[----:B------:R-:W-:Y:S02]  /*5700*/  LEA.HI.X.SX32 R21, R10, R27, 0x1, P6 ;  /* 0x0000001b0a157211 */ /* 0x000fe400030f0eff */
[----:B------:R-:W-:-:S03]  /*5710*/  MOV R28, R4 ;  /* 0x00000004001c7202 */ /* 0x000fc60000000f00 */
[----:B------:R0:W-:Y:S01]  /*5720*/  STL.64 [R1+0x50], R20 ;  /* 0x0000501401007387 */ /* 0x0001e20000100a00 */
[-C--:B------:R-:W-:Y:S02]  /*5730*/  IADD3 R4, P1, R5, R26.reuse, RZ ;  /* 0x0000001a05047210 */ /* 0x080fe40007f3e0ff */
[-C--:B------:R-:W-:Y:S01]  /*5740*/  LEA.HI.X.SX32 R13, R18, R27.reuse, 0x1, P0 ;  /* 0x0000001b120d7211 */ /* 0x080fe200000f0eff */
[----:B------:R-:W-:Y:S01]  /*5750*/  IMAD R18, R0, 0xaf, RZ ;  /* 0x000000af00127824 */ /* 0x000fe200078e02ff */
[-C--:B------:R-:W-:Y:S02]  /*5760*/  LEA.HI.X.SX32 R25, R6, R27.reuse, 0x1, P2 ;  /* 0x0000001b06197211 */ /* 0x080fe400010f0eff */
[----:B0-----:R-:W-:Y:S01]  /*5770*/  IADD3 R20, P6, R11, R26, RZ ;  /* 0x0000001a0b147210 */ /* 0x001fe20007fde0ff */
[----:B------:R-:W-:Y:S01]  /*5780*/  IMAD R11, R0, 0xa7, RZ ;  /* 0x000000a7000b7824 */ /* 0x000fe200078e02ff */
[----:B------:R-:W-:-:S04]  /*5790*/  LEA.HI.X.SX32 R17, R18, R27, 0x1, P3 ;  /* 0x0000001b12117211 */ /* 0x000fc800018f0eff */
[----:B------:R-:W-:Y:S01]  /*57a0*/  LEA.HI.X.SX32 R5, R11, R27, 0x1, P1 ;  /* 0x0000001b0b057211 */ /* 0x000fe200008f0eff */
[----:B------:R0:W-:Y:S01]  /*57b0*/  STL.64 [R1+0x48], R12 ;  /* 0x0000480c01007387 */ /* 0x0001e20000100a00 */
[----:B------:R-:W-:-:S03]  /*57c0*/  IMAD R10, R0, 0x17e, RZ ;  /* 0x0000017e000a7824 */ /* 0x000fc600078e02ff */
[----:B------:R-:W-:Y:S01]  /*57d0*/  STL.64 [R1+0x40], R4 ;  /* 0x0000400401007387 */ /* 0x000fe20000100a00 */
[----:B------:R-:W-:-:S03]  /*57e0*/  IMAD R18, R0, 0xb7, RZ ;  /* 0x000000b700127824 */ /* 0x000fc600078e02ff */
[----:B------:R-:W-:Y:S04]  /*57f0*/  STL.64 [R1+0x38], R24 ;  /* 0x0000381801007387 */ /* 0x000fe80000100a00 */
[----:B------:R1:W-:Y:S01]  /*5800*/  STL.64 [R1+0x30], R16 ;  /* 0x0000301001007387 */ /* 0x0003e20000100a00 */
[----:B------:R-:W-:Y:S01]  /*5810*/  IMAD R2, R0, 0xbf, RZ ;  /* 0x000000bf00027824 */ /* 0x000fe200078e02ff */
[----:B0-----:R-:W-:Y:S02]  /*5820*/  IADD3 R12, P0, R10, R26, RZ ;  /* 0x0000001a0a0c7210 */ /* 0x001fe40007f1e0ff */
[-C--:B------:R-:W-:Y:S01]  /*5830*/  LEA.HI.X.SX32 R15, R18, R27.reuse, 0x1, P5 ;  /* 0x0000001b120f7211 */ /* 0x080fe200028f0eff */
[----:B-1----:R-:W-:Y:S01]  /*5840*/  IMAD R17, R0, 0xb6, RZ ;  /* 0x000000b600117824 */ /* 0x002fe200078e02ff */
[----:B------:R-:W-:-:S04]  /*5850*/  LEA.HI.X.SX32 R21, R7, R27, 0x1, P6 ;  /* 0x0000001b07157211 */ /* 0x000fc800030f0eff */
[-C--:B------:R-:W-:Y:S01]  /*5860*/  LEA.HI.X.SX32 R23, R17, R27.reuse, 0x1, P4 ;  /* 0x0000001b11177211 */ /* 0x080fe200020f0eff */
[----:B------:R-:W-:Y:S01]  /*5870*/  IMAD R5, R0, 0x18e, RZ ;  /* 0x0000018e00057824 */ /* 0x000fe200078e02ff */
[----:B------:R-:W-:Y:S01]  /*5880*/  LEA.HI.X.SX32 R13, R2, R27, 0x1, P0 ;  /* 0x0000001b020d7211 */ /* 0x000fe200000f0eff */
[C---:B------:R-:W-:Y:S02]  /*5890*/  IMAD R10, R0.reuse, 0x18c, RZ ;  /* 0x0000018c000a7824 */ /* 0x040fe400078e02ff */
[----:B------:R-:W-:Y:S01]  /*58a0*/  STL.64 [R1+0x28], R22 ;  /* 0x0000281601007387 */ /* 0x000fe20000100a00 */
[C---:B------:R-:W-:Y:S02]  /*58b0*/  IMAD R25, R0.reuse, 0x19c, RZ ;  /* 0x0000019c00197824 */ /* 0x040fe400078e02ff */
[C---:B------:R-:W-:Y:S01]  /*58c0*/  IMAD R16, R0.reuse, 0x19e, RZ ;  /* 0x0000019e00107824 */ /* 0x040fe200078e02ff */
[----:B------:R-:W-:Y:S01]  /*58d0*/  STL.64 [R1+0x20], R14 ;  /* 0x0000200e01007387 */ /* 0x000fe20000100a00 */
[----:B------:R-:W-:Y:S01]  /*58e0*/  IMAD R2, R0, 0xc7, RZ ;  /* 0x000000c700027824 */ /* 0x000fe200078e02ff */
[----:B------:R-:W-:-:S02]  /*58f0*/  IADD3 R4, P2, R5, R26, RZ ;  /* 0x0000001a05047210 */ /* 0x000fc40007f5e0ff */
[----:B------:R-:W-:Y:S01]  /*5900*/  STL.64 [R1+0x18], R20 ;  /* 0x0000181401007387 */ /* 0x000fe20000100a00 */
[----:B------:R-:W-:-:S03]  /*5910*/  IADD3 R10, P1, R10, R26, RZ ;  /* 0x0000001a0a0a7210 */ /* 0x000fc60007f3e0ff */
[----:B------:R0:W-:Y:S01]  /*5920*/  STL.64 [R1+0x10], R12 ;  /* 0x0000100c01007387 */ /* 0x0001e20000100a00 */
[-C--:B------:R-:W-:Y:S01]  /*5930*/  IADD3 R28, P3, R25, R26.reuse, RZ ;  /* 0x0000001a191c7210 */ /* 0x080fe20007f7e0ff */
[----:B------:R-:W-:Y:S01]  /*5940*/  IMAD R3, R0, 0xcf, RZ ;  /* 0x000000cf00037824 */ /* 0x000fe200078e02ff */
[-C--:B------:R-:W-:Y:S01]  /*5950*/  IADD3 R16, P4, R16, R26.reuse, RZ ;  /* 0x0000001a10107210 */ /* 0x080fe20007f9e0ff */
[----:B------:R-:W-:Y:S01]  /*5960*/  IMAD R24, R0, 0x1ac, RZ ;  /* 0x000001ac00187824 */ /* 0x000fe200078e02ff */
[-C--:B------:R-:W-:Y:S01]  /*5970*/  LEA.HI.X.SX32 R5, R2, R27.reuse, 0x1, P2 ;  /* 0x0000001b02057211 */ /* 0x080fe200010f0eff */
[----:B0-----:R-:W-:Y:S01]  /*5980*/  IMAD R13, R0, 0xc6, RZ ;  /* 0x000000c6000d7824 */ /* 0x001fe200078e02ff */
[-C--:B------:R-:W-:Y:S01]  /*5990*/  LEA.HI.X.SX32 R29, R8, R27.reuse, 0x1, P3 ;  /* 0x0000001b081d7211 */ /* 0x080fe200018f0eff */
[----:B------:R-:W-:Y:S01]  /*59a0*/  IMAD R6, R0, 0xd6, RZ ;  /* 0x000000d600067824 */ /* 0x000fe200078e02ff */
[-C--:B------:R-:W-:Y:S02]  /*59b0*/  LEA.HI.X.SX32 R17, R3, R27.reuse, 0x1, P4 ;  /* 0x0000001b03117211 */ /* 0x080fe400020f0eff */
[----:B------:R-:W-:Y:S01]  /*59c0*/  LEA.HI.X.SX32 R11, R13, R27, 0x1, P1 ;  /* 0x0000001b0d0b7211 */ /* 0x000fe200008f0eff */
[----:B------:R-:W-:Y:S01]  /*59d0*/  STL.64 [R1+0x990], R4 ;  /* 0x0009900401007387 */ /* 0x000fe20000100a00 */
[----:B------:R-:W-:-:S03]  /*59e0*/  IADD3 R24, P5, R24, R26, RZ ;  /* 0x0000001a18187210 */ /* 0x000fc60007fbe0ff */
[----:B------:R-:W-:Y:S01]  /*59f0*/  STL.64 [R1+0x8], R10 ;  /* 0x0000080a01007387 */ /* 0x000fe20000100a00 */
[----:B------:R-:W-:-:S03]  /*5a00*/  LEA.HI.X.SX32 R25, R6, R27, 0x1, P5 ;  /* 0x0000001b06197211 */ /* 0x000fc600028f0eff */
[----:B------:R-:W-:Y:S04]  /*5a10*/  STL.64 [R1+0x998], R28 ;  /* 0x0009981c01007387 */ /* 0x000fe80000100a00 */
[----:B------:R0:W-:Y:S04]  /*5a20*/  STL.64 [R1+0x9a0], R16 ;  /* 0x0009a01001007387 */ /* 0x0001e80000100a00 */
[----:B0-----:R-:W2:Y:S04]  /*5a30*/  LDL.LU R16, [R1+0x3a4] ;  /* 0x0003a40001107983 */ /* 0x001ea80000300800 */
[----:B------:R-:W3:Y:S04]  /*5a40*/  LDL.LU R17, [R1+0x3a0] ;  /* 0x0003a00001117983 */ /* 0x000ee80000300800 */
[----:B------:R-:W4:Y:S04]  /*5a50*/  LDL.LU R28, [R1+0x39c] ;  /* 0x00039c00011c7983 */ /* 0x000f280000300800 */
[----:B------:R-:W5:Y:S04]  /*5a60*/  LDL.LU R29, [R1+0x398] ;  /* 0x00039800011d7983 */ /* 0x000f680000300800 */
[----:B------:R-:W2:Y:S04]  /*5a70*/  LDL.LU R4, [R1+0x3c0] ;  /* 0x0003c00001047983 */ /* 0x000ea80000300800 */
[----:B------:R0:W-:Y:S04]  /*5a80*/  STL.64 [R1+0x9a8], R24 ;  /* 0x0009a81801007387 */ /* 0x0001e80000100a00 */
[----:B0-----:R-:W2:Y:S01]  /*5a90*/  LDL.LU R25, [R1+0x3a8] ;  /* 0x0003a80001197983 */ /* 0x001ea20000300800 */
[----:B------:R-:W-:-:S02]  /*5aa0*/  IMAD R20, R0, 0x1cc, RZ ;  /* 0x000001cc00147824 */ /* 0x000fc400078e02ff */
[----:B------:R-:W-:-:S03]  /*5ab0*/  IMAD R5, R0, 0xe6, RZ ;  /* 0x000000e600057824 */ /* 0x000fc600078e02ff */
[----:B------:R-:W-:Y:S01]  /*5ac0*/  IADD3 R20, P2, R20, R26, RZ ;  /* 0x0000001a14147210 */ /* 0x000fe20007f5e0ff */
[----:B------:R-:W-:-:S03]  /*5ad0*/  IMAD R14, R0, 0x1ae, RZ ;  /* 0x000001ae000e7824 */ /* 0x000fc600078e02ff */
[-C--:B------:R-:W-:Y:S02]  /*5ae0*/  LEA.HI.X.SX32 R21, R5, R27.reuse, 0x1, P2 ;  /* 0x0000001b05157211 */ /* 0x080fe400010f0eff */
[----:B------:R-:W0:Y:S01]  /*5af0*/  S2R R5, SR_TID.X ;  /* 0x0000000000057919 */ /* 0x000e220000002100 */
[----:B------:R-:W-:Y:S01]  /*5b00*/  IMAD R22, R0, 0x1bc, RZ ;  /* 0x000001bc00167824 */ /* 0x000fe200078e02ff */
[-C--:B------:R-:W-:Y:S01]  /*5b10*/  IADD3 R14, P6, R14, R26.reuse, RZ ;  /* 0x0000001a0e0e7210 */ /* 0x080fe20007fde0ff */
[C---:B------:R-:W-:Y:S02]  /*5b20*/  IMAD R3, R0.reuse, 0xd7, RZ ;  /* 0x000000d700037824 */ /* 0x040fe400078e02ff */
[----:B------:R-:W-:Y:S01]  /*5b30*/  IMAD R12, R0, 0x1be, RZ ;  /* 0x000001be000c7824 */ /* 0x000fe200078e02ff */
[-C--:B------:R-:W-:Y:S01]  /*5b40*/  IADD3 R22, P0, R22, R26.reuse, RZ ;  /* 0x0000001a16167210 */ /* 0x080fe20007f1e0ff */
[C---:B------:R-:W-:Y:S01]  /*5b50*/  IMAD R10, R0.reuse, 0x1ce, RZ ;  /* 0x000001ce000a7824 */ /* 0x040fe200078e02ff */
[----:B------:R-:W-:Y:S01]  /*5b60*/  LEA.HI.X.SX32 R15, R3, R27, 0x1, P6 ;  /* 0x0000001b030f7211 */ /* 0x000fe200030f0eff */
[----:B------:R-:W-:Y:S01]  /*5b70*/  IMAD R2, R0, 0x1dc, RZ ;  /* 0x000001dc00027824 */ /* 0x000fe200078e02ff */
[----:B------:R-:W-:Y:S01]  /*5b80*/  IADD3 R12, P1, R12, R26, RZ ;  /* 0x0000001a0c0c7210 */ /* 0x000fe20007f3e0ff */
[----:B------:R-:W-:-:S02]  /*5b90*/  IMAD R8, R0, 0x1de, RZ ;  /* 0x000001de00087824 */ /* 0x000fc400078e02ff */
[C---:B------:R-:W-:Y:S02]  /*5ba0*/  IMAD R18, R0.reuse, 0x1ec, RZ ;  /* 0x000001ec00127824 */ /* 0x040fe400078e02ff */
[C---:B------:R-:W-:Y:S02]  /*5bb0*/  IMAD R6, R0.reuse, 0x1ee, RZ ;  /* 0x000001ee00067824 */ /* 0x040fe400078e02ff */
[C---:B------:R-:W-:Y:S02]  /*5bc0*/  IMAD R7, R0.reuse, 0xdf, RZ ;  /* 0x000000df00077824 */ /* 0x040fe400078e02ff */
[----:B------:R-:W-:Y:S01]  /*5bd0*/  IMAD R3, R0, 0x1fc, RZ ;  /* 0x000001fc00037824 */ /* 0x000fe200078e02ff */
[----:B------:R-:W-:Y:S01]  /*5be0*/  LEA.HI.X.SX32 R23, R9, R27, 0x1, P0 ;  /* 0x0000001b09177211 */ /* 0x000fe200000f0eff */
[----:B------:R-:W-:Y:S01]  /*5bf0*/  IMAD.MOV.U32 R24, RZ, RZ, c[0x0][0x198] ;  /* 0x00006600ff187624 */ /* 0x000fe200078e00ff */
[-C--:B------:R-:W-:Y:S02]  /*5c00*/  IADD3 R10, P3, R10, R26.reuse, RZ ;  /* 0x0000001a0a0a7210 */ /* 0x080fe40007f7e0ff */
[----:B------:R-:W-:-:S02]  /*5c10*/  IADD3 R2, P4, R2, R26, RZ ;  /* 0x0000001a02027210 */ /* 0x000fc40007f9e0ff */
[-C--:B------:R-:W-:Y:S02]  /*5c20*/  IADD3 R8, P5, R8, R26.reuse, RZ ;  /* 0x0000001a08087210 */ /* 0x080fe40007fbe0ff */
[-C--:B------:R-:W-:Y:S02]  /*5c30*/  IADD3 R18, P6, R18, R26.reuse, RZ ;  /* 0x0000001a12127210 */ /* 0x080fe40007fde0ff */
[-C--:B------:R-:W-:Y:S02]  /*5c40*/  IADD3 R6, P0, R6, R26.reuse, RZ ;  /* 0x0000001a06067210 */ /* 0x080fe40007f1e0ff */
[----:B------:R-:W-:Y:S02]  /*5c50*/  LEA.HI.X.SX32 R13, R7, R27, 0x1, P1 ;  /* 0x0000001b070d7211 */ /* 0x000fe400008f0eff */
[----:B------:R-:W-:Y:S01]  /*5c60*/  IADD3 R26, P1, R3, R26, RZ ;  /* 0x0000001a031a7210 */ /* 0x000fe20007f3e0ff */
[----:B------:R-:W-:Y:S02]  /*5c70*/  IMAD R3, R0, 0xe7, RZ ;  /* 0x000000e700037824 */ /* 0x000fe400078e02ff */
[----:B------:R-:W-:-:S03]  /*5c80*/  IMAD R24, R24, 0xf6, RZ ;  /* 0x000000f618187824 */ /* 0x000fc600078e02ff */
[-C--:B------:R-:W-:Y:S02]  /*5c90*/  LEA.HI.X.SX32 R11, R3, R27.reuse, 0x1, P3 ;  /* 0x0000001b030b7211 */ /* 0x080fe400018f0eff */
[-C--:B------:R-:W-:Y:S02]  /*5ca0*/  LEA.HI.X.SX32 R3, R19, R27.reuse, 0x1, P4 ;  /* 0x0000001b13037211 */ /* 0x080fe400020f0eff */
[----:B------:R-:W-:Y:S02]  /*5cb0*/  LEA.HI.X.SX32 R19, R24, R27, 0x1, P6 ;  /* 0x0000001b18137211 */ /* 0x000fe400030f0eff */
[----:B------:R-:W-:Y:S01]  /*5cc0*/  MOV R24, c[0x0][0x198] ;  /* 0x0000660000187a02 */ /* 0x000fe20000000f00 */
[C---:B------:R-:W-:Y:S01]  /*5cd0*/  IMAD R7, R0.reuse, 0xef, RZ ;  /* 0x000000ef00077824 */ /* 0x040fe200078e02ff */
[----:B0-----:R-:W-:Y:S01]  /*5ce0*/  LOP3.LUT R5, R5, 0xff, RZ, 0xc0, !PT ;  /* 0x000000ff05057812 */ /* 0x001fe200078ec0ff */
[----:B------:R-:W-:Y:S01]  /*5cf0*/  IMAD R0, R0, 0xf7, RZ ;  /* 0x000000f700007824 */ /* 0x000fe200078e02ff */
[----:B------:R-:W-:Y:S01]  /*5d00*/  STL.64 [R1+0x9b0], R14 ;  /* 0x0009b00e01007387 */ /* 0x000fe20000100a00 */
[----:B------:R-:W-:Y:S01]  /*5d10*/  IMAD R24, R24, 0xfe, RZ ;  /* 0x000000fe18187824 */ /* 0x000fe200078e02ff */
[----:B------:R-:W-:-:S02]  /*5d20*/  SHF.L.U32 R5, R5, 0x1, RZ ;  /* 0x0000000105057819 */ /* 0x000fc400000006ff */
[----:B------:R-:W-:Y:S01]  /*5d30*/  STL.64 [R1+0x9b8], R22 ;  /* 0x0009b81601007387 */ /* 0x000fe20000100a00 */
[-C--:B------:R-:W-:Y:S02]  /*5d40*/  LEA.HI.X.SX32 R9, R7, R27.reuse, 0x1, P5 ;  /* 0x0000001b07097211 */ /* 0x080fe400028f0eff */
[-C--:B------:R-:W-:Y:S01]  /*5d50*/  LEA.HI.X.SX32 R7, R0, R27.reuse, 0x1, P0 ;  /* 0x0000001b00077211 */ /* 0x080fe200000f0eff */
[----:B------:R-:W-:Y:S01]  /*5d60*/  STL.64 [R1+0x9c0], R12 ;  /* 0x0009c00c01007387 */ /* 0x000fe20000100a00 */
[----:B------:R-:W-:-:S03]  /*5d70*/  LEA.HI.X.SX32 R27, R24, R27, 0x1, P1 ;  /* 0x0000001b181b7211 */ /* 0x000fc600008f0eff */
[----:B------:R-:W-:Y:S04]  /*5d80*/  STL.64 [R1+0x9c8], R20 ;  /* 0x0009c81401007387 */ /* 0x000fe80000100a00 */
[----:B------:R-:W-:Y:S04]  /*5d90*/  STL.64 [R1+0x9d0], R10 ;  /* 0x0009d00a01007387 */ /* 0x000fe80000100a00 */
[----:B------:R0:W-:Y:S04]  /*5da0*/  STL.64 [R1+0x9d8], R2 ;  /* 0x0009d80201007387 */ /* 0x0001e80000100a00 */
[----:B------:R-:W-:Y:S04]  /*5db0*/  STL.64 [R1+0x9e0], R8 ;  /* 0x0009e00801007387 */ /* 0x000fe80000100a00 */
[----:B------:R-:W-:Y:S01]  /*5dc0*/  STL.64 [R1+0x9e8], R18 ;  /* 0x0009e81201007387 */ /* 0x000fe20000100a00 */
[----:B0-----:R-:W-:-:S03]  /*5dd0*/  LOP3.LUT R2, R5, 0x10, RZ, 0x3c, !PT ;  /* 0x0000001005027812 */ /* 0x001fc600078e3cff */
[----:B------:R-:W-:Y:S04]  /*5de0*/  STL.64 [R1+0x9f0], R6 ;  /* 0x0009f00601007387 */ /* 0x000fe80000100a00 */
[----:B------:R-:W-:Y:S04]  /*5df0*/  STL.64 [R1+0x9f8], R26 ;  /* 0x0009f81a01007387 */ /* 0x000fe80000100a00 */
[----:B--2---:R-:W-:Y:S04]  /*5e00*/  STS.U16 [R5+0x1c000], R25 ;  /* 0x01c0001905007388 */ /* 0x004fe80000000400 */
[----:B------:R-:W-:Y:S04]  /*5e10*/  STS.U16 [R5+0x1d000], R16 ;  /* 0x01d0001005007388 */ /* 0x000fe80000000400 */
[----:B---3--:R-:W-:Y:S04]  /*5e20*/  STS.U16 [R5+0xf000], R17 ;  /* 0x00f0001105007388 */ /* 0x008fe80000000400 */
[----:B----4-:R-:W-:Y:S04]  /*5e30*/  STS.U16 [R5+0x1e000], R28 ;  /* 0x01e0001c05007388 */ /* 0x010fe80000000400 */
[----:B-----5:R0:W-:Y:S04]  /*5e40*/  STS.U16 [R5+0x1f000], R29 ;  /* 0x01f0001d05007388 */ /* 0x0201e80000000400 */
[----:B------:R1:W-:Y:S04]  /*5e50*/  STS.U16 [R2+0x1200], R4 ;  /* 0x0012000402007388 */ /* 0x0003e80000000400 */
[----:B0-----:R-:W2:Y:S04]  /*5e60*/  LDL.LU R29, [R1+0x394] ;  /* 0x00039400011d7983 */ /* 0x001ea80000300800 */
[----:B------:R0:W-:Y:S04]  /*5e70*/  STL [R1+0xa88], R5 ;  /* 0x000a880501007387 */ /* 0x0001e80000100800 */
[----:B-1----:R-:W3:Y:S04]  /*5e80*/  LDL.LU R4, [R1+0x390] ;  /* 0x0003900001047983 */ /* 0x002ee80000300800 */
[----:B0-----:R-:W4:Y:S04]  /*5e90*/  LDL.LU R5, [R1+0x388] ;  /* 0x0003880001057983 */ /* 0x001f280000300800 */
[----:B----4-:R0:W-:Y:S04]  /*5ea0*/  STL [R1+0xa8c], R5 ;  /* 0x000a8c0501007387 */ /* 0x0101e80000100800 */
[----:B0-----:R-:W4:Y:S04]  /*5eb0*/  LDL.LU R5, [R1+0x38c] ;  /* 0x00038c0001057983 */ /* 0x001f280000300800 */
[----:B------:R-:W5:Y:S04]  /*5ec0*/  LDL.LU R26, [R1+0x384] ;  /* 0x00038400011a7983 */ /* 0x000f680000300800 */
        /* <DEDUP_REMOVED lines=23> */
[----:B--2---:R0:W-:Y:S04]  /*6040*/  STS.U16 [R2+0x10200], R29 ;  /* 0x0102001d02007388 */ /* 0x0041e80000000400 */
[----:B------:R-:W2:Y:S04]  /*6050*/  LDL.LU R28, [R1+0x320] ;  /* 0x00032000011c7983 */ /* 0x000ea80000300800 */
[----:B---3--:R1:W-:Y:S04]  /*6060*/  STS.U16 [R2+0x11200], R4 ;  /* 0x0112000402007388 */ /* 0x0083e80000000400 */
[----:B0-----:R-:W3:Y:S04]  /*6070*/  LDL.LU R29, [R1+0x31c] ;  /* 0x00031c00011d7983 */ /* 0x001ee80000300800 */
[----:B-1----:R-:W2:Y:S04]  /*6080*/  LDL.LU R4, [R1+0x318] ;  /* 0x0003180001047983 */ /* 0x002ea80000300800 */
[----:B----4-:R0:W-:Y:S04]  /*6090*/  STS.U16 [R2+0x12200], R5 ;  /* 0x0122000502007388 */ /* 0x0101e80000000400 */
[----:B0-----:R-:W4:Y:S04]  /*60a0*/  LDL.LU R5, [R1+0xa8c] ;  /* 0x000a8c0001057983 */ /* 0x001f280000300800 */
[----:B----4-:R0:W-:Y:S04]  /*60b0*/  STS.U16 [R2+0x13200], R5 ;  /* 0x0132000502007388 */ /* 0x0101e80000000400 */
[----:B0-----:R-:W4:Y:S04]  /*60c0*/  LDL.LU R5, [R1+0xa88] ;  /* 0x000a880001057983 */ /* 0x001f280000300800 */
[----:B-----5:R-:W-:Y:S04]  /*60d0*/  STS.U16 [R2+0x14200], R26 ;  /* 0x0142001a02007388 */ /* 0x020fe80000000400 */
[----:B------:R-:W-:Y:S04]  /*60e0*/  STS.U16 [R2+0x15200], R27 ;  /* 0x0152001b02007388 */ /* 0x000fe80000000400 */
        /* <DEDUP_REMOVED lines=22> */
[----:B--2---:R-:W-:Y:S04]  /*6250*/  STS.U16 [R2+0xe200], R28 ;  /* 0x00e2001c02007388 */ /* 0x004fe80000000400 */
[----:B---3--:R-:W-:Y:S04]  /*6260*/  STS.U16 [R2+0xf200], R29 ;  /* 0x00f2001d02007388 */ /* 0x008fe80000000400 */
[----:B------:R0:W-:Y:S04]  /*6270*/  STS.U16 [R2+0x200], R4 ;  /* 0x0002000402007388 */ /* 0x0001e80000000400 */
[----:B0-----:R-:W2:Y:S01]  /*6280*/  LDL.LU R4, [R1+0x3b0] ;  /* 0x0003b00001047983 */ /* 0x001ea20000300800 */
[----:B----4-:R-:W-:-:S03]  /*6290*/  LOP3.LUT R0, R5, 0x20, RZ, 0x3c, !PT ;  /* 0x0000002005007812 */ /* 0x010fc600078e3cff */
[----:B------:R0:W-:Y:S04]  /*62a0*/  STL [R1+0xa7c], R5 ;  /* 0x000a7c0501007387 */ /* 0x0001e80000100800 */
[----:B0-----:R-:W3:Y:S04]  /*62b0*/  LDL.LU R5, [R1+0x304] ;  /* 0x0003040001057983 */ /* 0x001ee80000300800 */
[----:B---3--:R0:W-:Y:S04]  /*62c0*/  STL [R1+0xa80], R5 ;  /* 0x000a800501007387 */ /* 0x0081e80000100800 */
[----:B0-----:R-:W3:Y:S04]  /*62d0*/  LDL.LU R5, [R1+0x310] ;  /* 0x0003100001057983 */ /* 0x001ee80000300800 */
[----:B---3--:R0:W-:Y:S04]  /*62e0*/  STL [R1+0xa84], R5 ;  /* 0x000a840501007387 */ /* 0x0081e80000100800 */
[----:B0-----:R-:W3:Y:S04]  /*62f0*/  LDL.LU R5, [R1+0x3bc] ;  /* 0x0003bc0001057983 */ /* 0x001ee80000300800 */
[----:B------:R-:W4:Y:S04]  /*6300*/  LDL.LU R26, [R1+0x2f8] ;  /* 0x0002f800011a7983 */ /* 0x000f280000300800 */
[----:B------:R-:W5:Y:S04]  /*6310*/  LDL.LU R27, [R1+0x2ec] ;  /* 0x0002ec00011b7983 */ /* 0x000f680000300800 */
[----:B------:R-:W4:Y:S04]  /*6320*/  LDL.LU R6, [R1+0x2e0] ;  /* 0x0002e00001067983 */ /* 0x000f280000300800 */
        /* <DEDUP_REMOVED lines=22> */
[----:B--2---:R0:W-:Y:S04]  /*6490*/  STS.U16 [R0+0x1400], R4 ;  /* 0x0014000400007388 */ /* 0x0041e80000000400 */
[----:B------:R-:W2:Y:S04]  /*64a0*/  LDL.LU R29, [R1+0x200] ;  /* 0x00020000011d7983 */ /* 0x000ea80000300800 */
[----:B0-----:R-:W2:Y:S04]  /*64b0*/  LDL.LU R4, [R1+0x1fc] ;  /* 0x0001fc0001047983 */ /* 0x001ea80000300800 */
[----:B---3--:R0:W-:Y:S04]  /*64c0*/  STS.U16 [R0+0x2400], R5 ;  /* 0x0024000500007388 */ /* 0x0081e80000000400 */
[----:B0-----:R-:W3:Y:S04]  /*64d0*/  LDL.LU R5, [R1+0xa84] ;  /* 0x000a840001057983 */ /* 0x001ee80000300800 */
[----:B---3--:R0:W-:Y:S04]  /*64e0*/  STS.U16 [R0+0x3400], R5 ;  /* 0x0034000500007388 */ /* 0x0081e80000000400 */
[----:B0-----:R-:W3:Y:S04]  /*64f0*/  LDL.LU R5, [R1+0xa80] ;  /* 0x000a800001057983 */ /* 0x001ee80000300800 */
[----:B---3--:R0:W-:Y:S04]  /*6500*/  STS.U16 [R0+0x4400], R5 ;  /* 0x0044000500007388 */ /* 0x0081e80000000400 */
[----:B----4-:R-:W-:Y:S04]  /*6510*/  STS.U16 [R0+0x5400], R26 ;  /* 0x0054001a00007388 */ /* 0x010fe80000000400 */
        /* <DEDUP_REMOVED lines=25> */
[----:B0-----:R-:W2:Y:S04]  /*66b0*/  LDL.LU R5, [R1+0xa7c] ;  /* 0x000a7c0001057983 */ /* 0x001ea80000300800 */
[----:B------:R0:W-:Y:S04]  /*66c0*/  STS.U16 [R0+0xe400], R4 ;  /* 0x00e4000400007388 */ /* 0x0001e80000000400 */
[----:B0-----:R-:W3:Y:S04]  /*66d0*/  LDL.LU R4, [R1+0x1f4] ;  /* 0x0001f40001047983 */ /* 0x001ee80000300800 */
[----:B------:R-:W4:Y:S04]  /*66e0*/  LDL.LU R26, [R1+0x2b4] ;  /* 0x0002b400011a7983 */ /* 0x000f280000300800 */
[----:B----4-:R0:W-:Y:S04]  /*66f0*/  STL [R1+0xa70], R26 ;  /* 0x000a701a01007387 */ /* 0x0101e80000100800 */
[----:B0-----:R-:W4:Y:S04]  /*6700*/  LDL.LU R26, [R1+0x2c4] ;  /* 0x0002c400011a7983 */ /* 0x001f280000300800 */
[----:B----4-:R0:W-:Y:S04]  /*6710*/  STL [R1+0xa74], R26 ;  /* 0x000a741a01007387 */ /* 0x0101e80000100800 */
[----:B0-----:R-:W4:Y:S04]  /*6720*/  LDL.LU R26, [R1+0x2d4] ;  /* 0x0002d400011a7983 */ /* 0x001f280000300800 */
[----:B----4-:R2:W-:Y:S04]  /*6730*/  STL [R1+0xa78], R26 ;  /* 0x000a781a01007387 */ /* 0x0105e80000100800 */
        /* <DEDUP_REMOVED lines=15> */
[----:B------:R-:W4:Y:S01]  /*6830*/  LDL.LU R22, [R1+0x1a0] ;  /* 0x0001a00001167983 */ /* 0x000f220000300800 */
[----:B--2---:R-:W-:-:S03]  /*6840*/  LOP3.LUT R26, R5, 0x20, RZ, 0x3c, !PT ;  /* 0x00000020051a7812 */ /* 0x004fc600078e3cff */
[----:B------:R-:W2:Y:S04]  /*6850*/  LDL.LU R23, [R1+0x19c] ;  /* 0x00019c0001177983 */ /* 0x000ea80000300800 */
        /* <DEDUP_REMOVED lines=8> */
[----:B---3--:R0:W-:Y:S04]  /*68e0*/  STS.U16 [R26+0xf400], R4 ;  /* 0x00f400041a007388 */ /* 0x0081e80000000400 */
[----:B0-----:R-:W3:Y:S01]  /*68f0*/  LDL.LU R26, [R1+0xa78] ;  /* 0x000a7800011a7983 */ /* 0x001ee20000300800 */
[----:B------:R-:W-:-:S03]  /*6900*/  LOP3.LUT R2, R5, 0x30, RZ, 0x3c, !PT ;  /* 0x0000003005027812 */ /* 0x000fc600078e3cff */
[----:B------:R-:W2:Y:S04]  /*6910*/  LDL.LU R4, [R1+0x174] ;  /* 0x0001740001047983 */ /* 0x000ea80000300800 */
[----:B---3--:R0:W-:Y:S04]  /*6920*/  STS.U16 [R2+0x600], R26 ;  /* 0x0006001a02007388 */ /* 0x0081e80000000400 */
[----:B0-----:R-:W3:Y:S04]  /*6930*/  LDL.LU R26, [R1+0xa74] ;  /* 0x000a7400011a7983 */ /* 0x001ee80000300800 */
[----:B---3--:R0:W-:Y:S04]  /*6940*/  STS.U16 [R2+0x1600], R26 ;  /* 0x0016001a02007388 */ /* 0x0081e80000000400 */
[----:B0-----:R-:W3:Y:S04]  /*6950*/  LDL.LU R26, [R1+0xa70] ;  /* 0x000a7000011a7983 */ /* 0x001ee80000300800 */
[----:B---3--:R-:W-:Y:S04]  /*6960*/  STS.U16 [R2+0x2600], R26 ;  /* 0x0026001a02007388 */ /* 0x008fe80000000400 */
[----:B----4-:R-:W-:Y:S04]  /*6970*/  STS.U16 [R2+0x3600], R27 ;  /* 0x0036001b02007388 */ /* 0x010fe80000000400 */
[----:B-----5:R-:W-:Y:S04]  /*6980*/  STS.U16 [R2+0x10600], R6 ;  /* 0x0106000602007388 */ /* 0x020fe80000000400 */
[----:B------:R-:W-:Y:S04]  /*6990*/  STS.U16 [R2+0x11600], R7 ;  /* 0x0116000702007388 */ /* 0x000fe80000000400 */
[----:B------:R0:W-:Y:S02]  /*69a0*/  STS.U16 [R2+0x12600], R0 ;  /* 0x0126000002007388 */ /* 0x0001e40000000400 */
[----:B0-----:R-:W-:-:S05]  /*69b0*/  LOP3.LUT R0, R5, 0x40, RZ, 0x3c, !PT ;  /* 0x0000004005007812 */ /* 0x001fca00078e3cff */
[----:B------:R0:W-:Y:S04]  /*69c0*/  STL [R1+0xa6c], R0 ;  /* 0x000a6c0001007387 */ /* 0x0001e80000100800 */
[----:B0-----:R-:W3:Y:S04]  /*69d0*/  LDL.LU R0, [R1+0x170] ;  /* 0x0001700001007983 */ /* 0x001ee80000300800 */
[----:B------:R-:W4:Y:S04]  /*69e0*/  LDL.LU R26, [R1+0x3ac] ;  /* 0x0003ac00011a7983 */ /* 0x000f280000300800 */
[----:B----4-:R0:W-:Y:S04]  /*69f0*/  STL [R1+0xa5c], R26 ;  /* 0x000a5c1a01007387 */ /* 0x0101e80000100800 */
[----:B0-----:R-:W4:Y:S04]  /*6a00*/  LDL.LU R26, [R1+0x2cc] ;  /* 0x0002cc00011a7983 */ /* 0x001f280000300800 */
[----:B----4-:R0:W-:Y:S04]  /*6a10*/  STL [R1+0xa60], R26 ;  /* 0x000a601a01007387 */ /* 0x0101e80000100800 */
[----:B0-----:R-:W4:Y:S04]  /*6a20*/  LDL.LU R26, [R1+0x15c] ;  /* 0x00015c00011a7983 */ /* 0x001f280000300800 */
[----:B------:R-:W-:Y:S04]  /*6a30*/  STS.U16 [R2+0x13600], R18 ;  /* 0x0136001202007388 */ /* 0x000fe80000000400 */
[----:B------:R-:W-:Y:S04]  /*6a40*/  STS.U16 [R2+0x14600], R19 ;  /* 0x0146001302007388 */ /* 0x000fe80000000400 */
[----:B----4-:R0:W-:Y:S04]  /*6a50*/  STL [R1+0xa68], R26 ;  /* 0x000a681a01007387 */ /* 0x0101e80000100800 */
[----:B0-----:R-:W2:Y:S04]  /*6a60*/  LDL.LU R26, [R1+0x168] ;  /* 0x00016800011a7983 */ /* 0x001ea80000300800 */
[----:B------:R-:W5:Y:S04]  /*6a70*/  LDL.LU R27, [R1+0x2bc] ;  /* 0x0002bc00011b7983 */ /* 0x000f680000300800 */
[----:B------:R0:W-:Y:S04]  /*6a80*/  STS.U16 [R2+0x15600], R8 ;  /* 0x0156000802007388 */ /* 0x0001e80000000400 */
        /* <DEDUP_REMOVED lines=18> */
[----:B------:R2:W-:Y:S04]  /*6bb0*/  STS.U16 [R2+0xc600], R4 ;  /* 0x00c6000402007388 */ /* 0x0005e80000000400 */
[----:B-----5:R5:W-:Y:S04]  /*6bc0*/  STL [R1+0xa64], R27 ;  /* 0x000a641b01007387 */ /* 0x020be80000100800 */
[----:B------:R-:W4:Y:S04]  /*6bd0*/  LDL.LU R6, [R1+0x3b8] ;  /* 0x0003b80001067983 */ /* 0x000f280000300800 */
[----:B------:R-:W4:Y:S04]  /*6be0*/  LDL.LU R7, [R1+0x2b8] ;  /* 0x0002b80001077983 */ /* 0x000f280000300800 */
[----:B------:R-:W4:Y:S04]  /*6bf0*/  LDL.LU R18, [R1+0x308] ;  /* 0x0003080001127983 */ /* 0x000f280000300800 */
[----:B------:R-:W4:Y:S04]  /*6c00*/  LDL.LU R19, [R1+0x2ac] ;  /* 0x0002ac0001137983 */ /* 0x000f280000300800 */
[----:B0-----:R-:W4:Y:S04]  /*6c10*/  LDL.LU R8, [R1+0x300] ;  /* 0x0003000001087983 */ /* 0x001f280000300800 */
[----:B-1----:R-:W4:Y:S04]  /*6c20*/  LDL.LU R9, [R1+0x2a0] ;  /* 0x0002a00001097983 */ /* 0x002f280000300800 */
[----:B--2---:R-:W2:Y:S04]  /*6c30*/  LDL.LU R2, [R1+0x2f4] ;  /* 0x0002f40001027983 */ /* 0x004ea80000300800 */
        /* <DEDUP_REMOVED lines=8> */
[----:B------:R-:W2:Y:S01]  /*6cc0*/  LDL.LU R23, [R1+0x144] ;  /* 0x0001440001177983 */ /* 0x000ea20000300800 */
[----:B-----5:R-:W-:-:S03]  /*6cd0*/  LOP3.LUT R27, R5, 0x30, RZ, 0x3c, !PT ;  /* 0x00000030051b7812 */ /* 0x020fc600078e3cff */
[----:B------:R-:W5:Y:S04]  /*6ce0*/  LDL.LU R14, [R1+0x140] ;  /* 0x00014000010e7983 */ /* 0x000f680000300800 */
        /* <DEDUP_REMOVED lines=9> */
[----:B------:R1:W-:Y:S04]  /*6d80*/  STS.U16 [R27+0xe600], R26 ;  /* 0x00e6001a1b007388 */ /* 0x0003e80000000400 */
[----:B0-----:R-:W3:Y:S04]  /*6d90*/  LDL.LU R0, [R1+0xa6c] ;  /* 0x000a6c0001007983 */ /* 0x001ee80000300800 */
[----:B-1----:R-:W2:Y:S04]  /*6da0*/  LDL.LU R26, [R1+0xa68] ;  /* 0x000a6800011a7983 */ /* 0x002ea80000300800 */
[----:B--2---:R0:W-:Y:S04]  /*6db0*/  STS.U16 [R27+0xf600], R26 ;  /* 0x00f6001a1b007388 */ /* 0x0041e80000000400 */
[----:B0-----:R-:W2:Y:S04]  /*6dc0*/  LDL.LU R27, [R1+0xa64] ;  /* 0x000a6400011b7983 */ /* 0x001ea80000300800 */
[----:B------:R-:W3:Y:S04]  /*6dd0*/  LDL.LU R26, [R1+0xa60] ;  /* 0x000a6000011a7983 */ /* 0x000ee80000300800 */
[----:B---3--:R0:W-:Y:S04]  /*6de0*/  STS.U16 [R0+0x1800], R26 ;  /* 0x0018001a00007388 */ /* 0x0081e80000000400 */
[----:B0-----:R-:W3:Y:S04]  /*6df0*/  LDL.LU R26, [R1+0xa5c] ;  /* 0x000a5c00011a7983 */ /* 0x001ee80000300800 */
[----:B---3--:R-:W-:Y:S04]  /*6e00*/  STS.U16 [R0+0x2800], R26 ;  /* 0x0028001a00007388 */ /* 0x008fe80000000400 */
[----:B--2---:R-:W-:Y:S04]  /*6e10*/  STS.U16 [R0+0x3800], R27 ;  /* 0x0038001b00007388 */ /* 0x004fe80000000400 */
[----:B----4-:R-:W-:Y:S04]  /*6e20*/  STS.U16 [R0+0x4800], R6 ;  /* 0x0048000600007388 */ /* 0x010fe80000000400 */
        /* <DEDUP_REMOVED lines=23> */
[----:B------:R0:W-:Y:S02]  /*6fa0*/  STS.U16 [R0+0x1b800], R4 ;  /* 0x01b8000400007388 */ /* 0x0001e40000000400 */
[----:B0-----:R-:W-:-:S05]  /*6fb0*/  LOP3.LUT R0, R5, 0x50, RZ, 0x3c, !PT ;  /* 0x0000005005007812 */ /* 0x001fca00078e3cff */
[----:B------:R0:W-:Y:S04]  /*6fc0*/  STL [R1+0xa54], R0 ;  /* 0x000a540001007387 */ /* 0x0001e80000100800 */
[----:B0-----:R-:W2:Y:S04]  /*6fd0*/  LDL.LU R0, [R1+0x118] ;  /* 0x0001180001007983 */ /* 0x001ea80000300800 */
[----:B--2---:R0:W-:Y:S04]  /*6fe0*/  STL [R1+0xa58], R0 ;  /* 0x000a580001007387 */ /* 0x0041e80000100800 */
[----:B0-----:R-:W2:Y:S04]  /*6ff0*/  LDL.LU R0, [R1+0x11c] ;  /* 0x00011c0001007983 */ /* 0x001ea80000300800 */
[----:B------:R-:W3:Y:S04]  /*7000*/  LDL.LU R26, [R1+0x110] ;  /* 0x00011000011a7983 */ /* 0x000ee80000300800 */
[----:B---3--:R0:W-:Y:S04]  /*7010*/  STL [R1+0xa50], R26 ;  /* 0x000a501a01007387 */ /* 0x0081e80000100800 */
[----:B0-----:R-:W3:Y:S04]  /*7020*/  LDL.LU R26, [R1+0x114] ;  /* 0x00011400011a7983 */ /* 0x001ee80000300800 */
[----:B------:R-:W4:Y:S04]  /*7030*/  LDL.LU R27, [R1+0x3b4] ;  /* 0x0003b400011b7983 */ /* 0x000f280000300800 */
[----:B----4-:R0:W-:Y:S04]  /*7040*/  STL [R1+0xa4c], R27 ;  /* 0x000a4c1b01007387 */ /* 0x0101e80000100800 */
[----:B------:R-:W4:Y:S04]  /*7050*/  LDL.LU R6, [R1+0x314] ;  /* 0x0003140001067983 */ /* 0x000f280000300800 */
[----:B------:R-:W5:Y:S04]  /*7060*/  LDL.LU R7, [R1+0x2fc] ;  /* 0x0002fc0001077983 */ /* 0x000f680000300800 */
[----:B------:R-:W3:Y:S04]  /*7070*/  LDL.LU R18, [R1+0x2e4] ;  /* 0x0002e40001127983 */ /* 0x000ee80000300800 */
        /* <DEDUP_REMOVED lines=13> */
[----:B------:R-:W3:Y:S01]  /*7150*/  LDL.LU R14, [R1+0x108] ;  /* 0x00010800010e7983 */ /* 0x000ee20000300800 */
[----:B0-----:R-:W-:-:S03]  /*7160*/  LOP3.LUT R27, R5, 0x40, RZ, 0x3c, !PT ;  /* 0x00000040051b7812 */ /* 0x001fc600078e3cff */
        /* <DEDUP_REMOVED lines=9> */
[----:B--2---:R0:W-:Y:S04]  /*7200*/  STS.U16 [R27+0x1c800], R0 ;  /* 0x01c800001b007388 */ /* 0x0041e80000000400 */
[----:B0-----:R-:W2:Y:S04]  /*7210*/  LDL.LU R0, [R1+0xa58] ;  /* 0x000a580001007983 */ /* 0x001ea80000300800 */
[----:B--2---:R0:W-:Y:S04]  /*7220*/  STS.U16 [R27+0x1d800], R0 ;  /* 0x01d800001b007388 */ /* 0x0041e80000000400 */
[----:B---3--:R1:W-:Y:S04]  /*7230*/  STS.U16 [R27+0x1e800], R26 ;  /* 0x01e8001a1b007388 */ /* 0x0083e80000000400 */
[----:B0-----:R-:W2:Y:S04]  /*7240*/  LDL.LU R0, [R1+0xa54] ;  /* 0x000a540001007983 */ /* 0x001ea80000300800 */
[----:B-1----:R-:W3:Y:S04]  /*7250*/  LDL.LU R26, [R1+0xa50] ;  /* 0x000a5000011a7983 */ /* 0x002ee80000300800 */
[----:B---3--:R0:W-:Y:S04]  /*7260*/  STS.U16 [R27+0x1f800], R26 ;  /* 0x01f8001a1b007388 */ /* 0x0081e80000000400 */
[----:B0-----:R-:W2:Y:S04]  /*7270*/  LDL.LU R27, [R1+0xa4c] ;  /* 0x000a4c00011b7983 */ /* 0x001ea80000300800 */
[----:B--2---:R-:W-:Y:S04]  /*7280*/  STS.U16 [R0+0xa00], R27 ;  /* 0x000a001b00007388 */ /* 0x004fe80000000400 */
        /* <DEDUP_REMOVED lines=24> */
[----:B------:R-:W-:Y:S04]  /*7410*/  STS.U16 [R0+0x19a00], R4 ;  /* 0x019a000400007388 */ /* 0x000fe80000000400 */
[----:B------:R1:W-:Y:S04]  /*7420*/  STS.U16 [R0+0x1aa00], R5 ;  /* 0x01aa000500007388 */ /* 0x0003e80000000400 */
[----:B0-----:R-:W2:Y:S04]  /*7430*/  LDL.LU R29, [R1+0xe0] ;  /* 0x0000e000011d7983 */ /* 0x001ea80000300800 */
[----:B-1----:R-:W3:Y:S04]  /*7440*/  LDL.LU R0, [R1+0x290] ;  /* 0x0002900001007983 */ /* 0x002ee80000300800 */
[----:B---3--:R0:W-:Y:S04]  /*7450*/  STL [R1+0xa1c], R0 ;  /* 0x000a1c0001007387 */ /* 0x0081e80000100800 */
[----:B0-----:R-:W3:Y:S04]  /*7460*/  LDL.LU R0, [R1+0x294] ;  /* 0x0002940001007983 */ /* 0x001ee80000300800 */
        /* <DEDUP_REMOVED lines=20> */
[----:B------:R-:W4:Y:S04]  /*75b0*/  LDL.LU.64 R26, [R1+0xb0] ;  /* 0x0000b000011a7983 */ /* 0x000f280000300a00 */
[----:B----4-:R0:W-:Y:S04]  /*75c0*/  STL.64 [R1+0xa00], R26 ;  /* 0x000a001a01007387 */ /* 0x0101e80000100a00 */
[----:B0-----:R-:W4:Y:S04]  /*75d0*/  LDL.LU.64 R26, [R1+0xb8] ;  /* 0x0000b800011a7983 */ /* 0x001f280000300a00 */
[----:B----4-:R0:W-:Y:S04]  /*75e0*/  STL.64 [R1+0xa08], R26 ;  /* 0x000a081a01007387 */ /* 0x0101e80000100a00 */
[----:B0-----:R-:W4:Y:S04]  /*75f0*/  LDL.LU.64 R26, [R1+0xc0] ;  /* 0x0000c000011a7983 */ /* 0x001f280000300a00 */
[----:B------:R-:W0:Y:S04]  /*7600*/  S2R R5, SR_TID.X ;  /* 0x0000000000057919 */ /* 0x000e280000002100 */
[----:B----4-:R1:W-:Y:S04]  /*7610*/  STL.64 [R1+0xa10], R26 ;  /* 0x000a101a01007387 */ /* 0x0103e80000100a00 */
[----:B-1----:R-:W4:Y:S01]  /*7620*/  LDL.LU.64 R26, [R1+0xc8] ;  /* 0x0000c800011a7983 */ /* 0x002f220000300a00 */
[----:B0-----:R-:W-:-:S03]  /*7630*/  LOP3.LUT R5, R5, 0xff, RZ, 0xc0, !PT ;  /* 0x000000ff05057812 */ /* 0x001fc600078ec0ff */
[----:B----4-:R-:W-:Y:S04]  /*7640*/  STL [R1+0xa3c], R26 ;  /* 0x000a3c1a01007387 */ /* 0x010fe80000100800 */
[----:B------:R0:W-:Y:S04]  /*7650*/  STL [R1+0xa18], R27 ;  /* 0x000a181b01007387 */ /* 0x0001e80000100800 */
[----:B------:R-:W4:Y:S04]  /*7660*/  LDL.LU.64 R6, [R1+0xa8] ;  /* 0x0000a80001067983 */ /* 0x000f280000300a00 */
[----:B------:R-:W5:Y:S01]  /*7670*/  LDL.LU.64 R18, [R1+0xa0] ;  /* 0x0000a00001127983 */ /* 0x000f620000300a00 */
[----:B0-----:R-:W-:-:S03]  /*7680*/  SHF.L.U32 R27, R5, 0x1, RZ ;  /* 0x00000001051b7819 */ /* 0x001fc600000006ff */
[----:B------:R-:W4:Y:S04]  /*7690*/  LDL.LU.64 R4, [R1+0x98] ;  /* 0x0000980001047983 */ /* 0x000f280000300a00 */
[----:B------:R-:W4:Y:S01]  /*76a0*/  LDL.LU.64 R8, [R1+0x90] ;  /* 0x0000900001087983 */ /* 0x000f220000300a00 */
[----:B------:R-:W-:-:S03]  /*76b0*/  LOP3.LUT R26, R27, 0x50, RZ, 0x3c, !PT ;  /* 0x000000501b1a7812 */ /* 0x000fc600078e3cff */
[----:B------:R-:W4:Y:S04]  /*76c0*/  LDL.LU.64 R2, [R1+0x88] ;  /* 0x0000880001027983 */ /* 0x000f280000300a00 */
[----:B------:R-:W4:Y:S04]  /*76d0*/  LDL.LU.64 R10, [R1+0x78] ;  /* 0x00007800010a7983 */ /* 0x000f280000300a00 */
[----:B------:R-:W4:Y:S04]  /*76e0*/  LDL.LU.64 R20, [R1+0x68] ;  /* 0x0000680001147983 */ /* 0x000f280000300a00 */
[----:B------:R-:W4:Y:S04]  /*76f0*/  LDL.LU.64 R12, [R1+0x58] ;  /* 0x00005800010c7983 */ /* 0x000f280000300a00 */
[----:B------:R-:W4:Y:S04]  /*7700*/  LDL.LU.64 R22, [R1+0x48] ;  /* 0x0000480001167983 */ /* 0x000f280000300a00 */
[----:B------:R-:W4:Y:S04]  /*7710*/  LDL.LU.64 R14, [R1+0x38] ;  /* 0x00003800010e7983 */ /* 0x000f280000300a00 */
[----:B------:R-:W4:Y:S04]  /*7720*/  LDL.LU.64 R24, [R1+0x28] ;  /* 0x0000280001187983 */ /* 0x000f280000300a00 */
[----:B--2---:R0:W-:Y:S04]  /*7730*/  STS.U16 [R26+0x1ba00], R29 ;  /* 0x01ba001d1a007388 */ /* 0x0041e80000000400 */
[----:B------:R-:W2:Y:S04]  /*7740*/  LDL.LU.64 R16, [R1+0x18] ;  /* 0x0000180001107983 */ /* 0x000ea80000300a00 */
[----:B---3--:R1:W-:Y:S04]  /*7750*/  STS.U16 [R26+0x1ca00], R0 ;  /* 0x01ca00001a007388 */ /* 0x0083e80000000400 */
[----:B0-----:R-:W3:Y:S04]  /*7760*/  LDL.LU.64 R28, [R1+0x8] ;  /* 0x00000800011c7983 */ /* 0x001ee80000300a00 */
[----:B-1----:R-:W2:Y:S04]  /*7770*/  LDL.LU R0, [R1+0xa48] ;  /* 0x000a480001007983 */ /* 0x002ea80000300800 */
[----:B--2---:R0:W-:Y:S04]  /*7780*/  STS.U16 [R26+0x1da00], R0 ;  /* 0x01da00001a007388 */ /* 0x0041e80000000400 */
[----:B0-----:R-:W2:Y:S04]  /*7790*/  LDL.LU R0, [R1+0xa44] ;  /* 0x000a440001007983 */ /* 0x001ea80000300800 */
[----:B--2---:R0:W-:Y:S04]  /*77a0*/  STS.U16 [R26+0x1ea00], R0 ;  /* 0x01ea00001a007388 */ /* 0x0041e80000000400 */
[----:B0-----:R-:W2:Y:S01]  /*77b0*/  LDL.LU R0, [R1+0xa40] ;  /* 0x000a400001007983 */ /* 0x001ea20000300800 */
[----:B------:R-:W-:-:S03]  /*77c0*/  LOP3.LUT R27, R27, 0x60, RZ, 0x3c, !PT ;  /* 0x000000601b1b7812 */ /* 0x000fc600078e3cff */
[----:B--2---:R0:W-:Y:S04]  /*77d0*/  STS.U16 [R26+0x1fa00], R0 ;  /* 0x01fa00001a007388 */ /* 0x0041e80000000400 */
[----:B0-----:R-:W2:Y:S04]  /*77e0*/  LDL.LU R26, [R1+0xa3c] ;  /* 0x000a3c00011a7983 */ /* 0x001ea80000300800 */
[----:B------:R-:W2:Y:S04]  /*77f0*/  LDL.LU R0, [R1+0xa38] ;  /* 0x000a380001007983 */ /* 0x000ea80000300800 */
[----:B--2---:R0:W-:Y:S04]  /*7800*/  STS.U16 [R27+0xc00], R0 ;  /* 0x000c00001b007388 */ /* 0x0041e80000000400 */
[----:B0-----:R-:W2:Y:S04]  /*7810*/  LDL.LU R0, [R1+0xa34] ;  /* 0x000a340001007983 */ /* 0x001ea80000300800 */
        /* <DEDUP_REMOVED lines=14> */
[----:B--2---:R0:W2:Y:S04]  /*7900*/  LDG.E.U16 R0, [R26.64] ;  /* 0x000000041a007981 */ /* 0x0040a8000c1e1500 */
[----:B0-----:R-:W3:Y:S04]  /*7910*/  LDL.LU.64 R26, [R1+0xa10] ;  /* 0x000a1000011a7983 */ /* 0x001ee80000300a00 */
[----:B--2---:R3:W-:Y:S04]  /*7920*/  STL [R1+0xc8], R0 ;  /* 0x0000c80001007387 */ /* 0x0047e80000100800 */
[----:B---3--:R0:W2:Y:S04]  /*7930*/  LDG.E.U16 R0, [R26.64] ;  /* 0x000000041a007981 */ /* 0x0080a8000c1e1500 */
        /* <DEDUP_REMOVED lines=8> */
[----:B----4-:R0:W2:Y:S04]  /*79c0*/  LDG.E.U16 R0, [R6.64] ;  /* 0x0000000406007981 */ /* 0x0100a8000c1e1500 */
[----:B---3--:R1:W3:Y:S04]  /*79d0*/  LDG.E.U16 R26, [R26.64] ;  /* 0x000000041a1a7981 */ /* 0x0082e8000c1e1500 */
[----:B0-----:R-:W4:Y:S04]  /*79e0*/  LDL.LU.64 R6, [R1+0x9f0] ;  /* 0x0009f00001067983 */ /* 0x001f280000300a00 */
[----:B--2---:R5:W-:Y:S04]  /*79f0*/  STL [R1+0xa8], R0 ;  /* 0x0000a80001007387 */ /* 0x004be80000100800 */
[----:B-----5:R0:W2:Y:S04]  /*7a00*/  LDG.E.U16 R0, [R18.64] ;  /* 0x0000000412007981 */ /* 0x0200a8000c1e1500 */
[----:B----4-:R4:W5:Y:S04]  /*7a10*/  LDG.E.U16 R6, [R6.64] ;  /* 0x0000000406067981 */ /* 0x010968000c1e1500 */
[----:B0-----:R-:W3:Y:S04]  /*7a20*/  LDL.LU.64 R18, [R1+0x9e8] ;  /* 0x0009e80001127983 */ /* 0x001ee80000300a00 */
[----:B--2---:R0:W-:Y:S04]  /*7a30*/  STL [R1+0xa0], R0 ;  /* 0x0000a00001007387 */ /* 0x0041e80000100800 */
[----:B0-----:R0:W2:Y:S04]  /*7a40*/  LDG.E.U16 R0, [R4.64] ;  /* 0x0000000404007981 */ /* 0x0010a8000c1e1500 */
[----:B0-----:R-:W3:Y:S04]  /*7a50*/  LDL.LU.64 R4, [R1+0x70] ;  /* 0x0000700001047983 */ /* 0x001ee80000300a00 */
[----:B--2---:R0:W-:Y:S04]  /*7a60*/  STL [R1+0x98], R0 ;  /* 0x0000980001007387 */ /* 0x0041e80000100800 */
[----:B0-----:R0:W2:Y:S04]  /*7a70*/  LDG.E.U16 R0, [R8.64] ;  /* 0x0000000408007981 */ /* 0x0010a8000c1e1500 */
[----:B0-----:R-:W3:Y:S04]  /*7a80*/  LDL.LU.64 R8, [R1+0x9e0] ;  /* 0x0009e00001087983 */ /* 0x001ee80000300a00 */
[----:B--2---:R0:W-:Y:S04]  /*7a90*/  STL [R1+0x90], R0 ;  /* 0x0000900001007387 */ /* 0x0041e80000100800 */
[----:B0-----:R0:W2:Y:S04]  /*7aa0*/  LDG.E.U16 R0, [R2.64] ;  /* 0x0000000402007981 */ /* 0x0010a8000c1e1500 */
[----:B---3--:R3:W3:Y:S04]  /*7ab0*/  LDG.E.U16 R8, [R8.64] ;  /* 0x0000000408087981 */ /* 0x0086e8000c1e1500 */
        /* <DEDUP_REMOVED lines=30> */
[----:B---3--:R0:W2:Y:S04]  /*7ca0*/  LDG.E.U16 R0, [R28.64] ;  /* 0x000000041c007981 */ /* 0x0080a8000c1e1500 */
[----:B0-----:R0:W3:Y:S04]  /*7cb0*/  LDG.E.U16 R29, [R24.64] ;  /* 0x00000004181d7981 */ /* 0x0010e8000c1e1500 */
[----:B------:R1:W2:Y:S04]  /*7cc0*/  LDG.E.U16 R28, [R22.64] ;  /* 0x00000004161c7981 */ /* 0x0002a8000c1e1500 */
[----:B0-----:R0:W4:Y:S04]  /*7cd0*/  LDG.E.U16 R24, [R20.64] ;  /* 0x0000000414187981 */ /* 0x001128000c1e1500 */
[----:B-1----:R1:W4:Y:S04]  /*7ce0*/  LDG.E.U16 R22, [R2.64] ;  /* 0x0000000402167981 */ /* 0x002328000c1e1500 */
[----:B0-----:R0:W5:Y:S04]  /*7cf0*/  LDG.E.U16 R20, [R18.64] ;  /* 0x0000000412147981 */ /* 0x001168000c1e1500 */
[----:B---3--:R-:W-:Y:S04]  /*7d00*/  STL [R1+0x970], R29 ;  /* 0x0009701d01007387 */ /* 0x008fe80000100800 */
[----:B--2---:R2:W-:Y:S04]  /*7d10*/  STL [R1+0x974], R28 ;  /* 0x0009741c01007387 */ /* 0x0045e80000100800 */
[----:B--2---:R-:W2:Y:S04]  /*7d20*/  LDL.LU.64 R28, [R1+0x10] ;  /* 0x00001000011c7983 */ /* 0x004ea80000300a00 */
[----:B----4-:R3:W-:Y:S04]  /*7d30*/  STL [R1+0x978], R24 ;  /* 0x0009781801007387 */ /* 0x0107e80000100800 */
[----:B---3--:R-:W3:Y:S04]  /*7d40*/  LDL.LU.64 R24, [R1+0x20] ;  /* 0x0000200001187983 */ /* 0x008ee80000300a00 */
[----:B-1----:R-:W4:Y:S04]  /*7d50*/  LDL.LU.64 R2, [R1+0x80] ;  /* 0x0000800001027983 */ /* 0x002f280000300a00 */
[----:B------:R1:W-:Y:S04]  /*7d60*/  STL [R1+0x97c], R22 ;  /* 0x00097c1601007387 */ /* 0x0003e80000100800 */
[----:B-1----:R-:W2:Y:S04]  /*7d70*/  LDL.LU.64 R22, [R1+0x30] ;  /* 0x0000300001167983 */ /* 0x002ea80000300a00 */
[----:B0-----:R-:W2:Y:S04]  /*7d80*/  LDL.LU.64 R18, [R1+0x50] ;  /* 0x0000500001127983 */ /* 0x001ea80000300a00 */
[----:B----4-:R-:W4:Y:S04]  /*7d90*/  LDG.E.U16 R3, [R2.64] ;  /* 0x0000000402037981 */ /* 0x010f28000c1e1500 */
[----:B-----5:R0:W-:Y:S04]  /*7da0*/  STL [R1+0x980], R20 ;  /* 0x0009801401007387 */ /* 0x0201e80000100800 */
[----:B0-----:R-:W5:Y:S04]  /*7db0*/  LDL.LU.64 R20, [R1+0x40] ;  /* 0x0000400001147983 */ /* 0x001f680000300a00 */
[----:B--2---:R5:W2:Y:S04]  /*7dc0*/  LDG.E.U16 R18, [R18.64] ;  /* 0x0000000412127981 */ /* 0x004aa8000c1e1500 */
[----:B----4-:R0:W-:Y:S04]  /*7dd0*/  STL [R1+0x954], R3 ;  /* 0x0009540301007387 */ /* 0x0101e80000100800 */
[----:B0-----:R-:W4:Y:S04]  /*7de0*/  LDL.LU.64 R2, [R1+0x60] ;  /* 0x0000600001027983 */ /* 0x001f280000300a00 */
[----:B------:R0:W-:Y:S04]  /*7df0*/  STL [R1+0x8], R0 ;  /* 0x0000080001007387 */ /* 0x0001e80000100800 */
[----:B-----5:R1:W5:Y:S04]  /*7e00*/  LDG.E.U16 R19, [R20.64] ;  /* 0x0000000414137981 */ /* 0x020368000c1e1500 */
[----:B0-----:R0:W2:Y:S04]  /*7e10*/  LDG.E.U16 R0, [R4.64] ;  /* 0x0000000404007981 */ /* 0x0010a8000c1e1500 */
[----:B-1----:R3:W5:Y:S04]  /*7e20*/  LDG.E.U16 R21, [R22.64] ;  /* 0x0000000416157981 */ /* 0x002768000c1e1500 */
[----:B0-----:R-:W5:Y:S04]  /*7e30*/  LDL.LU.64 R4, [R1+0x990] ;  /* 0x0009900001047983 */ /* 0x001f680000300a00 */
[----:B---3--:R0:W3:Y:S04]  /*7e40*/  LDG.E.U16 R23, [R24.64] ;  /* 0x0000000418177981 */ /* 0x0080e8000c1e1500 */
[----:B0-----:R0:W3:Y:S04]  /*7e50*/  LDG.E.U16 R25, [R28.64] ;  /* 0x000000041c197981 */ /* 0x0010e8000c1e1500 */
[----:B----4-:R-:W4:Y:S04]  /*7e60*/  LDG.E.U16 R2, [R2.64] ;  /* 0x0000000402027981 */ /* 0x010f28000c1e1500 */
[----:B0-----:R-:W0:Y:S04]  /*7e70*/  S2R R29, SR_TID.X ;  /* 0x00000000001d7919 */ /* 0x001e280000002100 */
[----:B--2---:R-:W-:Y:S04]  /*7e80*/  STL [R1+0x958], R0 ;  /* 0x0009580001007387 */ /* 0x004fe80000100800 */
[----:B-----5:R1:W2:Y:S01]  /*7e90*/  LDG.E.U16 R27, [R4.64] ;  /* 0x00000004041b7981 */ /* 0x0202a2000c1e1500 */
[----:B0-----:R-:W-:-:S04]  /*7ea0*/  LOP3.LUT R29, R29, 0xff, RZ, 0xc0, !PT ;  /* 0x000000ff1d1d7812 */ /* 0x001fc800078ec0ff */
[----:B------:R-:W-:Y:S01]  /*7eb0*/  SHF.L.U32 R29, R29, 0x1, RZ ;  /* 0x000000011d1d7819 */ /* 0x000fe200000006ff */
[----:B----4-:R-:W-:Y:S04]  /*7ec0*/  STL [R1+0x95c], R2 ;  /* 0x00095c0201007387 */ /* 0x010fe80000100800 */
[----:B------:R-:W-:Y:S04]  /*7ed0*/  STL [R1+0x960], R18 ;  /* 0x0009601201007387 */ /* 0x000fe80000100800 */
[----:B------:R-:W-:Y:S04]  /*7ee0*/  STL [R1+0x964], R19 ;  /* 0x0009641301007387 */ /* 0x000fe80000100800 */
[----:B------:R0:W-:Y:S04]  /*7ef0*/  STL [R1+0x968], R21 ;  /* 0x0009681501007387 */ /* 0x0001e80000100800 */
[----:B------:R-:W4:Y:S04]  /*7f00*/  LDL.LU R20, [R1+0x1c8] ;  /* 0x0001c80001147983 */ /* 0x000f280000300800 */
[----:B0-----:R-:W5:Y:S04]  /*7f10*/  LDL.LU R21, [R1+0x148] ;  /* 0x0001480001157983 */ /* 0x001f680000300800 */
[----:B------:R-:W2:Y:S04]  /*7f20*/  LDL.LU R19, [R1+0x88] ;  /* 0x0000880001137983 */ /* 0x000ea80000300800 */
[----:B------:R-:W2:Y:S04]  /*7f30*/  LDL.LU R18, [R1+0x78] ;  /* 0x0000780001127983 */ /* 0x000ea80000300800 */
[----:B------:R-:W2:Y:S04]  /*7f40*/  LDL.LU R2, [R1+0x68] ;  /* 0x0000680001027983 */ /* 0x000ea80000300800 */
[----:B------:R-:W2:Y:S04]  /*7f50*/  LDL.LU R0, [R1+0x58] ;  /* 0x0000580001007983 */ /* 0x000ea80000300800 */
[----:B------:R-:W2:Y:S04]  /*7f60*/  LDL.LU R3, [R1+0x48] ;  /* 0x0000480001037983 */ /* 0x000ea80000300800 */
[----:B---3--:R0:W-:Y:S04]  /*7f70*/  STL [R1+0x96c], R23 ;  /* 0x00096c1701007387 */ /* 0x0081e80000100800 */
[----:B-1----:R-:W3:Y:S04]  /*7f80*/  LDL.LU.64 R4, [R1+0x988] ;  /* 0x0009880001047983 */ /* 0x002ee80000300a00 */
[----:B------:R-:W2:Y:S04]  /*7f90*/  LDL.LU R17, [R1+0x158] ;  /* 0x0001580001117983 */ /* 0x000ea80000300800 */
[----:B------:R-:W2:Y:S04]  /*7fa0*/  LDL.LU R15, [R1+0x164] ;  /* 0x00016400010f7983 */ /* 0x000ea80000300800 */
[----:B------:R-:W2:Y:S04]  /*7fb0*/  LDL.LU R13, [R1+0x17c] ;  /* 0x00017c00010d7983 */ /* 0x000ea80000300800 */
[----:B------:R-:W2:Y:S04]  /*7fc0*/  LDL.LU R11, [R1+0x188] ;  /* 0x00018800010b7983 */ /* 0x000ea80000300800 */
[----:B------:R-:W2:Y:S04]  /*7fd0*/  LDL.LU R9, [R1+0x1a4] ;  /* 0x0001a40001097983 */ /* 0x000ea80000300800 */
[----:B------:R-:W2:Y:S01]  /*7fe0*/  LDL.LU R7, [R1+0x1b0] ;  /* 0x0001b00001077983 */ /* 0x000ea20000300800 */
[----:B0-----:R-:W-:-:S03]  /*7ff0*/  LOP3.LUT R23, R29, 0x60, RZ, 0x3c, !PT ;  /* 0x000000601d177812 */ /* 0x001fc600078e3cff */
[----:B------:R-:W5:Y:S04]  /*8000*/  LDL.LU R22, [R1+0x38] ;  /* 0x0000380001167983 */ /* 0x000f680000300800 */
[----:B------:R-:W5:Y:S04]  /*8010*/  LDL.LU R24, [R1+0x28] ;  /* 0x0000280001187983 */ /* 0x000f680000300800 */
[----:B------:R-:W5:Y:S04]  /*8020*/  LDL.LU R28, [R1+0x18] ;  /* 0x00001800011c7983 */ /* 0x000f680000300800 */
[----:B------:R-:W5:Y:S04]  /*8030*/  LDL.LU R29, [R1+0xc] ;  /* 0x00000c00011d7983 */ /* 0x000f680000300800 */
[----:B----4-:R0:W-:Y:S04]  /*8040*/  STS.U16 [R23+0x8c00], R20 ;  /* 0x008c001417007388 */ /* 0x0101e80000000400 */
[----:B---3--:R1:W3:Y:S02]  /*8050*/  LDG.E.U16 R4, [R4.64] ;  /* 0x0000000404047981 */ /* 0x0082e4000c1e1500 */
[----:B-1----:R-:W-:-:S04]  /*8060*/  MOV R5, 0x1 ;  /* 0x0000000100057802 */ /* 0x002fc80000000f00 */
[----:B------:R-:W-:Y:S02]  /*8070*/  ISETP.LE.AND P0, PT, R5, c[0x0][0x1d0], PT ;  /* 0x0000740005007a0c */ /* 0x000fe40003f03270 */
[----:B------:R-:W4:Y:S04]  /*8080*/  LDL.LU R5, [R1+0x8] ;  /* 0x0000080001057983 */ /* 0x000f280000300800 */
[----:B0-----:R-:W3:Y:S04]  /*8090*/  LDL.LU R20, [R1+0x980] ;  /* 0x0009800001147983 */ /* 0x001ee80000300800 */
[----:B--2---:R-:W-:Y:S04]  /*80a0*/  STS.U16 [R23+0x9c00], R7 ;  /* 0x009c000717007388 */ /* 0x004fe80000000400 */
[----:B------:R-:W-:Y:S04]  /*80b0*/  STS.U16 [R23+0xac00], R9 ;  /* 0x00ac000917007388 */ /* 0x000fe80000000400 */
[----:B------:R-:W-:Y:S04]  /*80c0*/  STS.U16 [R23+0xbc00], R11 ;  /* 0x00bc000b17007388 */ /* 0x000fe80000000400 */
[----:B------:R-:W-:Y:S04]  /*80d0*/  STS.U16 [R23+0xcc00], R13 ;  /* 0x00cc000d17007388 */ /* 0x000fe80000000400 */
[----:B------:R-:W-:Y:S04]  /*80e0*/  STS.U16 [R23+0xdc00], R15 ;  /* 0x00dc000f17007388 */ /* 0x000fe80000000400 */
[----:B------:R-:W-:Y:S04]  /*80f0*/  STS.U16 [R23+0xec00], R17 ;  /* 0x00ec001117007388 */ /* 0x000fe80000000400 */
[----:B-----5:R0:W-:Y:S04]  /*8100*/  STS.U16 [R23+0xfc00], R21 ;  /* 0x00fc001517007388 */ /* 0x0201e80000000400 */
[----:B------:R1:W-:Y:S04]  /*8110*/  STS.U16 [R23+0x10c00], R19 ;  /* 0x010c001317007388 */ /* 0x0003e80000000400 */
[----:B------:R2:W-:Y:S04]  /*8120*/  STS.U16 [R23+0x11c00], R18 ;  /* 0x011c001217007388 */ /* 0x0005e80000000400 */
[----:B0-----:R-:W5:Y:S04]  /*8130*/  LDL.LU R21, [R1+0x328] ;  /* 0x0003280001157983 */ /* 0x001f680000300800 */
[----:B-1----:R-:W3:Y:S04]  /*8140*/  LDL.LU R19, [R1+0x30c] ;  /* 0x00030c0001137983 */ /* 0x002ee80000300800 */
[----:B------:R0:W-:Y:S04]  /*8150*/  STS.U16 [R23+0x12c00], R2 ;  /* 0x012c000217007388 */ /* 0x0001e80000000400 */
[----:B--2---:R-:W2:Y:S04]  /*8160*/  LDL.LU R18, [R1+0x2f0] ;  /* 0x0002f00001127983 */ /* 0x004ea80000300800 */
[----:B------:R1:W-:Y:S04]  /*8170*/  STS.U16 [R23+0x13c00], R0 ;  /* 0x013c000017007388 */ /* 0x0003e80000000400 */
[----:B0-----:R-:W2:Y:S04]  /*8180*/  LDL.LU R2, [R1+0x2d8] ;  /* 0x0002d80001027983 */ /* 0x001ea80000300800 */
[----:B------:R0:W-:Y:S04]  /*8190*/  STS.U16 [R23+0x14c00], R3 ;  /* 0x014c000317007388 */ /* 0x0001e80000000400 */
[----:B-1----:R-:W2:Y:S04]  /*81a0*/  LDL.LU R0, [R1+0x1c4] ;  /* 0x0001c40001007983 */ /* 0x002ea80000300800 */
[----:B0-----:R-:W2:Y:S04]  /*81b0*/  LDL.LU R3, [R1+0x198] ;  /* 0x0001980001037983 */ /* 0x001ea80000300800 */
[----:B------:R-:W2:Y:S04]  /*81c0*/  LDL.LU R7, [R1+0xb0] ;  /* 0x0000b00001077983 */ /* 0x000ea80000300800 */
[----:B------:R-:W2:Y:S04]  /*81d0*/  LDL.LU R9, [R1+0xa8] ;  /* 0x0000a80001097983 */ /* 0x000ea80000300800 */
[----:B------:R-:W2:Y:S04]  /*81e0*/  LDL.LU R11, [R1+0xa0] ;  /* 0x0000a000010b7983 */ /* 0x000ea80000300800 */
[----:B------:R-:W2:Y:S04]  /*81f0*/  LDL.LU R13, [R1+0x98] ;  /* 0x00009800010d7983 */ /* 0x000ea80000300800 */
[----:B------:R-:W2:Y:S04]  /*8200*/  LDL.LU R15, [R1+0x90] ;  /* 0x00009000010f7983 */ /* 0x000ea80000300800 */
[----:B------:R0:W-:Y:S04]  /*8210*/  STS.U16 [R23+0x15c00], R22 ;  /* 0x015c001617007388 */ /* 0x0001e80000000400 */
[----:B------:R1:W-:Y:S04]  /*8220*/  STS.U16 [R23+0x16c00], R24 ;  /* 0x016c001817007388 */ /* 0x0003e80000000400 */
[----:B------:R1:W-:Y:S04]  /*8230*/  STS.U16 [R23+0x17c00], R28 ;  /* 0x017c001c17007388 */ /* 0x0003e80000000400 */
[----:B0-----:R-:W2:Y:S04]  /*8240*/  LDL.LU R22, [R1+0x97c] ;  /* 0x00097c0001167983 */ /* 0x001ea80000300800 */
[----:B-1----:R-:W2:Y:S04]  /*8250*/  LDL.LU R24, [R1+0x978] ;  /* 0x0009780001187983 */ /* 0x002ea80000300800 */
[----:B------:R-:W2:Y:S04]  /*8260*/  LDL.LU R28, [R1+0x974] ;  /* 0x00097400011c7983 */ /* 0x000ea80000300800 */
[----:B------:R0:W-:Y:S04]  /*8270*/  STS.U16 [R23+0x18c00], R29 ;  /* 0x018c001d17007388 */ /* 0x0001e80000000400 */
[----:B0-----:R-:W2:Y:S04]  /*8280*/  LDL.LU R29, [R1+0x970] ;  /* 0x00097000011d7983 */ /* 0x001ea80000300800 */
[----:B------:R-:W0:Y:S02]  /*8290*/  S2R R17, SR_TID.X ;  /* 0x0000000000117919 */ /* 0x000e240000002100 */
[----:B0-----:R-:W-:-:S02]  /*82a0*/  LOP3.LUT R17, R17, 0xff, RZ, 0xc0, !PT ;  /* 0x000000ff11117812 */ /* 0x001fc400078ec0ff */
[----:B----4-:R-:W-:Y:S04]  /*82b0*/  STS.U16 [R23+0x19c00], R5 ;  /* 0x019c000517007388 */ /* 0x010fe80000000400 */
[----:B--2---:R0:W-:Y:S04]  /*82c0*/  STS.U16 [R23+0x1ac00], R29 ;  /* 0x01ac001d17007388 */ /* 0x0041e80000000400 */
[----:B------:R1:W-:Y:S04]  /*82d0*/  STS.U16 [R23+0x1bc00], R28 ;  /* 0x01bc001c17007388 */ /* 0x0003e80000000400 */
[----:B------:R2:W-:Y:S01]  /*82e0*/  STS.U16 [R23+0x1cc00], R24 ;  /* 0x01cc001817007388 */ /* 0x0005e20000000400 */
[----:B0-----:R-:W-:-:S03]  /*82f0*/  IMAD.SHL.U32 R29, R17, 0x2, RZ ;  /* 0x00000002111d7824 */ /* 0x001fc600078e00ff */
[----:B------:R0:W-:Y:S04]  /*8300*/  STS.U16 [R23+0x1dc00], R22 ;  /* 0x01dc001617007388 */ /* 0x0001e80000000400 */
[----:B-1----:R-:W4:Y:S01]  /*8310*/  LDL.LU R28, [R1+0xb8] ;  /* 0x0000b800011c7983 */ /* 0x002f220000300800 */
[----:B------:R-:W-:-:S03]  /*8320*/  LOP3.LUT R5, R29, 0x70, RZ, 0x3c, !PT ;  /* 0x000000701d057812 */ /* 0x000fc600078e3cff */
[----:B--2---:R-:W2:Y:S04]  /*8330*/  LDL.LU R24, [R1+0xc0] ;  /* 0x0000c00001187983 */ /* 0x004ea80000300800 */
[----:B0-----:R-:W2:Y:S04]  /*8340*/  LDL.LU R22, [R1+0xc8] ;  /* 0x0000c80001167983 */ /* 0x001ea80000300800 */
[----:B---3--:R0:W-:Y:S04]  /*8350*/  STS.U16 [R23+0x1ec00], R20 ;  /* 0x01ec001417007388 */ /* 0x0081e80000000400 */
[----:B------:R1:W-:Y:S04]  /*8360*/  STS.U16 [R23+0x1fc00], R26 ;  /* 0x01fc001a17007388 */ /* 0x0003e80000000400 */
[----:B0-----:R-:W3:Y:S04]  /*8370*/  LDL.LU R20, [R1+0x14c] ;  /* 0x00014c0001147983 */ /* 0x001ee80000300800 */
[----:B-1----:R-:W2:Y:S04]  /*8380*/  LDL.LU R23, [R1+0x96c] ;  /* 0x00096c0001177983 */ /* 0x002ea80000300800 */
[----:B------:R-:W2:Y:S04]  /*8390*/  LDL.LU R26, [R1+0x16c] ;  /* 0x00016c00011a7983 */ /* 0x000ea80000300800 */
[----:B-----5:R0:W-:Y:S04]  /*83a0*/  STS.U16 [R5+0xe00], R21 ;  /* 0x000e001505007388 */ /* 0x0201e80000000400 */
[----:B------:R1:W-:Y:S04]  /*83b0*/  STS.U16 [R5+0x1e00], R19 ;  /* 0x001e001305007388 */ /* 0x0003e80000000400 */
[----:B------:R5:W-:Y:S04]  /*83c0*/  STS.U16 [R5+0x2e00], R18 ;  /* 0x002e001205007388 */ /* 0x000be80000000400 */
[----:B0-----:R-:W4:Y:S04]  /*83d0*/  LDL.LU R21, [R1+0x968] ;  /* 0x0009680001157983 */ /* 0x001f280000300800 */
[----:B-1----:R-:W4:Y:S04]  /*83e0*/  LDL.LU R19, [R1+0x964] ;  /* 0x0009640001137983 */ /* 0x002f280000300800 */
[----:B-----5:R-:W5:Y:S04]  /*83f0*/  LDL.LU R18, [R1+0x960] ;  /* 0x0009600001127983 */ /* 0x020f680000300800 */
[----:B------:R0:W-:Y:S04]  /*8400*/  STS.U16 [R5+0x3e00], R2 ;  /* 0x003e000205007388 */ /* 0x0001e80000000400 */
[----:B------:R1:W-:Y:S04]  /*8410*/  STS.U16 [R5+0x4e00], R0 ;  /* 0x004e000005007388 */ /* 0x0003e80000000400 */
[----:B------:R1:W-:Y:S04]  /*8420*/  STS.U16 [R5+0x5e00], R3 ;  /* 0x005e000305007388 */ /* 0x0003e80000000400 */
[----:B0-----:R-:W5:Y:S04]  /*8430*/  LDL.LU R2, [R1+0x95c] ;  /* 0x00095c0001027983 */ /* 0x001f680000300800 */
[----:B-1----:R-:W5:Y:S04]  /*8440*/  LDL.LU R0, [R1+0x958] ;  /* 0x0009580001007983 */ /* 0x002f680000300800 */
[----:B------:R-:W5:Y:S04]  /*8450*/  LDL.LU R3, [R1+0x954] ;  /* 0x0009540001037983 */ /* 0x000f680000300800 */
[----:B--2---:R-:W-:Y:S04]  /*8460*/  STS.U16 [R5+0x6e00], R26 ;  /* 0x006e001a05007388 */ /* 0x004fe80000000400 */
[----:B---3--:R-:W-:Y:S04]  /*8470*/  STS.U16 [R5+0x7e00], R20 ;  /* 0x007e001405007388 */ /* 0x008fe80000000400 */
[----:B------:R-:W-:Y:S04]  /*8480*/  STS.U16 [R5+0x8e00], R22 ;  /* 0x008e001605007388 */ /* 0x000fe80000000400 */
[----:B------:R-:W-:Y:S04]  /*8490*/  STS.U16 [R5+0x9e00], R24 ;  /* 0x009e001805007388 */ /* 0x000fe80000000400 */
[----:B----4-:R-:W-:Y:S04]  /*84a0*/  STS.U16 [R5+0xae00], R28 ;  /* 0x00ae001c05007388 */ /* 0x010fe80000000400 */
[----:B------:R-:W-:Y:S04]  /*84b0*/  STS.U16 [R5+0xbe00], R7 ;  /* 0x00be000705007388 */ /* 0x000fe80000000400 */
[----:B------:R-:W-:Y:S04]  /*84c0*/  STS.U16 [R5+0xce00], R9 ;  /* 0x00ce000905007388 */ /* 0x000fe80000000400 */
[----:B------:R-:W-:Y:S04]  /*84d0*/  STS.U16 [R5+0xde00], R11 ;  /* 0x00de000b05007388 */ /* 0x000fe80000000400 */
[----:B------:R-:W-:Y:S04]  /*84e0*/  STS.U16 [R5+0xee00], R13 ;  /* 0x00ee000d05007388 */ /* 0x000fe80000000400 */
[----:B------:R-:W-:Y:S04]  /*84f0*/  STS.U16 [R5+0xfe00], R15 ;  /* 0x00fe000f05007388 */ /* 0x000fe80000000400 */
[----:B-----5:R0:W-:Y:S04]  /*8500*/  STS.U16 [R5+0x10e00], R3 ;  /* 0x010e000305007388 */ /* 0x0201e80000000400 */
[----:B------:R1:W-:Y:S04]  /*8510*/  STS.U16 [R5+0x11e00], R0 ;  /* 0x011e000005007388 */ /* 0x0003e80000000400 */
[----:B------:R2:W-:Y:S01]  /*8520*/  STS.U16 [R5+0x12e00], R2 ;  /* 0x012e000205007388 */ /* 0x0005e20000000400 */
[----:B0-----:R-:W-:-:S02]  /*8530*/  MOV R3, 0xff800000 ;  /* 0xff80000000037802 */ /* 0x001fc40000000f00 */
[----:B-1----:R-:W-:Y:S02]  /*8540*/  MOV R0, 0xff800000 ;  /* 0xff80000000007802 */ /* 0x002fe40000000f00 */
[----:B--2---:R-:W-:-:S05]  /*8550*/  MOV R2, 0x3f800000 ;  /* 0x3f80000000027802 */ /* 0x004fca0000000f00 */
[----:B------:R0:W-:Y:S04]  /*8560*/  STL [R1+0x728], R2 ;  /* 0x0007280201007387 */ /* 0x0001e80000100800 */
[----:B------:R-:W-:Y:S01]  /*8570*/  STL [R1+0x6d0], R0 ;  /* 0x0006d00001007387 */ /* 0x000fe20000100800 */
[----:B0-----:R-:W-:-:S03]  /*8580*/  MOV R2, 0xff800000 ;  /* 0xff80000000027802 */ /* 0x001fc60000000f00 */
[----:B------:R0:W-:Y:S04]  /*8590*/  STL [R1+0x6d4], R3 ;  /* 0x0006d40301007387 */ /* 0x0001e80000100800 */
[----:B------:R1:W-:Y:S04]  /*85a0*/  STL [R1+0x6d8], R2 ;  /* 0x0006d80201007387 */ /* 0x0003e80000100800 */
[----:B------:R2:W-:Y:S01]  /*85b0*/  STL [R1+0x6dc], R0 ;  /* 0x0006dc0001007387 */ /* 0x0005e20000100800 */
[----:B0-----:R-:W-:Y:S01]  /*85c0*/  MOV R3, 0x3f800000 ;  /* 0x3f80000000037802 */ /* 0x001fe20000000f00 */
[----:B-1----:R-:W-:-:S04]  /*85d0*/  IMAD.MOV.U32 R2, RZ, RZ, 0x3f800000 ;  /* 0x3f800000ff027424 */ /* 0x002fc800078e00ff */
[----:B------:R-:W-:Y:S01]  /*85e0*/  STL [R1+0x72c], R3 ;  /* 0x00072c0301007387 */ /* 0x000fe20000100800 */
[----:B--2---:R-:W-:-:S03]  /*85f0*/  MOV R0, 0x3f800000 ;  /* 0x3f80000000007802 */ /* 0x004fc60000000f00 */
[----:B------:R-:W-:Y:S04]  /*8600*/  STL [R1+0x730], R2 ;  /* 0x0007300201007387 */ /* 0x000fe80000100800 */
[----:B------:R-:W-:Y:S04]  /*8610*/  STL [R1+0x5d0], RZ ;  /* 0x0005d0ff01007387 */ /* 0x000fe80000100800 */
[----:B------:R-:W-:Y:S04]  /*8620*/  STL [R1+0x734], R0 ;  /* 0x0007340001007387 */ /* 0x000fe80000100800 */
[----:B------:R-:W-:Y:S04]  /*8630*/  STL [R1+0x5d4], RZ ;  /* 0x0005d4ff01007387 */ /* 0x000fe80000100800 */
        /* <DEDUP_REMOVED lines=241> */
[----:B------:R-:W-:Y:S04]  /*9550*/  STS.U16 [R5+0x13e00], R18 ;  /* 0x013e001205007388 */ /* 0x000fe80000000400 */
        /* <DEDUP_REMOVED lines=17> */
[----:B------:R-:W0:Y:S04]  /*9670*/  S2R R28, SR_TID.X ;  /* 0x00000000001c7919 */ /* 0x000e280000002100 */
[----:B------:R-:W-:Y:S04]  /*9680*/  STS.U16 [R5+0x1ce00], R10 ;  /* 0x01ce000a05007388 */ /* 0x000fe80000000400 */
[----:B------:R-:W-:Y:S04]  /*9690*/  STL [R1+0x6a0], RZ ;  /* 0x0006a0ff01007387 */ /* 0x000fe80000100800 */
[----:B------:R-:W-:Y:S04]  /*96a0*/  STS.U16 [R5+0x1de00], R8 ;  /* 0x01de000805007388 */ /* 0x000fe80000000400 */
[----:B------:R-:W-:Y:S04]  /*96b0*/  STL [R1+0x6a4], RZ ;  /* 0x0006a4ff01007387 */ /* 0x000fe80000100800 */
[----:B------:R1:W-:Y:S04]  /*96c0*/  STS.U16 [R5+0x1ee00], R6 ;  /* 0x01ee000605007388 */ /* 0x0003e80000000400 */
[----:B------:R2:W-:Y:S04]  /*96d0*/  STL [R1+0x6a8], RZ ;  /* 0x0006a8ff01007387 */ /* 0x0005e80000100800 */
[----:B------:R2:W-:Y:S04]  /*96e0*/  STS.U16 [R5+0x1fe00], R4 ;  /* 0x01fe000405007388 */ /* 0x0005e80000000400 */
[----:B------:R2:W-:Y:S01]  /*96f0*/  STL [R1+0x6ac], RZ ;  /* 0x0006acff01007387 */ /* 0x0005e20000100800 */
[----:B0-----:R-:W-:-:S02]  /*9700*/  SHF.L.U32 R11, R28, 0x1, RZ ;  /* 0x000000011c0b7819 */ /* 0x001fc400000006ff */
[----:B-1----:R-:W-:Y:S01]  /*9710*/  SHF.L.U32 R6, R28, 0x3, RZ ;  /* 0x000000031c067819 */ /* 0x002fe200000006ff */
[----:B------:R-:W-:Y:S05]  /*9720*/  @!P0 BRA `(.L_x_0) ;  /* 0x000152f000008947 */ /* 0x000fea0003800000 */
[----:B------:R-:W0:Y:S01]  /*9730*/  S2R R15, SR_CTAID.Y ;  /* 0x00000000000f7919 */ /* 0x000e220000002600 */
[----:B------:R-:W-:Y:S01]  /*9740*/  SHF.R.U32.HI R10, RZ, 0x5, R28 ;  /* 0x00000005ff0a7819 */ /* 0x000fe2000001161c */
[----:B------:R-:W-:Y:S01]  /*9750*/  IMAD R3, R17, c[0x0][0x1a8], RZ ;  /* 0x00006a0011037a24 */ /* 0x000fe200078e02ff */
[----:B--2---:R-:W-:Y:S02]  /*9760*/  MOV R5, c[0x0][0x1b8] ;  /* 0x00006e0000057a02 */ /* 0x004fe40000000f00 */
[----:B------:R-:W-:Y:S02]  /*9770*/  SGXT.U32 R10, R10, 0x3 ;  /* 0x000000030a0a781a */ /* 0x000fe40000000000 */
[C---:B------:R-:W-:Y:S01]  /*9780*/  SHF.L.U32 R9, R3.reuse, 0x1, RZ ;  /* 0x0000000103097819 */ /* 0x040fe200000006ff */
[----:B------:R-:W-:Y:S01]  /*9790*/  IMAD.HI R3, R3, 0x2, RZ ;  /* 0x0000000203037827 */ /* 0x000fe200078e02ff */
[----:B------:R-:W-:-:S02]  /*97a0*/  LOP3.LUT R20, R28, 0x1f, RZ, 0xc0, !PT ;  /* 0x0000001f1c147812 */ /* 0x000fc400078ec0ff */
[----:B------:R-:W-:Y:S01]  /*97b0*/  LOP3.LUT R14, R28, 0x7, RZ, 0xc0, !PT ;  /* 0x000000071c0e7812 */ /* 0x000fe200078ec0ff */
[----:B------:R-:W-:Y:S01]  /*97c0*/  IMAD R10, R10, c[0x0][0x1b8], RZ ;  /* 0x00006e000a0a7a24 */ /* 0x000fe200078e02ff */
[----:B------:R-:W-:Y:S01]  /*97d0*/  LOP3.LUT R18, R6, 0x30, RZ, 0xc0, !PT ;  /* 0x0000003006127812 */ /* 0x000fe200078ec0ff */
[----:B------:R-:W-:Y:S01]  /*97e0*/  IMAD R20, R20, c[0x0][0x1b4], RZ ;  /* 0x00006d0014147a24 */ /* 0x000fe200078e02ff */
[----:B------:R-:W-:Y:S01]  /*97f0*/  LOP3.LUT R19, R11, 0x10, RZ, 0xc0, !PT ;  /* 0x000000100b137812 */ /* 0x000fe200078ec0ff */
[C---:B------:R-:W-:Y:S01]  /*9800*/  IMAD R21, R14.reuse, 0x210, RZ ;  /* 0x000002100e157824 */ /* 0x040fe200078e02ff */
[----:B------:R-:W-:Y:S01]  /*9810*/  LEA R7, R5, R10, 0x3 ;  /* 0x0000000a05077211 */ /* 0x000fe200078e18ff */
[----:B------:R-:W-:Y:S01]  /*9820*/  IMAD R18, R14, 0x40, R18 ;  /* 0x000000400e127824 */ /* 0x000fe200078e0212 */
[C---:B------:R-:W-:Y:S01]  /*9830*/  SHF.L.U32 R11, R20.reuse, 0x1, RZ ;  /* 0x00000001140b7819 */ /* 0x040fe200000006ff */
[----:B------:R-:W-:Y:S01]  /*9840*/  IMAD.HI R14, R20, 0x2, RZ ;  /* 0x00000002140e7827 */ /* 0x000fe200078e02ff */
[----:B------:R-:W-:-:S02]  /*9850*/  SHF.L.U32 R4, R28, 0x8, RZ ;  /* 0x000000081c047819 */ /* 0x000fc400000006ff */
[----:B------:R-:W-:Y:S01]  /*9860*/  LOP3.LUT R19, R19, 0xe0, R28, 0xf8, !PT ;  /* 0x000000e013137812 */ /* 0x000fe200078ef81c */
[----:B------:R-:W-:Y:S01]  /*9870*/  IMAD R13, R5, 0x8, R7 ;  /* 0x00000008050d7824 */ /* 0x000fe200078e0207 */
[----:B------:R-:W-:Y:S01]  /*9880*/  LOP3.LUT R4, R4, 0x1000, RZ, 0xc0, !PT ;  /* 0x0000100004047812 */ /* 0x000fe200078ec0ff */
[----:B0-----:R-:W-:Y:S01]  /*9890*/  IMAD R2, R15, c[0x0][0x1a0], RZ ;  /* 0x000068000f027a24 */ /* 0x001fe200078e02ff */
[----:B------:R-:W-:Y:S02]  /*98a0*/  LOP3.LUT R19, R21, R19, RZ, 0x3c, !PT ;  /* 0x0000001315137212 */ /* 0x000fe400078e3cff */
[C---:B------:R-:W-:Y:S02]  /*98b0*/  LEA R17, R5.reuse, R13, 0x3 ;  /* 0x0000000d05117211 */ /* 0x040fe400078e18ff */
[C---:B------:R-:W-:Y:S01]  /*98c0*/  SHF.L.U32 R0, R2.reuse, 0x1, RZ ;  /* 0x0000000102007819 */ /* 0x040fe200000006ff */
[----:B------:R-:W-:Y:S01]  /*98d0*/  IMAD.HI R2, R2, 0x2, RZ ;  /* 0x0000000202027827 */ /* 0x000fe200078e02ff */
[----:B------:R-:W-:-:S02]  /*98e0*/  LEA R8, R5, R17, 0x3 ;  /* 0x0000001105087211 */ /* 0x000fc400078e18ff */
[----:B------:R-:W-:Y:S01]  /*98f0*/  IADD3 R22, P0, P1, R9, c[0x0][0x168], R0 ;  /* 0x00005a0009167a10 */ /* 0x000fe2000791e000 */
[----:B------:R-:W-:Y:S01]  /*9900*/  IMAD R0, R15, c[0x0][0x1b0], RZ ;  /* 0x00006c000f007a24 */ /* 0x000fe200078e02ff */
[----:B------:R-:W-:Y:S02]  /*9910*/  LEA R12, R5, R8, 0x3 ;  /* 0x00000008050c7211 */ /* 0x000fe400078e18ff */
[----:B------:R-:W-:Y:S02]  /*9920*/  IADD3.X R23, R3, c[0x0][0x16c], R2, P0, P1 ;  /* 0x00005b0003177a10 */ /* 0x000fe400007e2402 */
[----:B------:R-:W-:Y:S01]  /*9930*/  SHF.L.U32 R6, R0, 0x1, RZ ;  /* 0x0000000100067819 */ /* 0x000fe200000006ff */
[----:B------:R-:W-:Y:S01]  /*9940*/  IMAD R16, R5, 0x8, R12 ;  /* 0x0000000805107824 */ /* 0x000fe200078e020c */
[----:B------:R-:W-:Y:S01]  /*9950*/  IADD3 R19, R4, R19, RZ ;  /* 0x0000001304137210 */ /* 0x000fe20007ffe0ff */
[----:B------:R-:W-:Y:S01]  /*9960*/  IMAD.HI R0, R0, 0x2, RZ ;  /* 0x0000000200007827 */ /* 0x000fe200078e02ff */
[----:B------:R-:W-:Y:S01]  /*9970*/  IADD3 R6, P0, P1, R11, c[0x0][0x170], R6 ;  /* 0x00005c000b067a10 */ /* 0x000fe2000791e006 */
[----:B------:R-:W-:Y:S01]  /*9980*/  STL.64 [R1+0x6c8], R22 ;  /* 0x0006c81601007387 */ /* 0x000fe20000100a00 */
[----:B------:R-:W-:-:S02]  /*9990*/  LEA R2, R5, R16, 0x3 ;  /* 0x0000001005027211 */ /* 0x000fc400078e18ff */
[----:B------:R-:W-:Y:S01]  /*99a0*/  IADD3.X R0, R14, c[0x0][0x174], R0, P0, P1 ;  /* 0x00005d000e007a10 */ /* 0x000fe200007e2400 */
[----:B------:R0:W-:Y:S01]  /*99b0*/  STL.64 [R1+0x988], R22 ;  /* 0x0009881601007387 */ /* 0x0001e20000100a00 */
[----:B------:R-:W-:Y:S02]  /*99c0*/  LEA R9, R5, R2, 0x3 ;  /* 0x0000000205097211 */ /* 0x000fe400078e18ff */
[----:B------:R-:W-:Y:S01]  /*99d0*/  LEA R26, P1, R7, R6, 0x1 ;  /* 0x00000006071a7211 */ /* 0x000fe200078208ff */
[----:B------:R-:W-:Y:S01]  /*99e0*/  STL [R1+0x3fc], R19 ;  /* 0x0003fc1301007387 */ /* 0x000fe20000100800 */
[----:B------:R-:W-:Y:S02]  /*99f0*/  LEA R15, R5, R9, 0x3 ;  /* 0x00000009050f7211 */ /* 0x000fe400078e18ff */
[----:B------:R-:W-:Y:S02]  /*9a00*/  LEA.HI.X.SX32 R27, R7, R0, 0x1, P1 ;  /* 0x00000000071b7211 */ /* 0x000fe400008f0eff */
[----:B------:R-:W-:-:S02]  /*9a10*/  LEA R3, R5, R15, 0x3 ;  /* 0x0000000f05037211 */ /* 0x000fc400078e18ff */
[C---:B0-----:R-:W-:Y:S02]  /*9a20*/  LEA R22, P0, R10.reuse, R6, 0x1 ;  /* 0x000000060a167211 */ /* 0x041fe400078008ff */
[----:B------:R-:W-:Y:S02]  /*9a30*/  LEA R11, R5, R3, 0x3 ;  /* 0x00000003050b7211 */ /* 0x000fe400078e18ff */
[----:B------:R-:W-:Y:S02]  /*9a40*/  LEA.HI.X.SX32 R23, R10, R0, 0x1, P0 ;  /* 0x000000000a177211 */ /* 0x000fe400000f0eff */
[----:B------:R-:W-:Y:S02]  /*9a50*/  LEA R24, P0, R13, R6, 0x1 ;  /* 0x000000060d187211 */ /* 0x000fe400078008ff */
[----:B------:R-:W-:Y:S01]  /*9a60*/  LEA R14, R5, R11, 0x3 ;  /* 0x0000000b050e7211 */ /* 0x000fe200078e18ff */
[----:B------:R0:W-:Y:S01]  /*9a70*/  STL.64 [R1+0x930], R22 ;  /* 0x0009301601007387 */ /* 0x0001e20000100a00 */
[----:B------:R-:W-:-:S03]  /*9a80*/  LEA.HI.X.SX32 R25, R13, R0, 0x1, P0 ;  /* 0x000000000d197211 */ /* 0x000fc600000f0eff */
[----:B------:R1:W-:Y:S01]  /*9a90*/  STL.64 [R1+0x928], R26 ;  /* 0x0009281a01007387 */ /* 0x0003e20000100a00 */
[----:B------:R-:W-:-:S05]  /*9aa0*/  IMAD R4, R5, 0x8, R14 ;  /* 0x0000000805047824 */ /* 0x000fca00078e020e */
[----:B------:R-:W-:Y:S02]  /*9ab0*/  LEA R10, R5, R4, 0x3 ;  /* 0x00000004050a7211 */ /* 0x000fe400078e18ff */
[----:B0-----:R-:W-:Y:S02]  /*9ac0*/  LEA R22, P2, R17, R6, 0x1 ;  /* 0x0000000611167211 */ /* 0x001fe400078408ff */
[----:B------:R-:W-:Y:S02]  /*9ad0*/  LEA R13, R5, R10, 0x3 ;  /* 0x0000000a050d7211 */ /* 0x000fe400078e18ff */
[----:B------:R-:W-:Y:S02]  /*9ae0*/  LEA.HI.X.SX32 R23, R17, R0, 0x1, P2 ;  /* 0x0000000011177211 */ /* 0x000fe400010f0eff */
[C---:B-1----:R-:W-:Y:S02]  /*9af0*/  LEA R26, P1, R12.reuse, R6, 0x1 ;  /* 0x000000060c1a7211 */ /* 0x042fe400078208ff */
[----:B------:R-:W-:Y:S01]  /*9b00*/  LEA R7, R5, R13, 0x3 ;  /* 0x0000000d05077211 */ /* 0x000fe200078e18ff */
[----:B------:R0:W-:Y:S04]  /*9b10*/  STL.64 [R1+0x918], R22 ;  /* 0x0009181601007387 */ /* 0x0001e80000100a00 */
[----:B------:R1:W-:Y:S01]  /*9b20*/  STL.64 [R1+0x920], R24 ;  /* 0x0009201801007387 */ /* 0x0003e20000100a00 */
[----:B------:R-:W-:-:S02]  /*9b30*/  LEA.HI.X.SX32 R27, R12, R0, 0x1, P1 ;  /* 0x000000000c1b7211 */ /* 0x000fc400008f0eff */
[-C--:B0-----:R-:W-:Y:S02]  /*9b40*/  LEA R22, P0, R8, R6.reuse, 0x1 ;  /* 0x0000000608167211 */ /* 0x081fe400078008ff */
[----:B-1----:R-:W-:Y:S02]  /*9b50*/  LEA R24, P2, R16, R6, 0x1 ;  /* 0x0000000610187211 */ /* 0x002fe400078408ff */
[-C--:B------:R-:W-:Y:S02]  /*9b60*/  LEA.HI.X.SX32 R23, R8, R0.reuse, 0x1, P0 ;  /* 0x0000000008177211 */ /* 0x080fe400000f0eff */
[----:B------:R-:W-:-:S03]  /*9b70*/  LEA.HI.X.SX32 R25, R16, R0, 0x1, P2 ;  /* 0x0000000010197211 */ /* 0x000fc600010f0eff */
[----:B------:R0:W-:Y:S01]  /*9b80*/  STL.64 [R1+0x910], R22 ;  /* 0x0009101601007387 */ /* 0x0001e20000100a00 */
[----:B------:R-:W-:-:S04]  /*9b90*/  LEA R16, P0, R2, R6, 0x1 ;  /* 0x0000000602107211 */ /* 0x000fc800078008ff */
[----:B------:R-:W-:Y:S01]  /*9ba0*/  LEA.HI.X.SX32 R17, R2, R0, 0x1, P0 ;  /* 0x0000000002117211 */ /* 0x000fe200000f0eff */
[----:B0-----:R-:W2:Y:S01]  /*9bb0*/  LDL.LU.64 R22, [R1+0x988] ;  /* 0x0009880001167983 */ /* 0x001ea20000300a00 */
[----:B------:R-:W-:-:S03]  /*9bc0*/  LEA R8, R5, R7, 0x3 ;  /* 0x0000000705087211 */ /* 0x000fc600078e18ff */
[----:B------:R0:W-:Y:S01]  /*9bd0*/  STL.64 [R1+0x908], R26 ;  /* 0x0009081a01007387 */ /* 0x0001e20000100a00 */
[----:B------:R-:W-:-:S03]  /*9be0*/  LEA R12, R5, R8, 0x3 ;  /* 0x00000008050c7211 */ /* 0x000fc600078e18ff */
[----:B------:R1:W-:Y:S02]  /*9bf0*/  STL.64 [R1+0x900], R24 ;  /* 0x0009001801007387 */ /* 0x0003e40000100a00 */
[----:B------:R-:W-:Y:S02]  /*9c00*/  IMAD R2, R5, 0x8, R12 ;  /* 0x0000000805027824 */ /* 0x000fe400078e020c */
[----:B------:R3:W-:Y:S01]  /*9c10*/  STL.64 [R1+0x8f8], R16 ;  /* 0x0008f81001007387 */ /* 0x0007e20000100a00 */
[-C--:B0-----:R-:W-:Y:S02]  /*9c20*/  LEA R26, P1, R9, R6.reuse, 0x1 ;  /* 0x00000006091a7211 */ /* 0x081fe400078208ff */
[----:B-1----:R-:W-:Y:S02]  /*9c30*/  LEA R24, P2, R15, R6, 0x1 ;  /* 0x000000060f187211 */ /* 0x002fe400078408ff */
[-C--:B------:R-:W-:Y:S02]  /*9c40*/  LEA.HI.X.SX32 R27, R9, R0.reuse, 0x1, P1 ;  /* 0x00000000091b7211 */ /* 0x080fe400008f0eff */
[----:B------:R-:W-:-:S02]  /*9c50*/  LEA.HI.X.SX32 R25, R15, R0, 0x1, P2 ;  /* 0x000000000f197211 */ /* 0x000fc400010f0eff */
[C---:B---3--:R-:W-:Y:S01]  /*9c60*/  LEA R16, P2, R14.reuse, R6, 0x1 ;  /* 0x000000060e107211 */ /* 0x048fe200078408ff */
[----:B------:R0:W-:Y:S01]  /*9c70*/  STL.64 [R1+0x8f0], R26 ;  /* 0x0008f01a01007387 */ /* 0x0001e20000100a00 */
[----:B------:R-:W-:Y:S02]  /*9c80*/  LEA R9, R5, R2, 0x3 ;  /* 0x0000000205097211 */ /* 0x000fe400078e18ff */
[----:B------:R-:W-:Y:S01]  /*9c90*/  LEA.HI.X.SX32 R17, R14, R0, 0x1, P2 ;  /* 0x000000000e117211 */ /* 0x000fe200010f0eff */
[----:B------:R1:W-:Y:S01]  /*9ca0*/  STL.64 [R1+0x8e8], R24 ;  /* 0x0008e81801007387 */ /* 0x0003e20000100a00 */
[-C--:B0-----:R-:W-:Y:S02]  /*9cb0*/  LEA R26, P0, R3, R6.reuse, 0x1 ;  /* 0x00000006031a7211 */ /* 0x081fe400078008ff */
[----:B-1----:R-:W-:Y:S02]  /*9cc0*/  LEA R24, P1, R11, R6, 0x1 ;  /* 0x000000060b187211 */ /* 0x002fe400078208ff */
[----:B------:R-:W-:-:S02]  /*9cd0*/  LEA.HI.X.SX32 R27, R3, R0, 0x1, P0 ;  /* 0x00000000031b7211 */ /* 0x000fc400000f0eff */
[----:B------:R-:W-:Y:S02]  /*9ce0*/  LEA.HI.X.SX32 R25, R11, R0, 0x1, P1 ;  /* 0x000000000b197211 */ /* 0x000fe400008f0eff */
[C---:B------:R-:W-:Y:S01]  /*9cf0*/  LEA R11, R5.reuse, R9, 0x3 ;  /* 0x00000009050b7211 */ /* 0x040fe200078e18ff */
[----:B------:R0:W-:Y:S03]  /*9d00*/  STL.64 [R1+0x8e0], R26 ;  /* 0x0008e01a01007387 */ /* 0x0001e60000100a00 */
[----:B------:R-:W-:Y:S01]  /*9d10*/  LEA R3, R5, R11, 0x3 ;  /* 0x0000000b05037211 */ /* 0x000fe200078e18ff */
[----:B------:R1:W-:Y:S04]  /*9d20*/  STL.64 [R1+0x8d8], R24 ;  /* 0x0008d81801007387 */ /* 0x0003e80000100a00 */
[----:B------:R3:W-:Y:S01]  /*9d30*/  STL.64 [R1+0x8d0], R16 ;  /* 0x0008d01001007387 */ /* 0x0007e20000100a00 */
[----:B0-----:R-:W-:-:S02]  /*9d40*/  LEA R26, P0, R4, R6, 0x1 ;  /* 0x00000006041a7211 */ /* 0x001fc400078008ff */
[----:B-1----:R-:W-:Y:S02]  /*9d50*/  LEA R24, P1, R10, R6, 0x1 ;  /* 0x000000060a187211 */ /* 0x002fe400078208ff */
[----:B------:R-:W-:Y:S02]  /*9d60*/  LEA.HI.X.SX32 R27, R4, R0, 0x1, P0 ;  /* 0x00000000041b7211 */ /* 0x000fe400000f0eff */
[C---:B---3--:R-:W-:Y:S02]  /*9d70*/  LEA R16, P2, R13.reuse, R6, 0x1 ;  /* 0x000000060d107211 */ /* 0x048fe400078408ff */
[-C--:B------:R-:W-:Y:S01]  /*9d80*/  LEA.HI.X.SX32 R25, R10, R0.reuse, 0x1, P1 ;  /* 0x000000000a197211 */ /* 0x080fe200008f0eff */
[----:B------:R-:W-:Y:S01]  /*9d90*/  STL.64 [R1+0x8c8], R26 ;  /* 0x0008c81a01007387 */ /* 0x000fe20000100a00 */
[----:B------:R-:W-:Y:S02]  /*9da0*/  LEA.HI.X.SX32 R17, R13, R0, 0x1, P2 ;  /* 0x000000000d117211 */ /* 0x000fe400010f0eff */
[----:B------:R-:W-:Y:S01]  /*9db0*/  LEA R14, P2, R12, R6, 0x1 ;  /* 0x000000060c0e7211 */ /* 0x000fe200078408ff */
[----:B------:R0:W-:Y:S01]  /*9dc0*/  STL.64 [R1+0x8c0], R24 ;  /* 0x0008c01801007387 */ /* 0x0001e20000100a00 */
[----:B------:R-:W-:-:S02]  /*9dd0*/  LEA R4, R5, R3, 0x3 ;  /* 0x0000000305047211 */ /* 0x000fc400078e18ff */
[----:B------:R-:W-:Y:S01]  /*9de0*/  LEA.HI.X.SX32 R15, R12, R0, 0x1, P2 ;  /* 0x000000000c0f7211 */ /* 0x000fe200010f0eff */
[----:B------:R1:W-:Y:S01]  /*9df0*/  STL.64 [R1+0x8b8], R16 ;  /* 0x0008b81001007387 */ /* 0x0003e20000100a00 */
[----:B------:R-:W-:Y:S02]  /*9e00*/  LEA R10, R5, R4, 0x3 ;  /* 0x00000004050a7211 */ /* 0x000fe400078e18ff */
[CC--:B0-----:R-:W-:Y:S02]  /*9e10*/  LEA R24, P0, R7.reuse, R6.reuse, 0x1 ;  /* 0x0000000607187211 */ /* 0x0c1fe400078008ff */
[C---:B-1----:R-:W-:Y:S02]  /*9e20*/  LEA R16, P1, R8.reuse, R6, 0x1 ;  /* 0x0000000608107211 */ /* 0x042fe400078208ff */
[-C--:B------:R-:W-:Y:S01]  /*9e30*/  LEA.HI.X.SX32 R25, R7, R0.reuse, 0x1, P0 ;  /* 0x0000000007197211 */ /* 0x080fe200000f0eff */
[----:B------:R-:W-:Y:S01]  /*9e40*/  IMAD R7, R5, 0x8, R10 ;  /* 0x0000000805077824 */ /* 0x000fe200078e020a */
[----:B------:R-:W-:-:S03]  /*9e50*/  LEA.HI.X.SX32 R17, R8, R0, 0x1, P1 ;  /* 0x0000000008117211 */ /* 0x000fc600008f0eff */
[----:B------:R0:W-:Y:S01]  /*9e60*/  STL.64 [R1+0x8b0], R24 ;  /* 0x0008b01801007387 */ /* 0x0001e20000100a00 */
[----:B------:R-:W-:-:S03]  /*9e70*/  LEA R8, R5, R7, 0x3 ;  /* 0x0000000705087211 */ /* 0x000fc600078e18ff */
[----:B------:R1:W-:Y:S04]  /*9e80*/  STL.64 [R1+0x8a8], R16 ;  /* 0x0008a81001007387 */ /* 0x0003e80000100a00 */
[----:B------:R3:W-:Y:S01]  /*9e90*/  STL.64 [R1+0x8a0], R14 ;  /* 0x0008a00e01007387 */ /* 0x0007e20000100a00 */
[CC--:B0-----:R-:W-:Y:S02]  /*9ea0*/  LEA R24, P0, R2.reuse, R6.reuse, 0x1 ;  /* 0x0000000602187211 */ /* 0x0c1fe400078008ff */
[----:B-1----:R-:W-:Y:S02]  /*9eb0*/  LEA R16, P1, R9, R6, 0x1 ;  /* 0x0000000609107211 */ /* 0x002fe400078208ff */
[----:B------:R-:W-:Y:S02]  /*9ec0*/  LEA.HI.X.SX32 R25, R2, R0, 0x1, P0 ;  /* 0x0000000002197211 */ /* 0x000fe400000f0eff */
[----:B---3--:R-:W-:-:S02]  /*9ed0*/  LEA R14, P2, R11, R6, 0x1 ;  /* 0x000000060b0e7211 */ /* 0x008fc400078408ff */
[-C--:B------:R-:W-:Y:S01]  /*9ee0*/  LEA.HI.X.SX32 R17, R9, R0.reuse, 0x1, P1 ;  /* 0x0000000009117211 */ /* 0x080fe200008f0eff */
[----:B------:R-:W-:Y:S01]  /*9ef0*/  STL.64 [R1+0x898], R24 ;  /* 0x0008981801007387 */ /* 0x000fe20000100a00 */
[----:B------:R-:W-:Y:S02]  /*9f00*/  LEA.HI.X.SX32 R15, R11, R0, 0x1, P2 ;  /* 0x000000000b0f7211 */ /* 0x000fe400010f0eff */
[C---:B------:R-:W-:Y:S01]  /*9f10*/  LEA R9, R5.reuse, R8, 0x3 ;  /* 0x0000000805097211 */ /* 0x040fe200078e18ff */
[----:B------:R0:W-:Y:S01]  /*9f20*/  STL.64 [R1+0x890], R16 ;  /* 0x0008901001007387 */ /* 0x0001e20000100a00 */
[C---:B------:R-:W-:Y:S02]  /*9f30*/  LEA R12, P2, R10.reuse, R6, 0x1 ;  /* 0x000000060a0c7211 */ /* 0x040fe400078408ff */
[----:B------:R-:W-:Y:S01]  /*9f40*/  LEA R2, R5, R9, 0x3 ;  /* 0x0000000905027211 */ /* 0x000fe200078e18ff */
[----:B------:R1:W-:Y:S01]  /*9f50*/  STL.64 [R1+0x888], R14 ;  /* 0x0008880e01007387 */ /* 0x0003e20000100a00 */
[----:B------:R-:W-:-:S02]  /*9f60*/  LEA.HI.X.SX32 R13, R10, R0, 0x1, P2 ;  /* 0x000000000a0d7211 */ /* 0x000fc400010f0eff */
[CC--:B0-----:R-:W-:Y:S02]  /*9f70*/  LEA R16, P0, R3.reuse, R6.reuse, 0x1 ;  /* 0x0000000603107211 */ /* 0x0c1fe400078008ff */
[C---:B-1----:R-:W-:Y:S02]  /*9f80*/  LEA R14, P1, R4.reuse, R6, 0x1 ;  /* 0x00000006040e7211 */ /* 0x042fe400078208ff */
[-C--:B------:R-:W-:Y:S02]  /*9f90*/  LEA.HI.X.SX32 R17, R3, R0.reuse, 0x1, P0 ;  /* 0x0000000003117211 */ /* 0x080fe400000f0eff */
[----:B------:R-:W-:Y:S02]  /*9fa0*/  LEA.HI.X.SX32 R15, R4, R0, 0x1, P1 ;  /* 0x00000000040f7211 */ /* 0x000fe400008f0eff */
[C---:B------:R-:W-:Y:S01]  /*9fb0*/  LEA R3, R5.reuse, R2, 0x3 ;  /* 0x0000000205037211 */ /* 0x040fe200078e18ff */
[----:B------:R0:W-:Y:S03]  /*9fc0*/  STL.64 [R1+0x880], R16 ;  /* 0x0008801001007387 */ /* 0x0001e60000100a00 */
[C---:B------:R-:W-:Y:S01]  /*9fd0*/  LEA R4, R5.reuse, R3, 0x3 ;  /* 0x0000000305047211 */ /* 0x040fe200078e18ff */
[----:B------:R1:W-:Y:S04]  /*9fe0*/  STL.64 [R1+0x780], R14 ;  /* 0x0007800e01007387 */ /* 0x0003e80000100a00 */
[----:B------:R3:W-:Y:S01]  /*9ff0*/  STL.64 [R1+0x778], R12 ;  /* 0x0007780c01007387 */ /* 0x0007e20000100a00 */
[----:B------:R-:W-:Y:S01]  /*a000*/  IMAD R5, R5, 0x8, R4 ;  /* 0x0000000805057824 */ /* 0x000fe200078e0204 */
[----:B0-----:R-:W-:-:S04]  /*a010*/  LEA R16, P0, R7, R6, 0x1 ;  /* 0x0000000607107211 */ /* 0x001fc800078008ff */
[-C--:B------:R-:W-:Y:S02]  /*a020*/  LEA R10, P3, R5, R6.reuse, 0x1 ;  /* 0x00000006050a7211 */ /* 0x080fe400078608ff */
[C---:B-1----:R-:W-:Y:S02]  /*a030*/  LEA R14, P1, R8.reuse, R6, 0x1 ;  /* 0x00000006080e7211 */ /* 0x042fe400078208ff */
[----:B------:R-:W-:Y:S02]  /*a040*/  LEA.HI.X.SX32 R17, R7, R0, 0x1, P0 ;  /* 0x0000000007117211 */ /* 0x000fe400000f0eff */
[C---:B---3--:R-:W-:Y:S02]  /*a050*/  LEA R12, P2, R9.reuse, R6, 0x1 ;  /* 0x00000006090c7211 */ /* 0x048fe400078408ff */
[-C--:B------:R-:W-:Y:S01]  /*a060*/  LEA.HI.X.SX32 R15, R8, R0.reuse, 0x1, P1 ;  /* 0x00000000080f7211 */ /* 0x080fe200008f0eff */
[----:B------:R0:W-:Y:S01]  /*a070*/  STL.64 [R1+0x770], R16 ;  /* 0x0007701001007387 */ /* 0x0001e20000100a00 */
[----:B------:R-:W-:-:S02]  /*a080*/  LEA.HI.X.SX32 R13, R9, R0, 0x1, P2 ;  /* 0x00000000090d7211 */ /* 0x000fc400010f0eff */
[----:B------:R-:W-:Y:S01]  /*a090*/  LEA.HI.X.SX32 R11, R5, R0, 0x1, P3 ;  /* 0x00000000050b7211 */ /* 0x000fe200018f0eff */
[----:B------:R1:W-:Y:S01]  /*a0a0*/  STL.64 [R1+0x768], R14 ;  /* 0x0007680e01007387 */ /* 0x0003e20000100a00 */
[----:B------:R-:W-:-:S03]  /*a0b0*/  MOV R5, 0x3f800000 ;  /* 0x3f80000000057802 */ /* 0x000fc60000000f00 */
[----:B------:R3:W-:Y:S01]  /*a0c0*/  STL.64 [R1+0x760], R12 ;  /* 0x0007600c01007387 */ /* 0x0007e20000100a00 */
[CC--:B0-----:R-:W-:Y:S02]  /*a0d0*/  LEA R16, P0, R2.reuse, R6.reuse, 0x1 ;  /* 0x0000000602107211 */ /* 0x0c1fe400078008ff */
[C---:B-1----:R-:W-:Y:S02]  /*a0e0*/  LEA R14, P1, R3.reuse, R6, 0x1 ;  /* 0x00000006030e7211 */ /* 0x042fe400078208ff */
[----:B------:R-:W-:Y:S02]  /*a0f0*/  LEA.HI.X.SX32 R17, R2, R0, 0x1, P0 ;  /* 0x0000000002117211 */ /* 0x000fe400000f0eff */
[C---:B---3--:R-:W-:Y:S02]  /*a100*/  LEA R12, P2, R4.reuse, R6, 0x1 ;  /* 0x00000006040c7211 */ /* 0x048fe400078408ff */
[-C--:B------:R-:W-:Y:S01]  /*a110*/  LEA.HI.X.SX32 R15, R3, R0.reuse, 0x1, P1 ;  /* 0x00000000030f7211 */ /* 0x080fe200008f0eff */
[----:B------:R-:W-:Y:S01]  /*a120*/  STL.64 [R1+0x758], R16 ;  /* 0x0007581001007387 */ /* 0x000fe20000100a00 */
[----:B------:R-:W-:-:S02]  /*a130*/  LEA.HI.X.SX32 R13, R4, R0, 0x1, P2 ;  /* 0x00000000040d7211 */ /* 0x000fc400010f0eff */
[----:B------:R-:W-:Y:S01]  /*a140*/  MOV R4, 0xff800000 ;  /* 0xff80000000047802 */ /* 0x000fe20000000f00 */
[----:B------:R0:W-:Y:S01]  /*a150*/  STL.64 [R1+0x750], R14 ;  /* 0x0007500e01007387 */ /* 0x0001e20000100a00 */
[----:B------:R-:W-:Y:S02]  /*a160*/  MOV R3, 0x3f800000 ;  /* 0x3f80000000037802 */ /* 0x000fe40000000f00 */
[----:B------:R-:W-:Y:S01]  /*a170*/  MOV R0, c[0x0][0x1a4] ;  /* 0x0000690000007a02 */ /* 0x000fe20000000f00 */
[----:B------:R-:W-:Y:S01]  /*a180*/  STL.64 [R1+0x748], R12 ;  /* 0x0007480c01007387 */ /* 0x000fe20000100a00 */
[----:B------:R-:W-:-:S03]  /*a190*/  SHF.R.U32.HI R2, RZ, 0x2, R28 ;  /* 0x00000002ff027819 */ /* 0x000fc6000001161c */
[----:B------:R1:W-:Y:S01]  /*a1a0*/  STL.64 [R1+0x740], R10 ;  /* 0x0007400a01007387 */ /* 0x0003e20000100a00 */
[C---:B------:R-:W-:Y:S01]  /*a1b0*/  IMAD R6, R0.reuse, 0x6, RZ ;  /* 0x0000000600067824 */ /* 0x040fe200078e02ff */
[----:B------:R-:W-:Y:S01]  /*a1c0*/  LOP3.LUT R2, R29, 0x30, R2, 0x78, !PT ;  /* 0x000000301d027812 */ /* 0x000fe200078e7802 */
[C---:B------:R-:W-:Y:S01]  /*a1d0*/  IMAD R7, R0.reuse, 0xc, RZ ;  /* 0x0000000c00077824 */ /* 0x040fe200078e02ff */
[----:B------:R3:W-:Y:S01]  /*a1e0*/  STL [R1+0x100], R4 ;  /* 0x0001000401007387 */ /* 0x0007e20000100800 */
[C---:B------:R-:W-:Y:S02]  /*a1f0*/  IMAD R8, R0.reuse, 0x18, RZ ;  /* 0x0000001800087824 */ /* 0x040fe400078e02ff */
[C---:B------:R-:W-:Y:S01]  /*a200*/  IMAD R9, R0.reuse, 0x1a, RZ ;  /* 0x0000001a00097824 */ /* 0x040fe200078e02ff */
[----:B------:R-:W-:Y:S01]  /*a210*/  STL [R1+0x3f4], RZ ;  /* 0x0003f4ff01007387 */ /* 0x000fe20000100800 */
[C---:B0-----:R-:W-:Y:S02]  /*a220*/  IMAD R14, R0.reuse, 0x22, RZ ;  /* 0x00000022000e7824 */ /* 0x041fe400078e02ff */
[C---:B------:R-:W-:Y:S01]  /*a230*/  IMAD R15, R0.reuse, 0x24, RZ ;  /* 0x00000024000f7824 */ /* 0x040fe200078e02ff */
[----:B------:R-:W-:Y:S01]  /*a240*/  STL [R1+0x728], R3 ;  /* 0x0007280301007387 */ /* 0x000fe20000100800 */
[C---:B-1----:R-:W-:Y:S01]  /*a250*/  IMAD R10, R0.reuse, 0xe, RZ ;  /* 0x0000000e000a7824 */ /* 0x042fe200078e02ff */
[----:B---3--:R-:W-:Y:S01]  /*a260*/  MOV R4, 0x3f800000 ;  /* 0x3f80000000047802 */ /* 0x008fe20000000f00 */
[C---:B------:R-:W-:Y:S01]  /*a270*/  IMAD R11, R0.reuse, 0x1c, RZ ;  /* 0x0000001c000b7824 */ /* 0x040fe200078e02ff */
[----:B------:R-:W-:Y:S01]  /*a280*/  STL [R1+0x3f0], RZ ;  /* 0x0003f0ff01007387 */ /* 0x000fe20000100800 */
[----:B------:R-:W-:-:S02]  /*a290*/  IMAD R17, R0, 0x28, RZ ;  /* 0x0000002800117824 */ /* 0x000fc400078e02ff */
[C---:B------:R-:W-:Y:S01]  /*a2a0*/  IMAD R16, R0.reuse, 0x26, RZ ;  /* 0x0000002600107824 */ /* 0x040fe200078e02ff */
[----:B------:R-:W-:Y:S01]  /*a2b0*/  STL [R1+0x724], RZ ;  /* 0x000724ff01007387 */ /* 0x000fe20000100800 */
[C---:B------:R-:W-:Y:S02]  /*a2c0*/  IMAD R2, R0.reuse, 0x12, RZ ;  /* 0x0000001200027824 */ /* 0x040fe400078e02ff */
[C---:B------:R-:W-:Y:S01]  /*a2d0*/  IMAD R19, R0.reuse, 0x2a, RZ ;  /* 0x0000002a00137824 */ /* 0x040fe200078e02ff */
[----:B------:R0:W-:Y:S01]  /*a2e0*/  STL [R1+0x72c], R5 ;  /* 0x00072c0501007387 */ /* 0x0001e20000100800 */
[C---:B------:R-:W-:Y:S02]  /*a2f0*/  IMAD R24, R0.reuse, 0x9, RZ ;  /* 0x0000000900187824 */ /* 0x040fe400078e02ff */
[C---:B------:R-:W-:Y:S01]  /*a300*/  IMAD R26, R0.reuse, 0x13, RZ ;  /* 0x00000013001a7824 */ /* 0x040fe200078e02ff */
[----:B------:R1:W-:Y:S01]  /*a310*/  STL [R1+0x730], R4 ;  /* 0x0007300401007387 */ /* 0x0003e20000100800 */
[----:B------:R-:W-:-:S02]  /*a320*/  IMAD R28, R0, 0x5, RZ ;  /* 0x00000005001c7824 */ /* 0x000fc400078e02ff */
[C---:B------:R-:W-:Y:S01]  /*a330*/  IMAD R27, R0.reuse, 0x32, RZ ;  /* 0x00000032001b7824 */ /* 0x040fe200078e02ff */
[----:B------:R3:W-:Y:S01]  /*a340*/  STL [R1+0x734], R3 ;  /* 0x0007340301007387 */ /* 0x0007e20000100800 */
[C---:B------:R-:W-:Y:S02]  /*a350*/  IMAD R20, R0.reuse, 0x2c, RZ ;  /* 0x0000002c00147824 */ /* 0x040fe400078e02ff */
[----:B0-----:R-:W-:Y:S02]  /*a360*/  IMAD.MOV.U32 R5, RZ, RZ, -0x800000 ;  /* 0xff800000ff057424 */ /* 0x001fe400078e00ff */
[C---:B------:R-:W-:Y:S01]  /*a370*/  IMAD R25, R0.reuse, 0x30, RZ ;  /* 0x0000003000197824 */ /* 0x040fe200078e02ff */
[----:B-1----:R-:W-:Y:S01]  /*a380*/  MOV R4, 0xff800000 ;  /* 0xff80000000047802 */ /* 0x002fe20000000f00 */
[----:B------:R-:W-:Y:S01]  /*a390*/  IMAD R29, R0, 0x34, RZ ;  /* 0x00000034001d7824 */ /* 0x000fe200078e02ff */
[----:B------:R0:W-:Y:S01]  /*a3a0*/  STL [R1+0x104], R5 ;  /* 0x0001040501007387 */ /* 0x0001e20000100800 */
[----:B---3--:R-:W-:-:S03]  /*a3b0*/  MOV R3, 0xff800000 ;  /* 0xff80000000037802 */ /* 0x008fc60000000f00 */
[----:B------:R1:W-:Y:S04]  /*a3c0*/  STL [R1+0x108], R4 ;  /* 0x0001080401007387 */ /* 0x0003e80000100800 */
[----:B------:R-:W-:Y:S01]  /*a3d0*/  STL [R1+0x5d0], RZ ;  /* 0x0005d0ff01007387 */ /* 0x000fe20000100800 */
[----:B0-----:R-:W-:-:S03]  /*a3e0*/  IMAD R5, R0, 0x16, RZ ;  /* 0x0000001600057824 */ /* 0x001fc600078e02ff */
[----:B------:R0:W-:Y:S01]  /*a3f0*/  STL [R1+0x10c], R3 ;  /* 0x00010c0301007387 */ /* 0x0001e20000100800 */
[----:B-1----:R-:W-:-:S03]  /*a400*/  IMAD R4, R0, 0x14, RZ ;  /* 0x0000001400047824 */ /* 0x002fc600078e02ff */
[----:B------:R-:W-:Y:S04]  /*a410*/  STL [R1+0x5d4], RZ ;  /* 0x0005d4ff01007387 */ /* 0x000fe80000100800 */
[----:B------:R-:W-:Y:S01]  /*a420*/  STL [R1+0x5d8], RZ ;  /* 0x0005d8ff01007387 */ /* 0x000fe20000100800 */
[----:B0-----:R-:W-:-:S03]  /*a430*/  IMAD R3, R0, 0xa, RZ ;  /* 0x0000000a00037824 */ /* 0x001fc600078e02ff */
[----:B------:R-:W-:Y:S04]  /*a440*/  STL [R1+0x5dc], RZ ;  /* 0x0005dcff01007387 */ /* 0x000fe80000100800 */
[----:B------:R-:W-:Y:S04]  /*a450*/  STL [R1+0x5c0], RZ ;  /* 0x0005c0ff01007387 */ /* 0x000fe80000100800 */
[----:B------:R-:W-:Y:S04]  /*a460*/  STL [R1+0x5c4], RZ ;  /* 0x0005c4ff01007387 */ /* 0x000fe80000100800 */
[----:B------:R-:W-:Y:S04]  /*a470*/  STL [R1+0x5c8], RZ ;  /* 0x0005c8ff01007387 */ /* 0x000fe80000100800 */
[----:B------:R-:W-:Y:S04]  /*a480*/  STL [R1+0x5cc], RZ ;  /* 0x0005ccff01007387 */ /* 0x000fe80000100800 */
[----:B------:R-:W-:Y:S04]  /*a490*/  STL [R1+0x5b0], RZ ;  /* 0x0005b0ff01007387 */ /* 0x000fe80000100800 */
[----:B------:R-:W-:Y:S04]  /*a4a0*/  STL [R1+0x5b4], RZ ;  /* 0x0005b4ff01007387 */ /* 0x000fe80000100800 */
[----:B------:R-:W-:Y:S01]  /*a4b0*/  STL [R1+0x5b8], RZ ;  /* 0x0005b8ff01007387 */ /* 0x000fe20000100800 */
[----:B--2---:R-:W-:Y:S01]  /*a4c0*/  MOV R12, R22 ;  /* 0x00000016000c7202 */ /* 0x004fe20000000f00 */
[C---:B------:R-:W-:Y:S01]  /*a4d0*/  IMAD R22, R0.reuse, 0x2e, RZ ;  /* 0x0000002e00167824 */ /* 0x040fe200078e02ff */
[----:B------:R-:W-:Y:S01]  /*a4e0*/  MOV R13, R23 ;  /* 0x00000017000d7202 */ /* 0x000fe20000000f00 */
[----:B------:R-:W-:Y:S01]  /*a4f0*/  STL [R1+0x5bc], RZ ;  /* 0x0005bcff01007387 */ /* 0x000fe20000100800 */
[----:B------:R-:W-:-:S03]  /*a500*/  IMAD R23, R0, 0x11, RZ ;  /* 0x0000001100177824 */ /* 0x000fc600078e02ff */
        /* <DEDUP_REMOVED lines=217> */
[----:B------:R0:W-:Y:S04]  /*b2a0*/  STL.64 [R1+0x980], R4 ;  /* 0x0009800401007387 */ /* 0x0001e80000100a00 */
[----:B------:R1:W-:Y:S04]  /*b2b0*/  STL.64 [R1+0x960], R6 ;  /* 0x0009600601007387 */ /* 0x0003e80000100a00 */
[----:B------:R2:W-:Y:S04]  /*b2c0*/  STL.64 [R1+0x968], R8 ;  /* 0x0009680801007387 */ /* 0x0005e80000100a00 */
[----:B0-----:R-:W0:Y:S01]  /*b2d0*/  S2R R4, SR_TID.X ;  /* 0x0000000000047919 */ /* 0x001e220000002100 */
[----:B-1----:R-:W-:-:S03]  /*b2e0*/  MOV R6, R12 ;  /* 0x0000000c00067202 */ /* 0x002fc60000000f00 */
[----:B------:R1:W-:Y:S01]  /*b2f0*/  STL.64 [R1+0x958], R10 ;  /* 0x0009580a01007387 */ /* 0x0003e20000100a00 */
[----:B------:R-:W-:Y:S01]  /*b300*/  IMAD.MOV.U32 R7, RZ, RZ, R13 ;  /* 0x000000ffff077224 */ /* 0x000fe200078e000d */
[C---:B------:R-:W-:Y:S01]  /*b310*/  SHF.L.U32 R13, R0.reuse, 0x1, RZ ;  /* 0x00000001000d7819 */ /* 0x040fe200000006ff */
[----:B------:R-:W-:Y:S01]  /*b320*/  IMAD R12, R0, 0x1e, RZ ;  /* 0x0000001e000c7824 */ /* 0x000fe200078e02ff */
[----:B--2---:R-:W-:Y:S02]  /*b330*/  IADD3 R8, P3, R15, R6, RZ ;  /* 0x000000060f087210 */ /* 0x004fe40007f7e0ff */
[----:B------:R-:W-:Y:S02]  /*b340*/  MOV R15, R7 ;  /* 0x00000007000f7202 */ /* 0x000fe40000000f00 */
[----:B------:R-:W-:Y:S01]  /*b350*/  STL.64 [R1+0x970], R12 ;  /* 0x0009700c01007387 */ /* 0x000fe20000100a00 */
[----:B0-----:R-:W-:-:S04]  /*b360*/  SHF.L.U32 R4, R4, 0x1, RZ ;  /* 0x0000000104047819 */ /* 0x001fc800000006ff */
[--C-:B------:R-:W-:Y:S02]  /*b370*/  LOP3.LUT R21, R21, 0x30, R4.reuse, 0x78, !PT ;  /* 0x0000003015157812 */ /* 0x100fe400078e7804 */
[----:B-1----:R-:W-:Y:S02]  /*b380*/  LOP3.LUT R10, R18, 0x30, R4, 0x78, !PT ;  /* 0x00000030120a7812 */ /* 0x002fe400078e7804 */
[-C--:B------:R-:W-:Y:S02]  /*b390*/  IADD3 R4, P5, R14, R6.reuse, RZ ;  /* 0x000000060e047210 */ /* 0x080fe40007fbe0ff */
[----:B------:R-:W-:Y:S01]  /*b3a0*/  MOV R14, R6 ;  /* 0x00000006000e7202 */ /* 0x000fe20000000f00 */
[----:B------:R0:W-:Y:S03]  /*b3b0*/  STL [R1+0x3f8], R10 ;  /* 0x0003f80a01007387 */ /* 0x0001e60000100800 */
[-C--:B------:R-:W-:Y:S01]  /*b3c0*/  IADD3 R6, P2, R17, R14.reuse, RZ ;  /* 0x0000000e11067210 */ /* 0x080fe20007f5e0ff */
[----:B------:R1:W-:Y:S01]  /*b3d0*/  STL [R1+0x7f8], R4 ;  /* 0x0007f80401007387 */ /* 0x0003e20000100800 */
[----:B------:R-:W-:Y:S01]  /*b3e0*/  IMAD.MOV.U32 R17, RZ, RZ, R5 ;  /* 0x000000ffff117224 */ /* 0x000fe200078e0005 */
[----:B0-----:R-:W-:-:S02]  /*b3f0*/  IADD3 R10, P0, R16, R14, RZ ;  /* 0x0000000e100a7210 */ /* 0x001fc40007f1e0ff */
[----:B------:R-:W-:Y:S02]  /*b400*/  MOV R16, R4 ;  /* 0x0000000400107202 */ /* 0x000fe40000000f00 */
[----:B-1----:R-:W2:Y:S01]  /*b410*/  LDL.LU.64 R4, [R1+0x980] ;  /* 0x0009800001047983 */ /* 0x002ea20000300a00 */
[----:B------:R-:W-:Y:S02]  /*b420*/  IADD3 R12, P4, R19, R14, RZ ;  /* 0x0000000e130c7210 */ /* 0x000fe40007f9e0ff */
[----:B------:R-:W-:Y:S01]  /*b430*/  LEA.HI.X.SX32 R17, R23, R15, 0x1, P5 ;  /* 0x0000000f17117211 */ /* 0x000fe200028f0eff */
[----:B------:R0:W-:Y:S01]  /*b440*/  STL [R1+0x978], R6 ;  /* 0x0009780601007387 */ /* 0x0001e20000100800 */
[----:B------:R-:W-:Y:S02]  /*b450*/  MOV R19, R11 ;  /* 0x0000000b00137202 */ /* 0x000fe40000000f00 */
[-C--:B------:R-:W-:Y:S01]  /*b460*/  LEA.HI.X.SX32 R9, R2, R15.reuse, 0x1, P3 ;  /* 0x0000000f02097211 */ /* 0x080fe200018f0eff */
[----:B------:R1:W-:Y:S01]  /*b470*/  STL [R1+0x7e8], R10 ;  /* 0x0007e80a01007387 */ /* 0x0003e20000100800 */
[----:B------:R-:W-:-:S02]  /*b480*/  LEA.HI.X.SX32 R19, R26, R15, 0x1, P0 ;  /* 0x0000000f1a137211 */ /* 0x000fc400000f0eff */
[----:B------:R-:W-:Y:S01]  /*b490*/  MOV R18, R10 ;  /* 0x0000000a00127202 */ /* 0x000fe20000000f00 */
[----:B------:R-:W-:Y:S01]  /*b4a0*/  STL [R1+0x7d8], R12 ;  /* 0x0007d80c01007387 */ /* 0x000fe20000100800 */
[-C--:B------:R-:W-:Y:S02]  /*b4b0*/  IADD3 R16, P5, R22, R14.reuse, RZ ;  /* 0x0000000e16107210 */ /* 0x080fe40007fbe0ff */
[----:B0-----:R-:W-:Y:S01]  /*b4c0*/  IADD3 R6, P1, R2, R14, RZ ;  /* 0x0000000e02067210 */ /* 0x001fe20007f3e0ff */
[----:B------:R-:W-:Y:S01]  /*b4d0*/  STL [R1+0x7fc], R17 ;  /* 0x0007fc1101007387 */ /* 0x000fe20000100800 */
[----:B------:R-:W-:Y:S02]  /*b4e0*/  MOV R26, R12 ;  /* 0x0000000c001a7202 */ /* 0x000fe40000000f00 */
[----:B------:R-:W-:Y:S01]  /*b4f0*/  LEA.HI.X.SX32 R7, R24, R15, 0x1, P1 ;  /* 0x0000000f18077211 */ /* 0x000fe200008f0eff */
[----:B------:R-:W-:Y:S01]  /*b500*/  IMAD R11, R0, 0x36, RZ ;  /* 0x00000036000b7824 */ /* 0x000fe200078e02ff */
[----:B-1----:R-:W-:-:S02]  /*b510*/  IADD3 R10, P6, R20, R14, RZ ;  /* 0x0000000e140a7210 */ /* 0x002fc40007fde0ff */
[-C--:B------:R-:W-:Y:S01]  /*b520*/  IADD3 R18, P0, R25, R14.reuse, RZ ;  /* 0x0000000e19127210 */ /* 0x080fe20007f1e0ff */
[----:B------:R0:W-:Y:S04]  /*b530*/  STL.64 [R1+0x838], R6 ;  /* 0x0008380601007387 */ /* 0x0001e80000100a00 */
[----:B------:R-:W-:Y:S04]  /*b540*/  STL.64 [R1+0x7f0], R8 ;  /* 0x0007f00801007387 */ /* 0x000fe80000100a00 */
[----:B------:R-:W-:Y:S01]  /*b550*/  STL [R1+0x7ec], R19 ;  /* 0x0007ec1301007387 */ /* 0x000fe20000100800 */
[----:B0-----:R-:W-:-:S04]  /*b560*/  IADD3 R6, P1, R3, R14, RZ ;  /* 0x0000000e03067210 */ /* 0x001fc80007f3e0ff */
[----:B------:R-:W-:-:S05]  /*b570*/  LEA.HI.X.SX32 R7, R28, R15, 0x1, P1 ;  /* 0x0000000f1c077211 */ /* 0x000fca00008f0eff */
[----:B------:R0:W-:Y:S04]  /*b580*/  STL.64 [R1+0x858], R6 ;  /* 0x0008580601007387 */ /* 0x0001e80000100a00 */
[----:B0-----:R-:W3:Y:S01]  /*b590*/  LDL.LU R6, [R1+0x978] ;  /* 0x0009780001067983 */ /* 0x001ee20000300800 */
[----:B------:R-:W-:Y:S02]  /*b5a0*/  IADD3 R24, P1, R27, R14, RZ ;  /* 0x0000000e1b187210 */ /* 0x000fe40007f3e0ff */
[----:B------:R-:W-:Y:S02]  /*b5b0*/  MOV R27, R13 ;  /* 0x0000000d001b7202 */ /* 0x000fe40000000f00 */
[----:B------:R-:W4:Y:S01]  /*b5c0*/  LDL.LU.64 R12, [R1+0x970] ;  /* 0x00097000010c7983 */ /* 0x000f220000300a00 */
[C---:B------:R-:W-:Y:S01]  /*b5d0*/  IMAD R17, R0.reuse, 0x15, RZ ;  /* 0x0000001500117824 */ /* 0x040fe200078e02ff */
[----:B------:R-:W-:Y:S01]  /*b5e0*/  MOV R2, R24 ;  /* 0x0000001800027202 */ /* 0x000fe20000000f00 */
[----:B------:R-:W-:-:S03]  /*b5f0*/  IMAD R20, R0, 0xb, RZ ;  /* 0x0000000b00147824 */ /* 0x000fc600078e02ff */
[----:B------:R-:W-:Y:S02]  /*b600*/  LEA.HI.X.SX32 R27, R17, R15, 0x1, P4 ;  /* 0x0000000f111b7211 */ /* 0x000fe400020f0eff */
[-C--:B------:R-:W-:Y:S02]  /*b610*/  IADD3 R26, P4, R11, R14.reuse, RZ ;  /* 0x0000000e0b1a7210 */ /* 0x080fe40007f9e0ff */
[----:B--2---:R-:W-:-:S04]  /*b620*/  IADD3 R8, P3, R4, R14, RZ ;  /* 0x0000000e04087210 */ /* 0x004fc80007f7e0ff */
[-C--:B------:R-:W-:Y:S02]  /*b630*/  LEA.HI.X.SX32 R9, R3, R15.reuse, 0x1, P3 ;  /* 0x0000000f03097211 */ /* 0x080fe400018f0eff */
[----:B------:R-:W-:-:S03]  /*b640*/  LEA.HI.X.SX32 R7, R4, R15, 0x1, P2 ;  /* 0x0000000f04077211 */ /* 0x000fc600010f0eff */
[----:B------:R0:W-:Y:S04]  /*b650*/  STL.64 [R1+0x830], R8 ;  /* 0x0008300801007387 */ /* 0x0001e80000100a00 */
[----:B0-----:R-:W2:Y:S04]  /*b660*/  LDL.LU.64 R8, [R1+0x968] ;  /* 0x0009680001087983 */ /* 0x001ea80000300a00 */
[----:B------:R0:W-:Y:S01]  /*b670*/  STL [R1+0x7b8], R24 ;  /* 0x0007b81801007387 */ /* 0x0001e20000100800 */
[----:B------:R-:W-:Y:S01]  /*b680*/  IMAD.MOV.U32 R3, RZ, RZ, R25 ;  /* 0x000000ffff037224 */ /* 0x000fe200078e0019 */
[----:B------:R-:W-:-:S02]  /*b690*/  IADD3 R22, P2, R29, R14, RZ ;  /* 0x0000000e1d167210 */ /* 0x000fc40007f5e0ff */
[C---:B------:R-:W-:Y:S02]  /*b6a0*/  LEA.HI.X.SX32 R11, R5.reuse, R15, 0x1, P6 ;  /* 0x0000000f050b7211 */ /* 0x040fe400030f0eff */
[----:B0-----:R-:W-:-:S04]  /*b6b0*/  IADD3 R24, P3, R5, R14, RZ ;  /* 0x0000000e05187210 */ /* 0x001fc80007f7e0ff */
[----:B------:R-:W-:Y:S01]  /*b6c0*/  LEA.HI.X.SX32 R25, R20, R15, 0x1, P3 ;  /* 0x0000000f14197211 */ /* 0x000fe200018f0eff */
[----:B---3--:R0:W-:Y:S04]  /*b6d0*/  STL.64 [R1+0x7e0], R6 ;  /* 0x0007e00601007387 */ /* 0x0081e80000100a00 */
[----:B0-----:R-:W3:Y:S04]  /*b6e0*/  LDL.LU.64 R6, [R1+0x960] ;  /* 0x0009600001067983 */ /* 0x001ee80000300a00 */
[----:B------:R-:W-:Y:S04]  /*b6f0*/  STL [R1+0x7dc], R27 ;  /* 0x0007dc1b01007387 */ /* 0x000fe80000100800 */
[----:B------:R-:W-:Y:S04]  /*b700*/  STL [R1+0x7b0], R22 ;  /* 0x0007b01601007387 */ /* 0x000fe80000100800 */
[----:B------:R-:W-:Y:S04]  /*b710*/  STL.64 [R1+0x828], R24 ;  /* 0x0008281801007387 */ /* 0x000fe80000100a00 */
[----:B------:R0:W-:Y:S04]  /*b720*/  STL.64 [R1+0x7d0], R10 ;  /* 0x0007d00a01007387 */ /* 0x0001e80000100a00 */
[----:B0-----:R-:W5:Y:S01]  /*b730*/  LDL.LU.64 R10, [R1+0x958] ;  /* 0x00095800010a7983 */ /* 0x001f620000300a00 */
[----:B------:R-:W-:-:S05]  /*b740*/  IMAD R20, R0, 0x17, RZ ;  /* 0x0000001700147824 */ /* 0x000fca00078e02ff */
[----:B------:R-:W-:Y:S01]  /*b750*/  LEA.HI.X.SX32 R17, R20, R15, 0x1, P5 ;  /* 0x0000000f14117211 */ /* 0x000fe200028f0eff */
[----:B------:R-:W-:Y:S01]  /*b760*/  IMAD R25, R0, 0x3, RZ ;  /* 0x0000000300197824 */ /* 0x000fe200078e02ff */
[----:B------:R-:W-:-:S03]  /*b770*/  MOV R4, R22 ;  /* 0x0000001600047202 */ /* 0x000fc60000000f00 */
[----:B------:R2:W-:Y:S01]  /*b780*/  STL.64 [R1+0x7c8], R16 ;  /* 0x0007c81001007387 */ /* 0x0005e20000100a00 */
[----:B------:R-:W-:Y:S01]  /*b790*/  MOV R5, R23 ;  /* 0x0000001700057202 */ /* 0x000fe20000000f00 */
[C---:B------:R-:W-:Y:S02]  /*b7a0*/  IMAD R24, R0.reuse, 0x38, RZ ;  /* 0x0000003800187824 */ /* 0x040fe400078e02ff */
[----:B------:R-:W-:Y:S01]  /*b7b0*/  IMAD R20, R0, 0x3a, RZ ;  /* 0x0000003a00147824 */ /* 0x000fe200078e02ff */
[CC--:B--2---:R-:W-:Y:S02]  /*b7c0*/  IADD3 R16, P5, R8.reuse, R14.reuse, RZ ;  /* 0x0000000e08107210 */ /* 0x0c4fe40007fbe0ff */
[-C--:B------:R-:W-:Y:S02]  /*b7d0*/  LEA.HI.X.SX32 R19, R8, R15.reuse, 0x1, P0 ;  /* 0x0000000f08137211 */ /* 0x080fe400000f0eff */
[----:B------:R-:W-:Y:S02]  /*b7e0*/  LEA.HI.X.SX32 R5, R9, R15, 0x1, P2 ;  /* 0x0000000f09057211 */ /* 0x000fe400010f0eff */
[----:B---3--:R-:W-:-:S02]  /*b7f0*/  IADD3 R28, P3, R6, R14, RZ ;  /* 0x0000000e061c7210 */ /* 0x008fc40007f7e0ff */
[-C--:B------:R-:W-:Y:S02]  /*b800*/  IADD3 R22, P6, R7, R14.reuse, RZ ;  /* 0x0000000e07167210 */ /* 0x080fe40007fde0ff */
[-C--:B------:R-:W-:Y:S02]  /*b810*/  LEA.HI.X.SX32 R29, R25, R15.reuse, 0x1, P3 ;  /* 0x0000000f191d7211 */ /* 0x080fe400018f0eff */
[-C--:B------:R-:W-:Y:S02]  /*b820*/  LEA.HI.X.SX32 R17, R7, R15.reuse, 0x1, P5 ;  /* 0x0000000f07117211 */ /* 0x080fe400028f0eff */
[----:B------:R-:W-:Y:S01]  /*b830*/  LEA.HI.X.SX32 R23, R6, R15, 0x1, P6 ;  /* 0x0000000f06177211 */ /* 0x000fe200030f0eff */
[----:B------:R0:W-:Y:S04]  /*b840*/  STL.64 [R1+0x868], R28 ;  /* 0x0008681c01007387 */ /* 0x0001e80000100a00 */
[----:B------:R1:W-:Y:S04]  /*b850*/  STL.64 [R1+0x820], R16 ;  /* 0x0008201001007387 */ /* 0x0003e80000100a00 */
[----:B------:R-:W-:Y:S01]  /*b860*/  STL.64 [R1+0x850], R22 ;  /* 0x0008501601007387 */ /* 0x000fe20000100a00 */
[----:B0-----:R-:W-:-:S03]  /*b870*/  IADD3 R28, P3, R24, R14, RZ ;  /* 0x0000000e181c7210 */ /* 0x001fc60007f7e0ff */
[----:B------:R0:W-:Y:S01]  /*b880*/  STL.64 [R1+0x7c0], R18 ;  /* 0x0007c01201007387 */ /* 0x0001e20000100a00 */
[-C--:B------:R-:W-:Y:S01]  /*b890*/  IADD3 R24, P6, R20, R14.reuse, RZ ;  /* 0x0000000e14187210 */ /* 0x080fe20007fde0ff */
[----:B------:R-:W-:Y:S01]  /*b8a0*/  IMAD R20, R0, 0x19, RZ ;  /* 0x0000001900147824 */ /* 0x000fe200078e02ff */
[----:B-1----:R-:W-:-:S04]  /*b8b0*/  IADD3 R16, P5, R9, R14, RZ ;  /* 0x0000000e09107210 */ /* 0x002fc80007fbe0ff */
[----:B------:R-:W-:Y:S01]  /*b8c0*/  LEA.HI.X.SX32 R3, R20, R15, 0x1, P1 ;  /* 0x0000000f14037211 */ /* 0x000fe200008f0eff */
[C---:B0-----:R-:W-:Y:S02]  /*b8d0*/  IMAD R19, R0.reuse, 0x3e, RZ ;  /* 0x0000003e00137824 */ /* 0x041fe400078e02ff */
[----:B------:R-:W-:-:S03]  /*b8e0*/  IMAD R18, R0, 0xd, RZ ;  /* 0x0000000d00127824 */ /* 0x000fc600078e02ff */
[-C--:B------:R-:W-:Y:S01]  /*b8f0*/  IADD3 R2, P1, R19, R14.reuse, RZ ;  /* 0x0000000e13027210 */ /* 0x080fe20007f3e0ff */
[----:B------:R-:W-:Y:S01]  /*b900*/  IMAD R19, R0, 0x1b, RZ ;  /* 0x0000001b00137824 */ /* 0x000fe200078e02ff */
[-C--:B------:R-:W-:Y:S01]  /*b910*/  LEA.HI.X.SX32 R17, R18, R15.reuse, 0x1, P5 ;  /* 0x0000000f12117211 */ /* 0x080fe200028f0eff */
[----:B------:R-:W-:Y:S01]  /*b920*/  STL [R1+0x7bc], R3 ;  /* 0x0007bc0301007387 */ /* 0x000fe20000100800 */
[C---:B------:R-:W-:Y:S02]  /*b930*/  IMAD R18, R0.reuse, 0x7, RZ ;  /* 0x0000000700127824 */ /* 0x040fe400078e02ff */
[----:B------:R-:W-:Y:S01]  /*b940*/  LEA.HI.X.SX32 R27, R19, R15, 0x1, P4 ;  /* 0x0000000f131b7211 */ /* 0x000fe200020f0eff */
[----:B------:R0:W-:Y:S01]  /*b950*/  STL.64 [R1+0x818], R16 ;  /* 0x0008181001007387 */ /* 0x0001e20000100a00 */
[C---:B------:R-:W-:Y:S01]  /*b960*/  IMAD R23, R0.reuse, 0x3c, RZ ;  /* 0x0000003c00177824 */ /* 0x040fe200078e02ff */
[-C--:B-----5:R-:W-:Y:S01]  /*b970*/  IADD3 R6, P2, R11, R14.reuse, RZ ;  /* 0x0000000e0b067210 */ /* 0x0a0fe20007f5e0ff */
[----:B------:R-:W-:Y:S01]  /*b980*/  IMAD R20, R0, 0xf, RZ ;  /* 0x0000000f00147824 */ /* 0x000fe200078e02ff */
[----:B------:R-:W-:Y:S01]  /*b990*/  STL [R1+0x7b4], R5 ;  /* 0x0007b40501007387 */ /* 0x000fe20000100800 */
[----:B----4-:R-:W-:-:S02]  /*b9a0*/  IADD3 R4, P4, R12, R14, RZ ;  /* 0x0000000e0c047210 */ /* 0x010fc40007f9e0ff */
[-C--:B0-----:R-:W-:Y:S01]  /*b9b0*/  IADD3 R16, P5, R10, R14.reuse, RZ ;  /* 0x0000000e0a107210 */ /* 0x081fe20007fbe0ff */
[----:B------:R0:W-:Y:S03]  /*b9c0*/  STL.64 [R1+0x7a8], R26 ;  /* 0x0007a81a01007387 */ /* 0x0001e60000100a00 */
[-C--:B------:R-:W-:Y:S02]  /*b9d0*/  LEA.HI.X.SX32 R17, R18, R15.reuse, 0x1, P5 ;  /* 0x0000000f12117211 */ /* 0x080fe400028f0eff */
[-C--:B------:R-:W-:Y:S02]  /*b9e0*/  IADD3 R18, P5, R13, R14.reuse, RZ ;  /* 0x0000000e0d127210 */ /* 0x080fe40007fbe0ff */
[-C--:B------:R-:W-:Y:S01]  /*b9f0*/  LEA.HI.X.SX32 R7, R10, R15.reuse, 0x1, P2 ;  /* 0x0000000f0a077211 */ /* 0x080fe200010f0eff */
[----:B------:R1:W-:Y:S01]  /*ba00*/  STL.64 [R1+0x848], R16 ;  /* 0x0008481001007387 */ /* 0x0003e20000100a00 */
[----:B------:R-:W-:Y:S01]  /*ba10*/  IADD3 R22, P0, R23, R14, RZ ;  /* 0x0000000e17167210 */ /* 0x000fe20007f1e0ff */
[----:B0-----:R-:W-:Y:S01]  /*ba20*/  IMAD R26, R0, 0x1d, RZ ;  /* 0x0000001d001a7824 */ /* 0x001fe200078e02ff */
[----:B------:R-:W-:-:S02]  /*ba30*/  LEA.HI.X.SX32 R29, R11, R15, 0x1, P3 ;  /* 0x0000000f0b1d7211 */ /* 0x000fc400018f0eff */
[-C--:B------:R-:W-:Y:S02]  /*ba40*/  LEA.HI.X.SX32 R5, R20, R15.reuse, 0x1, P4 ;  /* 0x0000000f14057211 */ /* 0x080fe400020f0eff */
[-C--:B------:R-:W-:Y:S02]  /*ba50*/  LEA.HI.X.SX32 R25, R26, R15.reuse, 0x1, P6 ;  /* 0x0000000f1a197211 */ /* 0x080fe400030f0eff */
[C---:B-1----:R-:W-:Y:S01]  /*ba60*/  LEA R16, P2, R0.reuse, R14, 0x2 ;  /* 0x0000000e00107211 */ /* 0x042fe200078410ff */
        /* <DEDUP_REMOVED lines=9> */
[----:B------:R1:W-:Y:S01]  /*bb00*/  STL.64 [R1+0x870], R16 ;  /* 0x0008701001007387 */ /* 0x0003e20000100a00 */
[----:B0-----:R-:W-:Y:S01]  /*bb10*/  IMAD.MOV.U32 R19, RZ, RZ, c[0x0][0x1a4] ;  /* 0x00006900ff137624 */ /* 0x001fe200078e00ff */
[----:B------:R-:W-:-:S02]  /*bb20*/  MOV R18, c[0x0][0x1a4] ;  /* 0x0000690000127a02 */ /* 0x000fc40000000f00 */
[CC--:B------:R-:W-:Y:S02]  /*bb30*/  LEA R8, P3, R0.reuse, R14.reuse, 0x3 ;  /* 0x0000000e00087211 */ /* 0x0c0fe400078618ff */
[----:B------:R-:W-:Y:S02]  /*bb40*/  SHF.L.U32 R19, R19, 0x2, RZ ;  /* 0x0000000213137819 */ /* 0x000fe400000006ff */
[----:B-1----:R-:W-:Y:S02]  /*bb50*/  MOV R17, c[0x0][0x1a4] ;  /* 0x0000690000117a02 */ /* 0x002fe40000000f00 */
[----:B------:R-:W-:Y:S02]  /*bb60*/  MOV R16, c[0x0][0x1a4] ;  /* 0x0000690000107a02 */ /* 0x000fe40000000f00 */
[-C--:B------:R-:W-:Y:S02]  /*bb70*/  LEA R6, P6, R0, R14.reuse, 0x4 ;  /* 0x0000000e00067211 */ /* 0x080fe400078c20ff */
[----:B------:R-:W-:Y:S01]  /*bb80*/  SHF.L.U32 R17, R17, 0x3, RZ ;  /* 0x0000000311117819 */ /* 0x000fe200000006ff */
[----:B------:R-:W-:Y:S01]  /*bb90*/  IMAD R18, R18, 0x1f, RZ ;  /* 0x0000001f12127824 */ /* 0x000fe200078e02ff */
[----:B------:R-:W-:-:S02]  /*bba0*/  LEA R4, P4, R0, R14, 0x5 ;  /* 0x0000000e00047211 */ /* 0x000fc400078828ff */
[----:B------:R-:W-:Y:S02]  /*bbb0*/  SHF.L.U32 R16, R16, 0x4, RZ ;  /* 0x0000000410107819 */ /* 0x000fe400000006ff */
[-C--:B------:R-:W-:Y:S02]  /*bbc0*/  LEA.HI.X.SX32 R9, R19, R15.reuse, 0x1, P3 ;  /* 0x0000000f13097211 */ /* 0x080fe400018f0eff */
[-C--:B------:R-:W-:Y:S02]  /*bbd0*/  LEA.HI.X.SX32 R7, R17, R15.reuse, 0x1, P6 ;  /* 0x0000000f11077211 */ /* 0x080fe400030f0eff */
[-C--:B------:R-:W-:Y:S01]  /*bbe0*/  LEA.HI.X.SX32 R5, R16, R15.reuse, 0x1, P4 ;  /* 0x0000000f10057211 */ /* 0x080fe200020f0eff */
[----:B------:R0:W-:Y:S01]  /*bbf0*/  STL.64 [R1+0x860], R8 ;  /* 0x0008600801007387 */ /* 0x0001e20000100a00 */
[----:B------:R-:W-:-:S03]  /*bc00*/  LEA.HI.X.SX32 R3, R18, R15, 0x1, P1 ;  /* 0x0000000f12037211 */ /* 0x000fc600008f0eff */
[----:B------:R0:W-:Y:S04]  /*bc10*/  STL.64 [R1+0x840], R6 ;  /* 0x0008400601007387 */ /* 0x0001e80000100a00 */
[----:B------:R0:W-:Y:S04]  /*bc20*/  STL [R1+0x484], RZ ;  /* 0x000484ff01007387 */ /* 0x0001e80000100800 */
[----:B------:R0:W-:Y:S04]  /*bc30*/  STL.64 [R1+0x800], R4 ;  /* 0x0008000401007387 */ /* 0x0001e80000100a00 */
[----:B------:R0:W-:Y:S04]  /*bc40*/  STL.64 [R1+0x788], R2 ;  /* 0x0007880201007387 */ /* 0x0001e80000100a00 */
[----:B------:R0:W-:Y:S04]  /*bc50*/  STL [R1+0x488], RZ ;  /* 0x000488ff01007387 */ /* 0x0001e80000100800 */
        /* <DEDUP_REMOVED lines=24> */
[----:B------:R0:W-:Y:S01]  /*bde0*/  STL [R1+0x6ac], RZ ;  /* 0x0006acff01007387 */ /* 0x0001e20000100800 */
[----:B------:R-:W-:-:S03]  /*bdf0*/  LOP3.LUT R0, R21, 0x40, RZ, 0x3c, !PT ;  /* 0x0000004015007812 */ /* 0x000fc600078e3cff */
.L_x_2:
[----:B0-----:R-:W2:Y:S04]  /*be00*/  LDL.64 R2, [R1+0x6c8] ;  /* 0x0006c80001027983 */ /* 0x001ea80000100a00 */
[----:B------:R-:W2:Y:S04]  /*be10*/  LDL R0, [R1+0x3f4] ;  /* 0x0003f40001007983 */ /* 0x000ea80000100800 */
[----:B------:R-:W3:Y:S04]  /*be20*/  LDL.64 R4, [R1+0x878] ;  /* 0x0008780001047983 */ /* 0x000ee80000100a00 */
[----:B------:R-:W4:Y:S04]  /*be30*/  LDL.64 R24, [R1+0x870] ;  /* 0x0008700001187983 */ /* 0x000f280000100a00 */
[----:B------:R-:W5:Y:S04]  /*be40*/  LDL.64 R22, [R1+0x868] ;  /* 0x0008680001167983 */ /* 0x000f680000100a00 */
[----:B------:R-:W5:Y:S04]  /*be50*/  LDL.64 R6, [R1+0x860] ;  /* 0x0008600001067983 */ /* 0x000f680000100a00 */
[----:B------:R-:W5:Y:S04]  /*be60*/  LDL.64 R8, [R1+0x858] ;  /* 0x0008580001087983 */ /* 0x000f680000100a00 */
[----:B------:R-:W5:Y:S04]  /*be70*/  LDL.64 R10, [R1+0x850] ;  /* 0x00085000010a7983 */ /* 0x000f680000100a00 */
[----:B------:R-:W5:Y:S04]  /*be80*/  LDL.64 R18, [R1+0x838] ;  /* 0x0008380001127983 */ /* 0x000f680000100a00 */
[----:B------:R-:W5:Y:S04]  /*be90*/  LDL.64 R20, [R1+0x840] ;  /* 0x0008400001147983 */ /* 0x000f680000100a00 */
[----:B------:R-:W5:Y:S04]  /*bea0*/  LDL.64 R16, [R1+0x830] ;  /* 0x0008300001107983 */ /* 0x000f680000100a00 */
[----:B------:R-:W5:Y:S04]  /*beb0*/  LDL.64 R14, [R1+0x828] ;  /* 0x00082800010e7983 */ /* 0x000f680000100a00 */
[----:B------:R-:W5:Y:S01]  /*bec0*/  LDL.64 R12, [R1+0x820] ;  /* 0x00082000010c7983 */ /* 0x000f620000100a00 */
[----:B--2---:R-:W-:-:S04]  /*bed0*/  IMAD.WIDE R2, R0, 0x2, R2 ;  /* 0x0000000200027825 */ /* 0x004fc800078e0202 */
[C---:B---3--:R-:W-:Y:S01]  /*bee0*/  IMAD.WIDE R4, R0.reuse, 0x2, R4 ;  /* 0x0000000200047825 */ /* 0x048fe200078e0204 */
[----:B------:R4:W2:Y:S04]  /*bef0*/  LDG.E.U16 R27, [R2.64] ;  /* 0x00000004021b7981 */ /* 0x0008a8000c1e1500 */
[----:B------:R5:W3:Y:S01]  /*bf00*/  LDG.E.U16 R26, [R4.64] ;  /* 0x00000004041a7981 */ /* 0x000ae2000c1e1500 */
[----:B----4-:R-:W-:-:S04]  /*bf10*/  IMAD.WIDE R2, R0, 0x2, R24 ;  /* 0x0000000200027825 */ /* 0x010fc800078e0218 */
[C---:B-----5:R-:W-:Y:S02]  /*bf20*/  IMAD.WIDE R4, R0.reuse, 0x2, R22 ;  /* 0x0000000200047825 */ /* 0x060fe400078e0216 */
[----:B------:R0:W4:Y:S04]  /*bf30*/  LDG.E.U16 R23, [R2.64] ;  /* 0x0000000402177981 */ /* 0x000128000c1e1500 */
[----:B------:R1:W5:Y:S01]  /*bf40*/  LDG.E.U16 R29, [R4.64] ;  /* 0x00000004041d7981 */ /* 0x000362000c1e1500 */
[----:B------:R-:W-:-:S04]  /*bf50*/  IMAD.WIDE R6, R0, 0x2, R6 ;  /* 0x0000000200067825 */ /* 0x000fc800078e0206 */
[C---:B------:R-:W-:Y:S01]  /*bf60*/  IMAD.WIDE R8, R0.reuse, 0x2, R8 ;  /* 0x0000000200087825 */ /* 0x040fe200078e0208 */
[----:B------:R0:W5:Y:S03]  /*bf70*/  LDG.E.U16 R28, [R6.64] ;  /* 0x00000004061c7981 */ /* 0x000166000c1e1500 */
[----:B------:R-:W-:-:S04]  /*bf80*/  IMAD.WIDE R10, R0, 0x2, R10 ;  /* 0x00000002000a7825 */ /* 0x000fc800078e020a */
[----:B-1----:R-:W-:-:S04]  /*bf90*/  IMAD.WIDE R4, R0, 0x2, R18 ;  /* 0x0000000200047825 */ /* 0x002fc800078e0212 */
[----:B0-----:R-:W-:-:S04]  /*bfa0*/  IMAD.WIDE R2, R0, 0x2, R20 ;  /* 0x0000000200027825 */ /* 0x001fc800078e0214 */
[C---:B------:R-:W-:Y:S01]  /*bfb0*/  IMAD.WIDE R6, R0.reuse, 0x2, R16 ;  /* 0x0000000200067825 */ /* 0x040fe200078e0210 */
[----:B--2---:R0:W-:Y:S04]  /*bfc0*/  STL [R1+0x1c], R27 ;  /* 0x00001c1b01007387 */ /* 0x0041e80000100800 */
[----:B---3--:R1:W-:Y:S04]  /*bfd0*/  STL [R1+0x18], R26 ;  /* 0x0000181a01007387 */ /* 0x0083e80000100800 */
[----:B------:R-:W2:Y:S04]  /*bfe0*/  LDL.64 R24, [R1+0x818] ;  /* 0x0008180001187983 */ /* 0x000ea80000100a00 */
[----:B0-----:R0:W3:Y:S04]  /*bff0*/  LDG.E.U16 R27, [R8.64] ;  /* 0x00000004081b7981 */ /* 0x0010e8000c1e1500 */
[----:B-1----:R1:W2:Y:S04]  /*c000*/  LDG.E.U16 R26, [R10.64] ;  /* 0x000000040a1a7981 */ /* 0x0022a8000c1e1500 */
[----:B----4-:R4:W-:Y:S01]  /*c010*/  STL [R1+0x14], R23 ;  /* 0x0000141701007387 */ /* 0x0109e20000100800 */
[----:B0-----:R-:W-:-:S03]  /*c020*/  IMAD.WIDE R8, R0, 0x2, R14 ;  /* 0x0000000200087825 */ /* 0x001fc600078e020e */
[----:B------:R-:W2:Y:S01]  /*c030*/  LDL.64 R20, [R1+0x800] ;  /* 0x0008000001147983 */ /* 0x000ea20000100a00 */
[----:B-1----:R-:W-:-:S03]  /*c040*/  IMAD.WIDE R10, R0, 0x2, R12 ;  /* 0x00000002000a7825 */ /* 0x002fc600078e020c */
[----:B------:R-:W2:Y:S04]  /*c050*/  LDL.64 R14, [R1+0x7f8] ;  /* 0x0007f800010e7983 */ /* 0x000ea80000100a00 */
[----:B----4-:R-:W4:Y:S04]  /*c060*/  LDL.64 R22, [R1+0x810] ;  /* 0x0008100001167983 */ /* 0x010f280000100a00 */
[----:B------:R-:W2:Y:S04]  /*c070*/  LDL.64 R12, [R1+0x7f0] ;  /* 0x0007f000010c7983 */ /* 0x000ea80000100a00 */
[----:B------:R-:W2:Y:S04]  /*c080*/  LDL.64 R18, [R1+0x7b8] ;  /* 0x0007b80001127983 */ /* 0x000ea80000100a00 */
[----:B------:R-:W2:Y:S04]  /*c090*/  LDL.64 R16, [R1+0x7b0] ;  /* 0x0007b00001107983 */ /* 0x000ea80000100a00 */
[----:B-----5:R0:W-:Y:S04]  /*c0a0*/  STL [R1+0x10], R29 ;  /* 0x0000101d01007387 */ /* 0x0201e80000100800 */
[----:B------:R1:W5:Y:S04]  /*c0b0*/  LDG.E.U16 R0, [R2.64] ;  /* 0x0000000402007981 */ /* 0x000368000c1e1500 */
[----:B0-----:R-:W2:Y:S04]  /*c0c0*/  LDG.E.U16 R29, [R4.64] ;  /* 0x00000004041d7981 */ /* 0x001ea8000c1e1500 */
[----:B--2---:R-:W-:Y:S04]  /*c0d0*/  STL [R1+0x1a0c], R29 ;  /* 0x001a0c1d01007387 */ /* 0x004fe80000100800 */
[----:B------:R0:W-:Y:S04]  /*c0e0*/  STL [R1+0xc], R28 ;  /* 0x00000c1c01007387 */ /* 0x0001e80000100800 */
[----:B0-----:R-:W2:Y:S04]  /*c0f0*/  LDG.E.U16 R28, [R6.64] ;  /* 0x00000004061c7981 */ /* 0x001ea8000c1e1500 */
[----:B--2---:R0:W-:Y:S04]  /*c100*/  STL [R1+0x1a08], R28 ;  /* 0x001a081c01007387 */ /* 0x0041e80000100800 */
[----:B0-----:R-:W2:Y:S04]  /*c110*/  LDL.64 R28, [R1+0x7c0] ;  /* 0x0007c000011c7983 */ /* 0x001ea80000100a00 */
[----:B---3--:R0:W-:Y:S04]  /*c120*/  STL [R1+0x8], R27 ;  /* 0x0000081b01007387 */ /* 0x0081e80000100800 */
[----:B0-----:R-:W3:Y:S04]  /*c130*/  LDG.E.U16 R27, [R8.64] ;  /* 0x00000004081b7981 */ /* 0x001ee8000c1e1500 */
[----:B---3--:R-:W-:Y:S04]  /*c140*/  STL [R1+0x1a10], R27 ;  /* 0x001a101b01007387 */ /* 0x008fe80000100800 */
[----:B------:R0:W-:Y:S04]  /*c150*/  STL [R1+0x4], R26 ;  /* 0x0000041a01007387 */ /* 0x0001e80000100800 */
[----:B0-----:R-:W3:Y:S04]  /*c160*/  LDG.E.U16 R26, [R10.64] ;  /* 0x000000040a1a7981 */ /* 0x001ee8000c1e1500 */
[----:B---3--:R0:W-:Y:S04]  /*c170*/  STL [R1+0x1a14], R26 ;  /* 0x001a141a01007387 */ /* 0x0081e80000100800 */
[----:B0-----:R-:W1:Y:S02]  /*c180*/  LDL R26, [R1+0x3f4] ;  /* 0x0003f400011a7983 */ /* 0x001e640000100800 */
[----:B-1----:R-:W-:-:S04]  /*c190*/  IMAD.WIDE R2, R26, 0x2, R24 ;  /* 0x000000021a027825 */ /* 0x002fc800078e0218 */
[C---:B----4-:R-:W-:Y:S01]  /*c1a0*/  IMAD.WIDE R4, R26.reuse, 0x2, R22 ;  /* 0x000000021a047825 */ /* 0x050fe200078e0216 */
[----:B------:R0:W3:Y:S04]  /*c1b0*/  LDG.E.U16 R25, [R2.64] ;  /* 0x0000000402197981 */ /* 0x0000e8000c1e1500 */
[----:B------:R1:W4:Y:S04]  /*c1c0*/  LDG.E.U16 R24, [R4.64] ;  /* 0x0000000404187981 */ /* 0x000328000c1e1500 */
[----:B0-----:R-:W3:Y:S04]  /*c1d0*/  LDL.64 R2, [R1+0x7e8] ;  /* 0x0007e80001027983 */ /* 0x001ee80000100a00 */
[----:B-1----:R-:W4:Y:S01]  /*c1e0*/  LDL.64 R4, [R1+0x7e0] ;  /* 0x0007e00001047983 */ /* 0x002f220000100a00 */
[----:B------:R-:W-:-:S04]  /*c1f0*/  IMAD.WIDE R6, R26, 0x2, R20 ;  /* 0x000000021a067825 */ /* 0x000fc800078e0214 */
[C---:B------:R-:W-:Y:S01]  /*c200*/  IMAD.WIDE R8, R26.reuse, 0x2, R14 ;  /* 0x000000021a087825 */ /* 0x040fe200078e020e */
[----:B------:R2:W4:Y:S03]  /*c210*/  LDG.E.U16 R23, [R6.64] ;  /* 0x0000000406177981 */ /* 0x000526000c1e1500 */
[C---:B------:R-:W-:Y:S01]  /*c220*/  IMAD.WIDE R10, R26.reuse, 0x2, R12 ;  /* 0x000000021a0a7825 */ /* 0x040fe200078e020c */
[----:B------:R-:W4:Y:S04]  /*c230*/  LDL.64 R14, [R1+0x7a0] ;  /* 0x0007a000010e7983 */ /* 0x000f280000100a00 */
[----:B------:R-:W4:Y:S01]  /*c240*/  LDL.64 R12, [R1+0x798] ;  /* 0x00079800010c7983 */ /* 0x000f220000100a00 */
[----:B--2---:R-:W-:-:S03]  /*c250*/  IMAD.WIDE R6, R26, 0x2, R28 ;  /* 0x000000021a067825 */ /* 0x004fc600078e021c */
[----:B------:R0:W2:Y:S04]  /*c260*/  LDG.E.U16 R22, [R8.64] ;  /* 0x0000000408167981 */ /* 0x0000a8000c1e1500 */
[----:B-----5:R1:W-:Y:S04]  /*c270*/  STL [R1], R0 ;  /* 0x0000000001007387 */ /* 0x0203e80000100800 */
[----:B------:R-:W5:Y:S01]  /*c280*/  LDL.LU R27, [R1+0x1c] ;  /* 0x00001c00011b7983 */ /* 0x000f620000300800 */
[----:B0-----:R-:W-:-:S03]  /*c290*/  IMAD.WIDE R8, R26, 0x2, R18 ;  /* 0x000000021a087825 */ /* 0x001fc600078e0212 */
[----:B------:R-:W2:Y:S04]  /*c2a0*/  LDL.LU R29, [R1] ;  /* 0x00000000011d7983 */ /* 0x000ea80000300800 */
[----:B------:R0:W2:Y:S04]  /*c2b0*/  LDG.E.U16 R18, [R6.64] ;  /* 0x0000000406127981 */ /* 0x0000a8000c1e1500 */
[----:B------:R1:W2:Y:S04]  /*c2c0*/  LDG.E.U16 R21, [R10.64] ;  /* 0x000000040a157981 */ /* 0x0002a8000c1e1500 */
[----:B0-----:R-:W2:Y:S01]  /*c2d0*/  LDL.64 R6, [R1+0x7a8] ;  /* 0x0007a80001067983 */ /* 0x001ea20000100a00 */
[----:B---3--:R-:W-:-:S04]  /*c2e0*/  IMAD.WIDE R2, R26, 0x2, R2 ;  /* 0x000000021a027825 */ /* 0x008fc800078e0202 */
[C---:B----4-:R-:W-:Y:S01]  /*c2f0*/  IMAD.WIDE R4, R26.reuse, 0x2, R4 ;  /* 0x000000021a047825 */ /* 0x050fe200078e0204 */
[----:B------:R0:W3:Y:S04]  /*c300*/  LDG.E.U16 R20, [R2.64] ;  /* 0x0000000402147981 */ /* 0x0000e8000c1e1500 */
[----:B------:R4:W3:Y:S04]  /*c310*/  LDG.E.U16 R19, [R4.64] ;  /* 0x0000000404137981 */ /* 0x0008e8000c1e1500 */
[----:B0-----:R-:W3:Y:S04]  /*c320*/  LDL.64 R2, [R1+0x7d8] ;  /* 0x0007d80001027983 */ /* 0x001ee80000100a00 */
[----:B----4-:R-:W4:Y:S01]  /*c330*/  LDL.64 R4, [R1+0x7d0] ;  /* 0x0007d00001047983 */ /* 0x010f220000100a00 */
[----:B-1----:R-:W-:-:S03]  /*c340*/  IMAD.WIDE R10, R26, 0x2, R16 ;  /* 0x000000021a0a7825 */ /* 0x002fc600078e0210 */
[----:B------:R0:W5:Y:S04]  /*c350*/  LDG.E.U16 R17, [R8.64] ;  /* 0x0000000408117981 */ /* 0x000168000c1e1500 */
[----:B------:R1:W5:Y:S01]  /*c360*/  LDG.E.U16 R16, [R10.64] ;  /* 0x000000040a107981 */ /* 0x000362000c1e1500 */
[----:B0-----:R-:W-:-:S04]  /*c370*/  IMAD.WIDE R8, R26, 0x2, R14 ;  /* 0x000000021a087825 */ /* 0x001fc800078e020e */
[C---:B-1----:R-:W-:Y:S02]  /*c380*/  IMAD.WIDE R10, R26.reuse, 0x2, R12 ;  /* 0x000000021a0a7825 */ /* 0x042fe400078e020c */
[----:B------:R0:W5:Y:S04]  /*c390*/  LDG.E.U16 R12, [R8.64] ;  /* 0x00000004080c7981 */ /* 0x000168000c1e1500 */
[----:B------:R1:W5:Y:S01]  /*c3a0*/  LDG.E.U16 R0, [R10.64] ;  /* 0x000000040a007981 */ /* 0x000362000c1e1500 */
[----:B--2---:R-:W-:-:S03]  /*c3b0*/  IMAD.WIDE R6, R26, 0x2, R6 ;  /* 0x000000021a067825 */ /* 0x004fc600078e0206 */
[----:B0-----:R-:W2:Y:S04]  /*c3c0*/  LDL.64 R8, [R1+0x7c8] ;  /* 0x0007c80001087983 */ /* 0x001ea80000100a00 */
[----:B------:R0:W5:Y:S04]  /*c3d0*/  LDG.E.U16 R13, [R6.64] ;  /* 0x00000004060d7981 */ /* 0x000168000c1e1500 */
[----:B-1----:R-:W5:Y:S04]  /*c3e0*/  LDL.64 R10, [R1+0x788] ;  /* 0x00078800010a7983 */ /* 0x002f680000100a00 */
[----:B0-----:R-:W5:Y:S01]  /*c3f0*/  LDL.64 R6, [R1+0x808] ;  /* 0x0008080001067983 */ /* 0x001f620000100a00 */
[----:B---3--:R-:W-:-:S04]  /*c400*/  IMAD.WIDE R2, R26, 0x2, R2 ;  /* 0x000000021a027825 */ /* 0x008fc800078e0202 */
[C---:B----4-:R-:W-:Y:S01]  /*c410*/  IMAD.WIDE R4, R26.reuse, 0x2, R4 ;  /* 0x000000021a047825 */ /* 0x050fe200078e0204 */
[----:B------:R0:W3:Y:S04]  /*c420*/  LDG.E.U16 R15, [R2.64] ;  /* 0x00000004020f7981 */ /* 0x0000e8000c1e1500 */
[----:B------:R1:W4:Y:S04]  /*c430*/  LDG.E.U16 R14, [R4.64] ;  /* 0x00000004040e7981 */ /* 0x000328000c1e1500 */
[----:B0-----:R-:W3:Y:S04]  /*c440*/  LDL.64 R2, [R1+0x790] ;  /* 0x0007900001027983 */ /* 0x001ee80000100a00 */
[----:B-1----:R-:W4:Y:S04]  /*c450*/  LDL.64 R4, [R1+0x848] ;  /* 0x0008480001047983 */ /* 0x002f280000100a00 */
[----:B------:R-:W0:Y:S01]  /*c460*/  S2R R28, SR_TID.X ;  /* 0x00000000001c7919 */ /* 0x000e220000002100 */
[----:B--2---:R-:W-:-:S06]  /*c470*/  IMAD.WIDE R8, R26, 0x2, R8 ;  /* 0x000000021a087825 */ /* 0x004fcc00078e0208 */
[----:B------:R1:W2:Y:S01]  /*c480*/  LDG.E.U16 R8, [R8.64] ;  /* 0x0000000408087981 */ /* 0x0002a2000c1e1500 */
[----:B-----5:R-:W-:-:S04]  /*c490*/  IMAD.WIDE R10, R26, 0x2, R10 ;  /* 0x000000021a0a7825 */ /* 0x020fc800078e020a */
[----:B------:R-:W-:Y:S02]  /*c4a0*/  IMAD.WIDE R6, R26, 0x2, R6 ;  /* 0x000000021a067825 */ /* 0x000fe400078e0206 */
[----:B------:R5:W2:Y:S04]  /*c4b0*/  LDG.E.U16 R10, [R10.64] ;  /* 0x000000040a0a7981 */ /* 0x000aa8000c1e1500 */
[----:B------:R1:W2:Y:S01]  /*c4c0*/  LDG.E.U16 R6, [R6.64] ;  /* 0x0000000406067981 */ /* 0x0002a2000c1e1500 */
[----:B0-----:R-:W-:Y:S01]  /*c4d0*/  LOP3.LUT R28, R28, 0xff, RZ, 0xc0, !PT ;  /* 0x000000ff1c1c7812 */ /* 0x001fe200078ec0ff */
[----:B---3--:R-:W-:-:S04]  /*c4e0*/  IMAD.WIDE R2, R26, 0x2, R2 ;  /* 0x000000021a027825 */ /* 0x008fc800078e0202 */
[----:B----4-:R-:W-:Y:S02]  /*c4f0*/  IMAD.WIDE R4, R26, 0x2, R4 ;  /* 0x000000021a047825 */ /* 0x010fe400078e0204 */
[----:B------:R0:W3:Y:S04]  /*c500*/  LDG.E.U16 R2, [R2.64] ;  /* 0x0000000402027981 */ /* 0x0000e8000c1e1500 */
[----:B------:R4:W2:Y:S04]  /*c510*/  LDG.E.U16 R4, [R4.64] ;  /* 0x0000000404047981 */ /* 0x0008a8000c1e1500 */
[----:B------:R-:W2:Y:S04]  /*c520*/  LDL.LU R26, [R1+0x1a14] ;  /* 0x001a1400011a7983 */ /* 0x000ea80000300800 */
[----:B0-----:R-:W2:Y:S01]  /*c530*/  LDL.LU R3, [R1+0xc] ;  /* 0x00000c0001037983 */ /* 0x001ea20000300800 */
[----:B----4-:R-:W-:-:S03]  /*c540*/  SHF.L.U32 R5, R28, 0x1, RZ ;  /* 0x000000011c057819 */ /* 0x010fc600000006ff */
[----:B------:R-:W-:Y:S06]  /*c550*/  BAR.SYNC.DEFER_BLOCKING 0x0 ;  /* 0x0000000000007b1d */ /* 0x000fec0000010000 */
[----:B-1----:R-:W4:Y:S04]  /*c560*/  LDL.LU R7, [R1+0x8] ;  /* 0x0000080001077983 */ /* 0x002f280000300800 */
[----:B------:R-:W2:Y:S04]  /*c570*/  LDL.LU R9, [R1+0x4] ;  /* 0x0000040001097983 */ /* 0x000ea80000300800 */
[----:B-----5:R-:W5:Y:S04]  /*c580*/  LDL.LU R11, [R1+0x18] ;  /* 0x00001800010b7983 */ /* 0x020f680000300800 */
[----:B------:R0:W-:Y:S04]  /*c590*/  STS.U16 [R5+0x20000], R27 ;  /* 0x0200001b05007388 */ /* 0x0001e80000000400 */
[----:B------:R1:W-:Y:S04]  /*c5a0*/  STS.U16 [R5+0x21000], R29 ;  /* 0x0210001d05007388 */ /* 0x0003e80000000400 */
[----:B0-----:R-:W2:Y:S04]  /*c5b0*/  LDL.LU R27, [R1+0x1a10] ;  /* 0x001a1000011b7983 */ /* 0x001ea80000300800 */
[----:B-1----:R-:W2:Y:S01]  /*c5c0*/  LDL.LU R29, [R1+0x1a0c] ;  /* 0x001a0c00011d7983 */ /* 0x002ea20000300800 */
[----:B------:R-:W-:-:S04]  /*c5d0*/  SHF.L.U32 R28, R28, 0x1, RZ ;  /* 0x000000011c1c7819 */ /* 0x000fc800000006ff */
[----:B------:R-:W-:Y:S01]  /*c5e0*/  LOP3.LUT R28, R28, 0x10, RZ, 0x3c, !PT ;  /* 0x000000101c1c7812 */ /* 0x000fe200078e3cff */
[----:B------:R0:W-:Y:S04]  /*c5f0*/  STS.U16 [R5+0x22000], R23 ;  /* 0x0220001705007388 */ /* 0x0001e80000000400 */
[----:B------:R-:W-:Y:S04]  /*c600*/  STS.U16 [R5+0x23000], R18 ;  /* 0x0230001205007388 */ /* 0x000fe80000000400 */
[----:B0-----:R-:W3:Y:S04]  /*c610*/  LDL.LU R23, [R1+0x10] ;  /* 0x0000100001177983 */ /* 0x001ee80000300800 */
[----:B-----5:R-:W-:Y:S04]  /*c620*/  STS.U16 [R28+0x20200], R11 ;  /* 0x0202000b1c007388 */ /* 0x020fe80000000400 */
[----:B--2---:R-:W-:Y:S04]  /*c630*/  STS.U16 [R28+0x21200], R29 ;  /* 0x0212001d1c007388 */ /* 0x004fe80000000400 */
[----:B------:R0:W-:Y:S04]  /*c640*/  STS.U16 [R28+0x22200], R22 ;  /* 0x022200161c007388 */ /* 0x0001e80000000400 */
[----:B------:R1:W-:Y:S04]  /*c650*/  STS.U16 [R28+0x23200], R17 ;  /* 0x023200111c007388 */ /* 0x0003e80000000400 */
[----:B0-----:R-:W2:Y:S04]  /*c660*/  LDL.LU R22, [R1+0x14] ;  /* 0x0000140001167983 */ /* 0x001ea80000300800 */
[----:B-1----:R-:W5:Y:S04]  /*c670*/  LDL.LU R28, [R1+0x1a08] ;  /* 0x001a0800011c7983 */ /* 0x002f680000300800 */
[----:B------:R-:W0:Y:S04]  /*c680*/  S2R R18, SR_TID.X ;  /* 0x0000000000127919 */ /* 0x000e280000002100 */
[----:B------:R-:W1:Y:S01]  /*c690*/  S2R R11, SR_TID.X ;  /* 0x00000000000b7919 */ /* 0x000e620000002100 */
[----:B0-----:R-:W-:-:S05]  /*c6a0*/  LOP3.LUT R18, R18, 0xff, RZ, 0xc0, !PT ;  /* 0x000000ff12127812 */ /* 0x001fca00078ec0ff */
[----:B------:R-:W-:Y:S01]  /*c6b0*/  IMAD.SHL.U32 R18, R18, 0x2, RZ ;  /* 0x0000000212127824 */ /* 0x000fe200078e00ff */
[----:B-1----:R-:W-:-:S04]  /*c6c0*/  LOP3.LUT R11, R11, 0xff, RZ, 0xc0, !PT ;  /* 0x000000ff0b0b7812 */ /* 0x002fc800078ec0ff */
[C---:B------:R-:W-:Y:S02]  /*c6d0*/  LOP3.LUT R29, R18.reuse, 0x20, RZ, 0x3c, !PT ;  /* 0x00000020121d7812 */ /* 0x040fe400078e3cff */
[----:B------:R-:W-:Y:S02]  /*c6e0*/  LOP3.LUT R18, R18, 0x30, RZ, 0x3c, !PT ;  /* 0x0000003012127812 */ /* 0x000fe400078e3cff */
[----:B------:R-:W-:Y:S01]  /*c6f0*/  SHF.L.U32 R11, R11, 0x1, RZ ;  /* 0x000000010b0b7819 */ /* 0x000fe200000006ff */
[----:B--2---:R-:W-:Y:S04]  /*c700*/  STS.U16 [R29+0x20400], R22 ;  /* 0x020400161d007388 */ /* 0x004fe80000000400 */
[----:B-----5:R-:W-:Y:S04]  /*c710*/  STS.U16 [R29+0x21400], R28 ;  /* 0x0214001c1d007388 */ /* 0x020fe80000000400 */
[----:B------:R-:W-:Y:S04]  /*c720*/  STS.U16 [R29+0x22400], R21 ;  /* 0x022400151d007388 */ /* 0x000fe80000000400 */
[----:B------:R-:W-:Y:S04]  /*c730*/  STS.U16 [R29+0x23400], R16 ;  /* 0x023400101d007388 */ /* 0x000fe80000000400 */
[----:B---3--:R0:W-:Y:S04]  /*c740*/  STS.U16 [R18+0x20600], R23 ;  /* 0x0206001712007388 */ /* 0x0081e80000000400 */
[----:B------:R-:W-:Y:S01]  /*c750*/  STS.U16 [R18+0x21600], R27 ;  /* 0x0216001b12007388 */ /* 0x000fe20000000400 */
[----:B0-----:R-:W-:-:S03]  /*c760*/  LOP3.LUT R23, R11, 0x40, RZ, 0x3c, !PT ;  /* 0x000000400b177812 */ /* 0x001fc600078e3cff */
[----:B------:R-:W-:Y:S04]  /*c770*/  STS.U16 [R18+0x22600], R20 ;  /* 0x0226001412007388 */ /* 0x000fe80000000400 */
[----:B------:R-:W-:Y:S04]  /*c780*/  STS.U16 [R18+0x23600], R13 ;  /* 0x0236000d12007388 */ /* 0x000fe80000000400 */
[----:B------:R0:W-:Y:S04]  /*c790*/  STS.U16 [R23+0x20800], R3 ;  /* 0x0208000317007388 */ /* 0x0001e80000000400 */
[----:B0-----:R-:W2:Y:S01]  /*c7a0*/  LDL R3, [R1+0x3fc] ;  /* 0x0003fc0001037983 */ /* 0x001ea20000100800 */
[----:B------:R-:W-:-:S03]  /*c7b0*/  LOP3.LUT R11, R11, 0x50, RZ, 0x3c, !PT ;  /* 0x000000500b0b7812 */ /* 0x000fc600078e3cff */
[----:B------:R-:W-:Y:S04]  /*c7c0*/  STS.U16 [R23+0x21800], R26 ;  /* 0x0218001a17007388 */ /* 0x000fe80000000400 */
[----:B------:R-:W-:Y:S04]  /*c7d0*/  STS.U16 [R23+0x22800], R19 ;  /* 0x0228001317007388 */ /* 0x000fe80000000400 */
[----:B------:R-:W-:Y:S04]  /*c7e0*/  STS.U16 [R23+0x23800], R12 ;  /* 0x0238000c17007388 */ /* 0x000fe80000000400 */
[----:B----4-:R0:W-:Y:S04]  /*c7f0*/  STS.U16 [R11+0x20a00], R7 ;  /* 0x020a00070b007388 */ /* 0x0101e80000000400 */
[----:B------:R-:W-:Y:S01]  /*c800*/  STS.U16 [R11+0x21a00], R25 ;  /* 0x021a00190b007388 */ /* 0x000fe20000000400 */
[----:B0-----:R-:W-:-:S03]  /*c810*/  LOP3.LUT R7, R5, 0x60, RZ, 0x3c, !PT ;  /* 0x0000006005077812 */ /* 0x001fc600078e3cff */
[----:B------:R-:W-:Y:S04]  /*c820*/  STS.U16 [R11+0x22a00], R15 ;  /* 0x022a000f0b007388 */ /* 0x000fe80000000400 */
[----:B------:R-:W-:Y:S04]  /*c830*/  STS.U16 [R11+0x23a00], R0 ;  /* 0x023a00000b007388 */ /* 0x000fe80000000400 */
[----:B------:R-:W-:Y:S04]  /*c840*/  STS.U16 [R7+0x20c00], R9 ;  /* 0x020c000907007388 */ /* 0x000fe80000000400 */
[----:B------:R-:W-:Y:S04]  /*c850*/  STS.U16 [R7+0x21c00], R24 ;  /* 0x021c001807007388 */ /* 0x000fe80000000400 */
[----:B------:R-:W-:Y:S04]  /*c860*/  STS.U16 [R7+0x22c00], R14 ;  /* 0x022c000e07007388 */ /* 0x000fe80000000400 */
[----:B------:R0:W-:Y:S01]  /*c870*/  STS.U16 [R7+0x23c00], R2 ;  /* 0x023c000207007388 */ /* 0x0001e20000000400 */
[----:B------:R-:W-:-:S03]  /*c880*/  LOP3.LUT R5, R5, 0x70, RZ, 0x3c, !PT ;  /* 0x0000007005057812 */ /* 0x000fc600078e3cff */
[----:B0-----:R-:W0:Y:S04]  /*c890*/  S2R R2, SR_TID.X ;  /* 0x0000000000027919 */ /* 0x001e280000002100 */
[----:B------:R-:W-:Y:S04]  /*c8a0*/  STS.U16 [R5+0x20e00], R4 ;  /* 0x020e000405007388 */ /* 0x000fe80000000400 */
[----:B------:R-:W-:Y:S04]  /*c8b0*/  STS.U16 [R5+0x21e00], R6 ;  /* 0x021e000605007388 */ /* 0x000fe80000000400 */
[----:B------:R-:W-:Y:S04]  /*c8c0*/  STS.U16 [R5+0x22e00], R8 ;  /* 0x022e000805007388 */ /* 0x000fe80000000400 */
[----:B------:R-:W-:Y:S04]  /*c8d0*/  STS.U16 [R5+0x23e00], R10 ;  /* 0x023e000a05007388 */ /* 0x000fe80000000400 */
[----:B------:R-:W-:Y:S01]  /*c8e0*/  BAR.SYNC.DEFER_BLOCKING 0x0 ;  /* 0x0000000000007b1d */ /* 0x000fe20000010000 */
[----:B0-----:R-:W-:-:S02]  /*c8f0*/  LOP3.LUT R28, R2, 0x7, RZ, 0xc0, !PT ;  /* 0x00000007021c7812 */ /* 0x001fc400078ec0ff */
[----:B------:R-:W-:-:S03]  /*c900*/  SHF.L.U32 R0, R2, 0x1, RZ ;  /* 0x0000000102007819 */ /* 0x000fc600000006ff */
[----:B------:R-:W-:-:S05]  /*c910*/  IMAD R28, R28, 0x210, RZ ;  /* 0x000002101c1c7824 */ /* 0x000fca00078e02ff */
[----:B------:R-:W-:-:S05]  /*c920*/  LOP3.LUT R28, R28, 0x30, R0, 0x78, !PT ;  /* 0x000000301c1c7812 */ /* 0x000fca00078e7800 */
[----:B------:R-:W0:Y:S04]  /*c930*/  LDSM.16.M88.4 R16, [R28+0x21000] ;  /* 0x021000001c10783b */ /* 0x000e280000000200 */
[----:B------:R-:W1:Y:S04]  /*c940*/  LDSM.16.M88.4 R4, [R28+0x20000] ;  /* 0x020000001c04783b */ /* 0x000e680000000200 */
[----:B------:R-:W3:Y:S04]  /*c950*/  LDSM.16.M88.4 R8, [R28+0x23000] ;  /* 0x023000001c08783b */ /* 0x000ee80000000200 */
[----:B------:R-:W-:Y:S04]  /*c960*/  STL [R1+0x17e0], R2 ;  /* 0x0017e00201007387 */ /* 0x000fe80000100800 */
[----:B------:R-:W-:Y:S04]  /*c970*/  STL [R1+0x17e4], R0 ;  /* 0x0017e40001007387 */ /* 0x000fe80000100800 */
[----:B------:R-:W4:Y:S04]  /*c980*/  LDSM.16.M88.4 R20, [R28+0x22000] ;  /* 0x022000001c14783b */ /* 0x000f280000000200 */
[----:B0-----:R-:W-:Y:S04]  /*c990*/  STL.64 [R1+0x38], R18 ;  /* 0x0000381201007387 */ /* 0x001fe80000100a00 */
[----:B-1----:R-:W-:Y:S04]  /*c9a0*/  STL.64 [R1+0x40], R4 ;  /* 0x0000400401007387 */ /* 0x002fe80000100a00 */
[----:B------:R-:W-:Y:S04]  /*c9b0*/  STL.64 [R1+0x48], R6 ;  /* 0x0000480601007387 */ /* 0x000fe80000100a00 */
[----:B---3--:R-:W-:Y:S04]  /*c9c0*/  STL.64 [R1+0x10], R8 ;  /* 0x0000100801007387 */ /* 0x008fe80000100a00 */
[----:B------:R-:W-:Y:S04]  /*c9d0*/  STL.64 [R1+0x18], R10 ;  /* 0x0000180a01007387 */ /* 0x000fe80000100a00 */
[----:B------:R-:W-:Y:S04]  /*c9e0*/  STL [R1+0x1898], R28 ;  /* 0x0018981c01007387 */ /* 0x000fe80000100800 */
[----:B----4-:R-:W-:Y:S04]  /*c9f0*/  STL.64 [R1+0x20], R20 ;  /* 0x0000201401007387 */ /* 0x010fe80000100a00 */
[----:B------:R-:W-:Y:S04]  /*ca00*/  STL.64 [R1+0x28], R22 ;  /* 0x0000281601007387 */ /* 0x000fe80000100a00 */
[----:B--2---:R-:W0:Y:S04]  /*ca10*/  LDSM.16.MT88.4 R8, [R3+0x2000] ;  /* 0x002000000308783b */ /* 0x004e280000004200 */
[----:B------:R-:W1:Y:S04]  /*ca20*/  LDSM.16.MT88.4 R24, [R3] ;  /* 0x000000000318783b */ /* 0x000e680000004200 */
[----:B0-----:R-:W-:Y:S04]  /*ca30*/  STL.64 [R1+0x1a00], R10 ;  /* 0x001a000a01007387 */ /* 0x001fe80000100a00 */
[----:B------:R0:W-:Y:S04]  /*ca40*/  STL.64 [R1+0x19f8], R8 ;  /* 0x0019f80801007387 */ /* 0x0001e80000100a00 */
[----:B0-----:R-:W2:Y:S01]  /*ca50*/  LDL.LU.64 R8, [R1+0x10] ;  /* 0x0000100001087983 */ /* 0x001ea20000300a00 */
[----:B------:R-:W-:Y:S01]  /*ca60*/  MOV R13, R16 ;  /* 0x00000010000d7202 */ /* 0x000fe20000000f00 */
[----:B------:R-:W-:Y:S01]  /*ca70*/  IMAD.MOV.U32 R0, RZ, RZ, R19 ;  /* 0x000000ffff007224 */ /* 0x000fe200078e0013 */
[----:B------:R-:W-:-:S02]  /*ca80*/  MOV R12, R17 ;  /* 0x00000011000c7202 */ /* 0x000fc40000000f00 */
[----:B------:R-:W-:Y:S02]  /*ca90*/  MOV R2, R18 ;  /* 0x0000001200027202 */ /* 0x000fe40000000f00 */
[----:B------:R-:W0:Y:S01]  /*caa0*/  LDSM.16.MT88.4 R16, [R3+0x100] ;  /* 0x000100000310783b */ /* 0x000e220000004200 */
[----:B-1----:R-:W-:Y:S03]  /*cab0*/  HMMA.16816.F32.BF16 R4, R24, R4, RZ ;  /* 0x000000041804723c */ /* 0x002fe600000418ff */
[----:B0-----:R-:W-:Y:S04]  /*cac0*/  STL.64 [R1+0x19e0], R18 ;  /* 0x0019e01201007387 */ /* 0x001fe80000100a00 */
[----:B------:R0:W-:Y:S02]  /*cad0*/  STL.64 [R1+0x19d8], R16 ;  /* 0x0019d81001007387 */ /* 0x0001e40000100a00 */
[----:B0-----:R-:W-:-:S02]  /*cae0*/  MOV R16, R13 ;  /* 0x0000000d00107202 */ /* 0x001fc40000000f00 */
[----:B------:R-:W-:-:S07]  /*caf0*/  MOV R17, R12 ;  /* 0x0000000c00117202 */ /* 0x000fce0000000f00 */
[----:B------:R-:W-:Y:S01]  /*cb00*/  HMMA.16816.F32.BF16 R12, R24, R16, RZ ;  /* 0x00000010180c723c */ /* 0x000fe200000418ff */
[----:B------:R-:W-:Y:S01]  /*cb10*/  MOV R19, R0 ;  /* 0x0000000000137202 */ /* 0x000fe20000000f00 */
[----:B------:R-:W-:Y:S01]  /*cb20*/  IMAD.MOV.U32 R0, RZ, RZ, R17 ;  /* 0x000000ffff007224 */ /* 0x000fe200078e0011 */
[----:B------:R-:W-:-:S05]  /*cb30*/  MOV R29, R16 ;  /* 0x00000010001d7202 */ /* 0x000fca0000000f00 */
[C---:B------:R-:W-:Y:S11]  /*cb40*/  HMMA.16816.F32.BF16 R20, R24.reuse, R20, RZ ;  /* 0x000000141814723c */ /* 0x040ff600000418ff */
[----:B------:R-:W-:Y:S04]  /*cb50*/  @!UPT UIADD3 URZ, URZ, URZ, URZ ;  /* 0x0000003f3f3ff290 */ /* 0x000fe8000fffe03f */
[----:B------:R0:W-:Y:S04]  /*cb60*/  STL.64 [R1+0x19f0], R14 ;  /* 0x0019f00e01007387 */ /* 0x0001e80000100a00 */
[----:B------:R1:W-:Y:S04]  /*cb70*/  STL.64 [R1+0x19e8], R12 ;  /* 0x0019e80c01007387 */ /* 0x0003e80000100a00 */
[----:B0-----:R-:W3:Y:S04]  /*cb80*/  LDL.LU.64 R14, [R1+0x48] ;  /* 0x00004800010e7983 */ /* 0x001ee80000300a00 */
[----:B------:R-:W4:Y:S01]  /*cb90*/  LDL.LU.64 R10, [R1+0x1a00] ;  /* 0x001a0000010a7983 */ /* 0x000f220000300a00 */
[----:B--2---:R-:W-:Y:S01]  /*cba0*/  HMMA.16816.F32.BF16 R24, R24, R8, RZ ;  /* 0x000000081818723c */ /* 0x004fe200000418ff */
[----:B------:R-:W-:-:S02]  /*cbb0*/  MOV R17, R8 ;  /* 0x0000000800117202 */ /* 0x000fc40000000f00 */
[----:B------:R-:W-:Y:S02]  /*cbc0*/  MOV R16, R9 ;  /* 0x0000000900107202 */ /* 0x000fe40000000f00 */
[----:B------:R-:W4:Y:S01]  /*cbd0*/  LDL.LU.64 R8, [R1+0x19f8] ;  /* 0x0019f80001087983 */ /* 0x000f220000300a00 */
[----:B------:R-:W-:Y:S02]  /*cbe0*/  MOV R18, R2 ;  /* 0x0000000200127202 */ /* 0x000fe40000000f00 */
[----:B---3--:R-:W-:Y:S02]  /*cbf0*/  MOV R28, R14 ;  /* 0x0000000e001c7202 */ /* 0x008fe40000000f00 */
[----:B------:R-:W-:Y:S01]  /*cc00*/  MOV R2, R15 ;  /* 0x0000000f00027202 */ /* 0x000fe20000000f00 */
[C---:B----4-:R-:W-:Y:S11]  /*cc10*/  HMMA.16816.F32.BF16 R4, R8.reuse, R14, R4 ;  /* 0x0000000e0804723c */ /* 0x050ff60000041804 */
[----:B------:R-:W-:Y:S11]  /*cc20*/  @!UPT UIADD3 URZ, URZ, URZ, URZ ;  /* 0x0000003f3f3ff290 */ /* 0x000ff6000fffe03f */
[----:B------:R-:W-:Y:S01]  /*cc30*/  @!UPT UIADD3 URZ, URZ, URZ, URZ ;  /* 0x0000003f3f3ff290 */ /* 0x000fe2000fffe03f */
[----:B------:R-:W-:Y:S04]  /*cc40*/  STL.64 [R1+0xc0], R4 ;  /* 0x0000c00401007387 */ /* 0x000fe80000100a00 */
[----:B------:R-:W-:Y:S04]  /*cc50*/  STL.64 [R1+0xc8], R6 ;  /* 0x0000c80601007387 */ /* 0x000fe80000100a00 */
[----:B------:R-:W2:Y:S04]  /*cc60*/  LDL.LU.64 R14, [R1+0x19f0] ;  /* 0x0019f000010e7983 */ /* 0x000ea80000300a00 */
[----:B-1----:R-:W2:Y:S04]  /*cc70*/  LDL.LU.64 R12, [R1+0x19e8] ;  /* 0x0019e800010c7983 */ /* 0x002ea80000300a00 */
[----:B------:R-:W0:Y:S04]  /*cc80*/  LDSM.16.MT88.4 R4, [R3+0x2100] ;  /* 0x002100000304783b */ /* 0x000e280000004200 */
[----:B0-----:R0:W-:Y:S04]  /*cc90*/  STL.64 [R1+0x19d0], R6 ;  /* 0x0019d00601007387 */ /* 0x0011e80000100a00 */
[----:B------:R1:W-:Y:S04]  /*cca0*/  STL.64 [R1+0x19c8], R4 ;  /* 0x0019c80401007387 */ /* 0x0003e80000100a00 */
[----:B0-----:R-:W3:Y:S04]  /*ccb0*/  LDL R6, [R1+0x18] ;  /* 0x0000180001067983 */ /* 0x001ee80000100800 */
[----:B------:R-:W3:Y:S01]  /*ccc0*/  LDL R7, [R1+0x1c] ;  /* 0x00001c0001077983 */ /* 0x000ee20000100800 */
[----:B-1----:R-:W-:Y:S01]  /*ccd0*/  MOV R4, R17 ;  /* 0x0000001100047202 */ /* 0x002fe20000000f00 */
[----:B------:R-:W-:Y:S01]  /*cce0*/  IMAD.MOV.U32 R5, RZ, RZ, R16 ;  /* 0x000000ffff057224 */ /* 0x000fe200078e0010 */
[C---:B--2---:R-:W-:Y:S01]  /*ccf0*/  HMMA.16816.F32.BF16 R12, R8.reuse, R18, R12 ;  /* 0x00000012080c723c */ /* 0x044fe2000004180c */
[----:B------:R-:W2:Y:S04]  /*cd00*/  LDL.LU.64 R18, [R1+0x19e0] ;  /* 0x0019e00001127983 */ /* 0x000ea80000300a00 */
[----:B------:R-:W2:Y:S11]  /*cd10*/  LDL.LU.64 R16, [R1+0x19d8] ;  /* 0x0019d80001107983 */ /* 0x000eb60000300a00 */
[----:B------:R-:W-:Y:S07]  /*cd20*/  @!UPT UIADD3 URZ, URZ, URZ, URZ ;  /* 0x0000003f3f3ff290 */ /* 0x000fee000fffe03f */
[----:B------:R0:W-:Y:S04]  /*cd30*/  STL.64 [R1+0xb0], R12 ;  /* 0x0000b00c01007387 */ /* 0x0001e80000100a00 */
[----:B------:R1:W-:Y:S04]  /*cd40*/  STL.64 [R1+0xb8], R14 ;  /* 0x0000b80e01007387 */ /* 0x0003e80000100a00 */
[----:B0-----:R-:W2:Y:S04]  /*cd50*/  LDL.LU R12, [R1+0x20] ;  /* 0x00002000010c7983 */ /* 0x001ea80000300800 */
[----:B------:R-:W2:Y:S04]  /*cd60*/  LDL.LU R13, [R1+0x24] ;  /* 0x00002400010d7983 */ /* 0x000ea80000300800 */
[----:B-1----:R-:W4:Y:S04]  /*cd70*/  LDL R14, [R1+0x28] ;  /* 0x00002800010e7983 */ /* 0x002f280000100800 */
[----:B------:R-:W4:Y:S02]  /*cd80*/  LDL R15, [R1+0x2c] ;  /* 0x00002c00010f7983 */ /* 0x000f240000100800 */
[C---:B----4-:R-:W-:Y:S11]  /*cd90*/  HMMA.16816.F32.BF16 R20, R8.reuse, R14, R20 ;  /* 0x0000000e0814723c */ /* 0x050ff60000041814 */
[----:B------:R-:W-:Y:S11]  /*cda0*/  @!UPT UIADD3 URZ, URZ, URZ, URZ ;  /* 0x0000003f3f3ff290 */ /* 0x000ff6000fffe03f */
[----:B------:R-:W-:Y:S01]  /*cdb0*/  @!UPT UIADD3 URZ, URZ, URZ, URZ ;  /* 0x0000003f3f3ff290 */ /* 0x000fe2000fffe03f */
[----:B------:R0:W-:Y:S04]  /*cdc0*/  STL.64 [R1+0xa0], R20 ;  /* 0x0000a01401007387 */ /* 0x0001e80000100a00 */
[----:B------:R-:W-:Y:S04]  /*cdd0*/  STL.64 [R1+0xa8], R22 ;  /* 0x0000a81601007387 */ /* 0x000fe80000100a00 */
[----:B0-----:R-:W4:Y:S04]  /*cde0*/  LDL.LU R20, [R1+0x40] ;  /* 0x0000400001147983 */ /* 0x001f280000300800 */
[----:B------:R-:W4:Y:S01]  /*cdf0*/  LDL.LU R21, [R1+0x44] ;  /* 0x0000440001157983 */ /* 0x000f220000300800 */
[----:B---3--:R-:W-:Y:S11]  /*ce00*/  HMMA.16816.F32.BF16 R8, R8, R6, R24 ;  /* 0x000000060808723c */ /* 0x008ff60000041818 */
[----:B------:R-:W-:Y:S11]  /*ce10*/  @!UPT UIADD3 URZ, URZ, URZ, URZ ;  /* 0x0000003f3f3ff290 */ /* 0x000ff6000fffe03f */
[----:B------:R-:W-:Y:S01]  /*ce20*/  @!UPT UIADD3 URZ, URZ, URZ, URZ ;  /* 0x0000003f3f3ff290 */ /* 0x000fe2000fffe03f */
[----:B------:R-:W-:Y:S04]  /*ce30*/  STL.64 [R1+0x90], R8 ;  /* 0x0000900801007387 */ /* 0x000fe80000100a00 */
[----:B------:R4:W-:Y:S01]  /*ce40*/  STL.64 [R1+0x98], R10 ;  /* 0x0000980a01007387 */ /* 0x0009e20000100a00 */
[----:B------:R-:W-:Y:S02]  /*ce50*/  MOV R24, R29 ;  /* 0x0000001d00187202 */ /* 0x000fe40000000f00 */
[----:B------:R-:W-:Y:S01]  /*ce60*/  MOV R25, R0 ;  /* 0x0000000000197202 */ /* 0x000fe20000000f00 */
[C---:B--2---:R-:W-:Y:S08]  /*ce70*/  HMMA.16816.F32.BF16 R12, R16.reuse, R12, RZ ;  /* 0x0000000c100c723c */ /* 0x044ff000000418ff */
[C---:B----4-:R-:W-:Y:S11]  /*ce80*/  HMMA.16816.F32.BF16 R8, R16.reuse, R20, RZ ;  /* 0x000000141008723c */ /* 0x050ff600000418ff */
[----:B------:R-:W-:Y:S11]  /*ce90*/  @!UPT UIADD3 URZ, URZ, URZ, URZ ;  /* 0x0000003f3f3ff290 */ /* 0x000ff6000fffe03f */
[----:B------:R-:W-:Y:S02]  /*cea0*/  @!UPT UIADD3 URZ, URZ, URZ, URZ ;  /* 0x0000003f3f3ff290 */ /* 0x000fe4000fffe03f */
[----:B------:R-:W-:Y:S01]  /*ceb0*/  MOV R20, R8 ;  /* 0x0000000800147202 */ /* 0x000fe20000000f00 */
[----:B------:R-:W-:Y:S01]  /*cec0*/  IMAD.MOV.U32 R0, RZ, RZ, R11 ;  /* 0x000000ffff007224 */ /* 0x000fe200078e000b */
[----:B------:R-:W-:Y:S02]  /*ced0*/  MOV R7, R9 ;  /* 0x0000000900077202 */ /* 0x000fe40000000f00 */
[----:B------:R-:W-:Y:S02]  /*cee0*/  MOV R6, R10 ;  /* 0x0000000a00067202 */ /* 0x000fe40000000f00 */
[C---:B------:R-:W-:Y:S11]  /*cef0*/  HMMA.16816.F32.BF16 R8, R16.reuse, R24, RZ ;  /* 0x000000181008723c */ /* 0x040ff600000418ff */
[----:B------:R-:W-:Y:S11]  /*cf00*/  @!UPT UIADD3 URZ, URZ, URZ, URZ ;  /* 0x0000003f3f3ff290 */ /* 0x000ff6000fffe03f */
[----:B------:R-:W-:Y:S01]  /*cf10*/  @!UPT UIADD3 URZ, URZ, URZ, URZ ;  /* 0x0000003f3f3ff290 */ /* 0x000fe2000fffe03f */
[----:B------:R0:W-:Y:S02]  /*cf20*/  STL.64 [R1+0x19b0], R10 ;  /* 0x0019b00a01007387 */ /* 0x0001e40000100a00 */
[----:B0-----:R-:W-:Y:S02]  /*cf30*/  MOV R11, R2 ;  /* 0x00000002000b7202 */ /* 0x001fe40000000f00 */
[----:B------:R-:W0:Y:S01]  /*cf40*/  S2R R2, SR_TID.X ;  /* 0x0000000000027919 */ /* 0x000e220000002100 */
[----:B------:R-:W-:Y:S03]  /*cf50*/  HMMA.16816.F32.BF16 R16, R16, R4, RZ ;  /* 0x000000041010723c */ /* 0x000fe600000418ff */
[----:B------:R-:W-:Y:S04]  /*cf60*/  STL.64 [R1+0x19a8], R8 ;  /* 0x0019a80801007387 */ /* 0x000fe80000100a00 */
[----:B------:R1:W-:Y:S01]  /*cf70*/  STL.64 [R1+0x19c0], R14 ;  /* 0x0019c00e01007387 */ /* 0x0003e20000100a00 */
[----:B0-----:R-:W-:-:S02]  /*cf80*/  LOP3.LUT R27, R2, 0x7, RZ, 0xc0, !PT ;  /* 0x00000007021b7812 */ /* 0x001fc400078ec0ff */
[----:B------:R-:W-:-:S03]  /*cf90*/  SHF.L.U32 R29, R2, 0x1, RZ ;  /* 0x00000001021d7819 */ /* 0x000fc600000006ff */
[----:B------:R-:W-:-:S05]  /*cfa0*/  IMAD R27, R27, 0x210, RZ ;  /* 0x000002101b1b7824 */ /* 0x000fca00078e02ff */
[----:B------:R-:W-:Y:S01]  /*cfb0*/  LOP3.LUT R27, R27, 0x30, R29, 0x78, !PT ;  /* 0x000000301b1b7812 */ /* 0x000fe200078e781d */
[----:B------:R0:W-:Y:S03]  /*cfc0*/  STL.64 [R1+0x19b8], R12 ;  /* 0x0019b80c01007387 */ /* 0x0001e60000100a00 */
[----:B------:R-:W-:Y:S01]  /*cfd0*/  LOP3.LUT R27, R27, 0x40, RZ, 0x3c, !PT ;  /* 0x000000401b1b7812 */ /* 0x000fe200078e3cff */
[----:B-1----:R-:W-:Y:S01]  /*cfe0*/  IMAD.MOV.U32 R14, RZ, RZ, R6 ;  /* 0x000000ffff0e7224 */ /* 0x002fe200078e0006 */
[----:B0-----:R-:W-:-:S03]  /*cff0*/  MOV R13, R7 ;  /* 0x00000007000d7202 */ /* 0x001fc60000000f00 */
[----:B------:R-:W0:Y:S01]  /*d000*/  LDSM.16.M88.4 R4, [R27+0x20000] ;  /* 0x020000001b04783b */ /* 0x000e220000000200 */
[----:B------:R-:W-:Y:S02]  /*d010*/  MOV R15, R0 ;  /* 0x00000000000f7202 */ /* 0x000fe40000000f00 */
[----:B0-----:R-:W-:Y:S01]  /*d020*/  MOV R2, R6 ;  /* 0x0000000600027202 */ /* 0x001fe20000000f00 */
[----:B------:R-:W-:Y:S01]  /*d030*/  STL.64 [R1+0x60], R4 ;  /* 0x0000600401007387 */ /* 0x000fe20000100a00 */
[----:B------:R-:W-:-:S03]  /*d040*/  MOV R0, R7 ;  /* 0x0000000700007202 */ /* 0x000fc60000000f00 */
[----:B------:R-:W0:Y:S04]  /*d050*/  LDSM.16.M88.4 R4, [R27+0x21000] ;  /* 0x021000001b04783b */ /* 0x000e280000000200 */
[----:B------:R-:W-:Y:S04]  /*d060*/  STL [R1+0x194c], R0 ;  /* 0x00194c0001007387 */ /* 0x000fe80000100800 */
[----:B------:R1:W-:Y:S04]  /*d070*/  STL [R1+0x1948], R2 ;  /* 0x0019480201007387 */ /* 0x0003e80000100800 */
[----:B0-----:R-:W-:Y:S01]  /*d080*/  STL.64 [R1+0x50], R4 ;  /* 0x0000500401007387 */ /* 0x001fe20000100a00 */
[----:B-1----:R-:W-:-:S02]  /*d090*/  MOV R2, R4 ;  /* 0x0000000400027202 */ /* 0x002fc40000000f00 */
[----:B------:R-:W-:Y:S01]  /*d0a0*/  MOV R0, R5 ;  /* 0x0000000500007202 */ /* 0x000fe20000000f00 */
[----:B------:R-:W-:Y:S04]  /*d0b0*/  STL.64 [R1+0x58], R6 ;  /* 0x0000580601007387 */ /* 0x000fe80000100a00 */
[----:B------:R-:W0:Y:S01]  /*d0c0*/  LDSM.16.M88.4 R4, [R27+0x22000] ;  /* 0x022000001b04783b */ /* 0x000e220000000200 */
[----:B------:R-:W-:-:S03]  /*d0d0*/  MOV R10, R28 ;  /* 0x0000001c000a7202 */ /* 0x000fc60000000f00 */
[----:B------:R-:W1:Y:S01]  /*d0e0*/  LDSM.16.M88.4 R24, [R27+0x23000] ;  /* 0x023000001b18783b */ /* 0x000e620000000200 */
[----:B0-----:R-:W-:-:S03]  /*d0f0*/  IMAD.MOV.U32 R29, RZ, RZ, R6 ;  /* 0x000000ffff1d7224 */ /* 0x001fc600078e0006 */
[----:B------:R0:W-:Y:S01]  /*d100*/  STL.64 [R1+0xd0], R4 ;  /* 0x0000d00401007387 */ /* 0x0001e20000100a00 */
[----:B------:R-:W-:-:S03]  /*d110*/  MOV R28, R7 ;  /* 0x00000007001c7202 */ /* 0x000fc60000000f00 */
[----:B------:R-:W2:Y:S04]  /*d120*/  LDL.LU.64 R6, [R1+0x19d0] ;  /* 0x0019d00001067983 */ /* 0x000ea80000300a00 */
[----:B0-----:R-:W2:Y:S04]  /*d130*/  LDL.LU.64 R4, [R1+0x19c8] ;  /* 0x0019c80001047983 */ /* 0x001ea80000300a00 */
[----:B------:R0:W-:Y:S04]  /*d140*/  STL [R1+0x1954], R28 ;  /* 0x0019541c01007387 */ /* 0x0001e80000100800 */
[----:B------:R3:W-:Y:S04]  /*d150*/  STL [R1+0x1950], R29 ;  /* 0x0019501d01007387 */ /* 0x0007e80000100800 */
[----:B-1----:R-:W-:Y:S01]  /*d160*/  STL.64 [R1+0xe0], R24 ;  /* 0x0000e01801007387 */ /* 0x002fe20000100a00 */
[----:B0-----:R-:W-:-:S03]  /*d170*/  MOV R28, R25 ;  /* 0x00000019001c7202 */ /* 0x001fc60000000f00 */
[----:B------:R-:W-:Y:S01]  /*d180*/  STL.64 [R1+0xe8], R26 ;  /* 0x0000e81a01007387 */ /* 0x000fe20000100a00 */
[----:B---3--:R-:W-:-:S03]  /*d190*/  MOV R29, R24 ;  /* 0x00000018001d7202 */ /* 0x008fc60000000f00 */
[----:B------:R-:W0:Y:S01]  /*d1a0*/  LDSM.16.MT88.4 R24, [R3+0x4100] ;  /* 0x004100000318783b */ /* 0x000e220000004200 */
[----:B------:R-:W-:-:S03]  /*d1b0*/  MOV R12, R20 ;  /* 0x00000014000c7202 */ /* 0x000fc60000000f00 */
[----:B------:R-:W1:Y:S04]  /*d1c0*/  LDSM.16.MT88.4 R20, [R3+0x4000] ;  /* 0x004000000314783b */ /* 0x000e680000004200 */
[----:B0-----:R0:W-:Y:S04]  /*d1d0*/  STL.64 [R1+0x1978], R26 ;  /* 0x0019781a01007387 */ /* 0x0011e80000100a00 */
[----:B------:R-:W-:Y:S04]  /*d1e0*/  STL.64 [R1+0x1970], R24 ;  /* 0x0019701801007387 */ /* 0x000fe80000100a00 */
[----:B0-----:R-:W3:Y:S04]  /*d1f0*/  LDL.LU R26, [R1+0x38] ;  /* 0x00003800011a7983 */ /* 0x001ee80000300800 */
[----:B------:R-:W3:Y:S04]  /*d200*/  LDL.LU R27, [R1+0x3c] ;  /* 0x00003c00011b7983 */ /* 0x000ee80000300800 */
[----:B------:R-:W-:Y:S01]  /*d210*/  STL [R1+0x1958], R3 ;  /* 0x0019580301007387 */ /* 0x000fe20000100800 */
[C---:B--2---:R-:W-:Y:S03]  /*d220*/  HMMA.16816.F32.BF16 R8, R4.reuse, R10, R12 ;  /* 0x0000000a0408723c */ /* 0x044fe6000004180c */
[----:B------:R-:W2:Y:S04]  /*d230*/  LDL.LU.64 R14, [R1+0x19c0] ;  /* 0x0019c000010e7983 */ /* 0x000ea80000300a00 */
[----:B------:R-:W2:Y:S11]  /*d240*/  LDL.LU.64 R12, [R1+0x19b8] ;  /* 0x0019b800010c7983 */ /* 0x000eb60000300a00 */
[----:B------:R-:W-:Y:S05]  /*d250*/  @!UPT UIADD3 URZ, URZ, URZ, URZ ;  /* 0x0000003f3f3ff290 */ /* 0x000fea000fffe03f */
[----:B------:R-:W-:Y:S04]  /*d260*/  STL.64 [R1+0x70], R8 ;  /* 0x0000700801007387 */ /* 0x000fe80000100a00 */
[----:B------:R0:W-:Y:S04]  /*d270*/  STL.64 [R1+0x78], R10 ;  /* 0x0000780a01007387 */ /* 0x0001e80000100a00 */
[----:B0-----:R-:W3:Y:S04]  /*d280*/  LDL.LU.64 R10, [R1+0x19b0] ;  /* 0x0019b000010a7983 */ /* 0x001ee80000300a00 */
[----:B------:R-:W3:Y:S02]  /*d290*/  LDL.LU.64 R8, [R1+0x19a8] ;  /* 0x0019a80001087983 */ /* 0x000ee40000300a00 */
[----:B---3--:R-:W-:Y:S02]  /*d2a0*/  HMMA.16816.F32.BF16 R24, R4, R26, R8 ;  /* 0x0000001a0418723c */ /* 0x008fe40000041808 */
[----:B------:R-:W2:Y:S11]  /*d2b0*/  LDL.LU R10, [R1+0x28] ;  /* 0x00002800010a7983 */ /* 0x000eb60000300800 */
[----:B------:R-:W-:Y:S10]  /*d2c0*/  @!UPT UIADD3 URZ, URZ, URZ, URZ ;  /* 0x0000003f3f3ff290 */ /* 0x000ff4000fffe03f */
[----:B------:R0:W-:Y:S04]  /*d2d0*/  STL.64 [R1+0x80], R24 ;  /* 0x0000801801007387 */ /* 0x0001e80000100a00 */
[----:B------:R-:W-:Y:S04]  /*d2e0*/  STL.64 [R1+0x88], R26 ;  /* 0x0000881a01007387 */ /* 0x000fe80000100a00 */
[----:B------:R-:W2:Y:S01]  /*d2f0*/  LDL.LU R11, [R1+0x2c] ;  /* 0x00002c00010b7983 */ /* 0x000ea20000300800 */
[----:B0-----:R-:W-:Y:S02]  /*d300*/  MOV R24, R29 ;  /* 0x0000001d00187202 */ /* 0x001fe40000000f00 */
[----:B------:R-:W-:-:S05]  /*d310*/  MOV R25, R28 ;  /* 0x0000001c00197202 */ /* 0x000fca0000000f00 */
[----:B------:R0:W-:Y:S04]  /*d320*/  STL.64 [R1+0x1988], R24 ;  /* 0x0019881801007387 */ /* 0x0001e80000100a00 */
[----:B0-----:R-:W3:Y:S01]  /*d330*/  LDL.LU.64 R24, [R1+0xd0] ;  /* 0x0000d00001187983 */ /* 0x001ee20000300a00 */
[----:B--2---:R-:W-:Y:S03]  /*d340*/  HMMA.16816.F32.BF16 R12, R4, R10, R12 ;  /* 0x0000000a040c723c */ /* 0x004fe6000004180c */
[----:B---3--:R0:W-:Y:S11]  /*d350*/  STL.64 [R1+0x1998], R24 ;  /* 0x0019981801007387 */ /* 0x0081f60000100a00 */
[----:B------:R-:W-:Y:S10]  /*d360*/  @!UPT UIADD3 URZ, URZ, URZ, URZ ;  /* 0x0000003f3f3ff290 */ /* 0x000ff4000fffe03f */
[----:B------:R-:W-:Y:S01]  /*d370*/  MOV R9, R14 ;  /* 0x0000000e00097202 */ /* 0x000fe20000000f00 */
[----:B0-----:R-:W-:Y:S01]  /*d380*/  IMAD.MOV.U32 R24, RZ, RZ, R2 ;  /* 0x000000ffff187224 */ /* 0x001fe200078e0002 */
[----:B------:R-:W-:-:S05]  /*d390*/  MOV R25, R0 ;  /* 0x0000000000197202 */ /* 0x000fca0000000f00 */
[----:B------:R0:W-:Y:S01]  /*d3a0*/  STL.64 [R1+0x19a0], R24 ;  /* 0x0019a01801007387 */ /* 0x0001e20000100a00 */
[----:B------:R-:W-:-:S03]  /*d3b0*/  MOV R8, R15 ;  /* 0x0000000f00087202 */ /* 0x000fc60000000f00 */
[----:B0-----:R-:W1:Y:S04]  /*d3c0*/  LDL.LU R24, [R1+0xc0] ;  /* 0x0000c00001187983 */ /* 0x001e680000300800 */
[----:B------:R-:W1:Y:S04]  /*d3d0*/  LDL.LU R25, [R1+0xc4] ;  /* 0x0000c40001197983 */ /* 0x000e680000300800 */
[----:B------:R-:W1:Y:S04]  /*d3e0*/  LDL.LU R26, [R1+0xc8] ;  /* 0x0000c800011a7983 */ /* 0x000e680000300800 */
[----:B------:R-:W1:Y:S04]  /*d3f0*/  LDL.LU R27, [R1+0xcc] ;  /* 0x0000cc00011b7983 */ /* 0x000e680000300800 */
[----:B------:R-:W2:Y:S04]  /*d400*/  LDL.LU R14, [R1+0x18] ;  /* 0x00001800010e7983 */ /* 0x000ea80000300800 */
[----:B------:R-:W2:Y:S01]  /*d410*/  LDL.LU R15, [R1+0x1c] ;  /* 0x00001c00010f7983 */ /* 0x000ea20000300800 */
[----:B------:R-:W-:-:S02]  /*d420*/  MOV R10, R13 ;  /* 0x0000000d000a7202 */ /* 0x000fc40000000f00 */
[----:B------:R-:W-:Y:S01]  /*d430*/  MOV R11, R12 ;  /* 0x0000000c000b7202 */ /* 0x000fe20000000f00 */
[----:B------:R-:W-:Y:S04]  /*d440*/  STL [R1+0x1968], R8 ;  /* 0x0019680801007387 */ /* 0x000fe80000100800 */
[----:B------:R-:W-:Y:S04]  /*d450*/  STL [R1+0x1964], R9 ;  /* 0x0019640901007387 */ /* 0x000fe80000100800 */
[----:B------:R-:W-:Y:S04]  /*d460*/  STL [R1+0x1960], R10 ;  /* 0x0019600a01007387 */ /* 0x000fe80000100800 */
[----:B------:R-:W-:Y:S01]  /*d470*/  STL [R1+0x195c], R11 ;  /* 0x00195c0b01007387 */ /* 0x000fe20000100800 */
[----:B--2---:R-:W-:Y:S03]  /*d480*/  HMMA.16816.F32.BF16 R4, R4, R14, R16 ;  /* 0x0000000e0404723c */ /* 0x004fe60000041810 */
[----:B------:R-:W2:Y:S04]  /*d490*/  LDL.LU R16, [R1+0xb0] ;  /* 0x0000b00001107983 */ /* 0x000ea80000300800 */
[----:B------:R-:W2:Y:S04]  /*d4a0*/  LDL.LU R17, [R1+0xb4] ;  /* 0x0000b40001117983 */ /* 0x000ea80000300800 */
[----:B------:R-:W2:Y:S04]  /*d4b0*/  LDL.LU R18, [R1+0xb8] ;  /* 0x0000b80001127983 */ /* 0x000ea80000300800 */
[----:B------:R-:W2:Y:S09]  /*d4c0*/  LDL.LU R19, [R1+0xbc] ;  /* 0x0000bc0001137983 */ /* 0x000eb20000300800 */
[----:B------:R-:W-:-:S02]  /*d4d0*/  MOV R15, R6 ;  /* 0x00000006000f7202 */ /* 0x000fc40000000f00 */
[----:B------:R-:W-:Y:S01]  /*d4e0*/  MOV R14, R7 ;  /* 0x00000007000e7202 */ /* 0x000fe20000000f00 */
[----:B------:R-:W-:-:S04]  /*d4f0*/  IMAD.MOV.U32 R0, RZ, RZ, R4 ;  /* 0x000000ffff007224 */ /* 0x000fc800078e0004 */
[----:B------:R0:W-:Y:S04]  /*d500*/  STL.64 [R1+0x1990], R14 ;  /* 0x0019900e01007387 */ /* 0x0001e80000100a00 */
[----:B------:R-:W3:Y:S01]  /*d510*/  LDL.LU R12, [R1+0xa0] ;  /* 0x0000a000010c7983 */ /* 0x000ee20000300800 */
[----:B------:R-:W-:-:S03]  /*d520*/  MOV R2, R5 ;  /* 0x0000000500027202 */ /* 0x000fc60000000f00 */
[----:B------:R-:W3:Y:S04]  /*d530*/  LDL.LU R13, [R1+0xa4] ;  /* 0x0000a400010d7983 */ /* 0x000ee80000300800 */
[----:B0-----:R-:W3:Y:S04]  /*d540*/  LDL.LU R14, [R1+0xa8] ;  /* 0x0000a800010e7983 */ /* 0x001ee80000300800 */
[----:B------:R-:W3:Y:S04]  /*d550*/  LDL.LU R15, [R1+0xac] ;  /* 0x0000ac00010f7983 */ /* 0x000ee80000300800 */
[----:B------:R-:W1:Y:S04]  /*d560*/  LDL.LU R4, [R1+0x60] ;  /* 0x0000600001047983 */ /* 0x000e680000300800 */
[----:B------:R-:W1:Y:S04]  /*d570*/  LDL.LU R5, [R1+0x64] ;  /* 0x0000640001057983 */ /* 0x000e680000300800 */
[----:B------:R-:W-:Y:S01]  /*d580*/  STL [R1+0x196c], R0 ;  /* 0x00196c0001007387 */ /* 0x000fe20000100800 */
[C---:B-1----:R-:W-:Y:S11]  /*d590*/  HMMA.16816.F32.BF16 R24, R20.reuse, R4, R24 ;  /* 0x000000041418723c */ /* 0x042ff60000041818 */
[----:B------:R-:W-:Y:S11]  /*d5a0*/  @!UPT UIADD3 URZ, URZ, URZ, URZ ;  /* 0x0000003f3f3ff290 */ /* 0x000ff6000fffe03f */
[----:B------:R-:W-:Y:S02]  /*d5b0*/  @!UPT UIADD3 URZ, URZ, URZ, URZ ;  /* 0x0000003f3f3ff290 */ /* 0x000fe4000fffe03f */
[----:B------:R-:W-:Y:S02]  /*d5c0*/  MOV R11, R24 ;  /* 0x00000018000b7202 */ /* 0x000fe40000000f00 */
[----:B------:R-:W-:Y:S02]  /*d5d0*/  MOV R3, R25 ;  /* 0x0000001900037202 */ /* 0x000fe40000000f00 */
[----:B------:R-:W2:Y:S01]  /*d5e0*/  LDL.LU.64 R24, [R1+0x19a0] ;  /* 0x0019a00001187983 */ /* 0x000ea20000300a00 */
[----:B------:R-:W-:Y:S01]  /*d5f0*/  IMAD.MOV.U32 R28, RZ, RZ, R26 ;  /* 0x000000ffff1c7224 */ /* 0x000fe200078e001a */
[----:B------:R-:W-:Y:S02]  /*d600*/  MOV R29, R27 ;  /* 0x0000001b001d7202 */ /* 0x000fe40000000f00 */
[----:B------:R0:W-:Y:S04]  /*d610*/  STL.64 [R1+0x1980], R4 ;  /* 0x0019800401007387 */ /* 0x0001e80000100a00 */
[----:B0-----:R-:W4:Y:S04]  /*d620*/  LDL.LU R4, [R1+0x90] ;  /* 0x0000900001047983 */ /* 0x001f280000300800 */
[----:B------:R-:W4:Y:S04]  /*d630*/  LDL.LU R5, [R1+0x94] ;  /* 0x0000940001057983 */ /* 0x000f280000300800 */
[----:B------:R-:W4:Y:S04]  /*d640*/  LDL.LU R6, [R1+0x98] ;  /* 0x0000980001067983 */ /* 0x000f280000300800 */
[----:B------:R-:W4:Y:S01]  /*d650*/  LDL.LU R7, [R1+0x9c] ;  /* 0x00009c0001077983 */ /* 0x000f220000300800 */
[C---:B--2---:R-:W-:Y:S11]  /*d660*/  HMMA.16816.F32.BF16 R24, R20.reuse, R24, R16 ;  /* 0x000000181418723c */ /* 0x044ff60000041810 */
[----:B------:R-:W-:Y:S11]  /*d670*/  @!UPT UIADD3 URZ, URZ, URZ, URZ ;  /* 0x0000003f3f3ff290 */ /* 0x000ff6000fffe03f */
[----:B------:R-:W-:Y:S02]  /*d680*/  @!UPT UIADD3 URZ, URZ, URZ, URZ ;  /* 0x0000003f3f3ff290 */ /* 0x000fe4000fffe03f */
[----:B------:R-:W-:Y:S02]  /*d690*/  MOV R19, R24 ;  /* 0x0000001800137202 */ /* 0x000fe40000000f00 */
[----:B------:R-:W-:Y:S02]  /*d6a0*/  MOV R18, R25 ;  /* 0x0000001900127202 */ /* 0x000fe40000000f00 */
[----:B------:R-:W3:Y:S02]  /*d6b0*/  LDL.LU.64 R24, [R1+0x1998] ;  /* 0x0019980001187983 */ /* 0x000ee40000300a00 */
[----:B---3--:R-:W-:Y:S11]  /*d6c0*/  HMMA.16816.F32.BF16 R12, R20, R24, R12 ;  /* 0x00000018140c723c */ /* 0x008ff6000004180c */
[----:B------:R-:W-:Y:S11]  /*d6d0*/  @!UPT UIADD3 URZ, URZ, URZ, URZ ;  /* 0x0000003f3f3ff290 */ /* 0x000ff6000fffe03f */
[----:B------:R-:W-:Y:S02]  /*d6e0*/  @!UPT UIADD3 URZ, URZ, URZ, URZ ;  /* 0x0000003f3f3ff290 */ /* 0x000fe4000fffe03f */
[----:B------:R-:W-:Y:S01]  /*d6f0*/  IMAD.MOV.U32 R0, RZ, RZ, R12 ;  /* 0x000000ffff007224 */ /* 0x000fe200078e000c */
[----:B------:R-:W-:Y:S02]  /*d700*/  MOV R8, R13 ;  /* 0x0000000d00087202 */ /* 0x000fe40000000f00 */
[----:B------:R-:W-:Y:S02]  /*d710*/  MOV R9, R14 ;  /* 0x0000000e00097202 */ /* 0x000fe40000000f00 */
[----:B------:R-:W-:Y:S02]  /*d720*/  MOV R10, R15 ;  /* 0x0000000f000a7202 */ /* 0x000fe40000000f00 */
[----:B------:R-:W2:Y:S01]  /*d730*/  LDL.LU.64 R14, [R1+0x1990] ;  /* 0x00199000010e7983 */ /* 0x000ea20000300a00 */
[----:B------:R-:W-:Y:S02]  /*d740*/  MOV R13, R24 ;  /* 0x00000018000d7202 */ /* 0x000fe40000000f00 */
[----:B------:R-:W-:-:S02]  /*d750*/  MOV R12, R25 ;  /* 0x00000019000c7202 */ /* 0x000fc40000000f00 */
[----:B------:R-:W4:Y:S01]  /*d760*/  LDL.LU.64 R24, [R1+0x1988] ;  /* 0x0019880001187983 */ /* 0x000f220000300a00 */
[----:B------:R-:W-:Y:S02]  /*d770*/  MOV R17, R26 ;  /* 0x0000001a00117202 */ /* 0x000fe40000000f00 */
[----:B------:R-:W-:Y:S01]  /*d780*/  MOV R16, R27 ;  /* 0x0000001b00107202 */ /* 0x000fe20000000f00 */
[----:B----4-:R-:W-:Y:S01]  /*d790*/  HMMA.16816.F32.BF16 R20, R20, R24, R4 ;  /* 0x000000181414723c */ /* 0x010fe20000041804 */
[----:B------:R-:W3:Y:S04]  /*d7a0*/  LDL.LU.64 R4, [R1+0x1980] ;  /* 0x0019800001047983 */ /* 0x000ee80000300a00 */
[----:B------:R-:W3:Y:S04]  /*d7b0*/  LDL.LU.64 R26, [R1+0x1978] ;  /* 0x00197800011a7983 */ /* 0x000ee80000300a00 */
[----:B------:R-:W3:Y:S11]  /*d7c0*/  LDL.LU.64 R24, [R1+0x1970] ;  /* 0x0019700001187983 */ /* 0x000ef60000300a00 */
[----:B------:R-:W-:Y:S03]  /*d7d0*/  @!UPT UIADD3 URZ, URZ, URZ, URZ ;  /* 0x0000003f3f3ff290 */ /* 0x000fe6000fffe03f */
[----:B------:R-:W-:Y:S04]  /*d7e0*/  STL.64 [R1+0x18e0], R22 ;  /* 0x0018e01601007387 */ /* 0x000fe80000100a00 */
[----:B------:R0:W-:Y:S04]  /*d7f0*/  STL.64 [R1+0x18d8], R20 ;  /* 0x0018d81401007387 */ /* 0x0001e80000100a00 */
[----:B0-----:R-:W3:Y:S04]  /*d800*/  LDL.LU R20, [R1+0x70] ;  /* 0x0000700001147983 */ /* 0x001ee80000300800 */
[----:B------:R-:W3:Y:S04]  /*d810*/  LDL.LU R21, [R1+0x74] ;  /* 0x0000740001157983 */ /* 0x000ee80000300800 */
[----:B------:R-:W3:Y:S04]  /*d820*/  LDL.LU R22, [R1+0x78] ;  /* 0x0000780001167983 */ /* 0x000ee80000300800 */
[----:B------:R-:W3:Y:S02]  /*d830*/  LDL.LU R23, [R1+0x7c] ;  /* 0x00007c0001177983 */ /* 0x000ee40000300800 */
[----:B---3--:R-:W-:Y:S07]  /*d840*/  HMMA.16816.F32.BF16 R4, R24, R4, R20 ;  /* 0x000000041804723c */ /* 0x008fee0000041814 */
[----:B------:R-:W-:-:S02]  /*d850*/  IMAD.MOV.U32 R20, RZ, RZ, R0 ;  /* 0x000000ffff147224 */ /* 0x000fc400078e0000 */
[----:B------:R-:W3:Y:S01]  /*d860*/  LDL.LU R0, [R1+0x196c] ;  /* 0x00196c0001007983 */ /* 0x000ee20000300800 */
[----:B------:R-:W-:Y:S02]  /*d870*/  MOV R22, R9 ;  /* 0x0000000900167202 */ /* 0x000fe40000000f00 */
[----:B------:R-:W-:Y:S02]  /*d880*/  MOV R23, R10 ;  /* 0x0000000a00177202 */ /* 0x000fe40000000f00 */
[----:B------:R-:W-:Y:S02]  /*d890*/  MOV R21, R8 ;  /* 0x0000000800157202 */ /* 0x000fe40000000f00 */
[----:B------:R-:W4:Y:S04]  /*d8a0*/  LDL.LU R8, [R1+0x1968] ;  /* 0x0019680001087983 */ /* 0x000f280000300800 */
[----:B------:R-:W5:Y:S04]  /*d8b0*/  LDL.LU R9, [R1+0x1964] ;  /* 0x0019640001097983 */ /* 0x000f680000300800 */
[----:B------:R-:W4:Y:S04]  /*d8c0*/  LDL.LU R10, [R1+0x1960] ;  /* 0x00196000010a7983 */ /* 0x000f280000300800 */
[----:B------:R0:W-:Y:S04]  /*d8d0*/  STL.64 [R1+0x18f0], R22 ;  /* 0x0018f01601007387 */ /* 0x0001e80000100a00 */
[----:B------:R1:W-:Y:S01]  /*d8e0*/  STL.64 [R1+0x18e8], R20 ;  /* 0x0018e81401007387 */ /* 0x0003e20000100a00 */
[----:B0-----:R-:W-:Y:S01]  /*d8f0*/  IMAD.MOV.U32 R22, RZ, RZ, R17 ;  /* 0x000000ffff167224 */ /* 0x001fe200078e0011 */
[----:B------:R-:W-:-:S02]  /*d900*/  MOV R23, R16 ;  /* 0x0000001000177202 */ /* 0x000fc40000000f00 */
[----:B------:R-:W4:Y:S01]  /*d910*/  LDL.LU R16, [R1+0x80] ;  /* 0x0000800001107983 */ /* 0x000f220000300800 */
[----:B-1----:R-:W-:Y:S02]  /*d920*/  MOV R20, R19 ;  /* 0x0000001300147202 */ /* 0x002fe40000000f00 */
[----:B------:R-:W-:Y:S01]  /*d930*/  MOV R21, R18 ;  /* 0x0000001200157202 */ /* 0x000fe20000000f00 */
[----:B------:R-:W4:Y:S04]  /*d940*/  LDL.LU R17, [R1+0x84] ;  /* 0x0000840001117983 */ /* 0x000f280000300800 */
[----:B------:R-:W4:Y:S04]  /*d950*/  LDL.LU R18, [R1+0x88] ;  /* 0x0000880001127983 */ /* 0x000f280000300800 */
[----:B------:R-:W4:Y:S04]  /*d960*/  LDL.LU R19, [R1+0x8c] ;  /* 0x00008c0001137983 */ /* 0x000f280000300800 */
[----:B------:R-:W-:Y:S04]  /*d970*/  STL.64 [R1+0x1910], R22 ;  /* 0x0019101601007387 */ /* 0x000fe80000100a00 */
[----:B------:R0:W-:Y:S02]  /*d980*/  STL.64 [R1+0x1908], R20 ;  /* 0x0019081401007387 */ /* 0x0001e40000100a00 */
[----:B0-----:R-:W-:-:S02]  /*d990*/  MOV R20, R11 ;  /* 0x0000000b00147202 */ /* 0x001fc40000000f00 */
[----:B------:R-:W4:Y:S01]  /*d9a0*/  LDL.LU R11, [R1+0x195c] ;  /* 0x00195c00010b7983 */ /* 0x000f220000300800 */
[----:B------:R-:W-:-:S03]  /*d9b0*/  MOV R21, R3 ;  /* 0x0000000300157202 */ /* 0x000fc60000000f00 */
[----:B------:R-:W4:Y:S01]  /*d9c0*/  LDL.LU R3, [R1+0x1958] ;  /* 0x0019580001037983 */ /* 0x000f220000300800 */
[----:B------:R-:W-:Y:S02]  /*d9d0*/  MOV R22, R28 ;  /* 0x0000001c00167202 */ /* 0x000fe40000000f00 */
[----:B------:R-:W-:Y:S01]  /*d9e0*/  MOV R23, R29 ;  /* 0x0000001d00177202 */ /* 0x000fe20000000f00 */
[----:B------:R-:W5:Y:S04]  /*d9f0*/  LDL.LU R28, [R1+0x1954] ;  /* 0x00195400011c7983 */ /* 0x000f680000300800 */
[----:B------:R-:W5:Y:S04]  /*da00*/  LDL.LU R29, [R1+0x1950] ;  /* 0x00195000011d7983 */ /* 0x000f680000300800 */
[----:B------:R2:W-:Y:S04]  /*da10*/  STL.64 [R1+0x1920], R22 ;  /* 0x0019201601007387 */ /* 0x0005e80000100a00 */
[----:B------:R0:W-:Y:S01]  /*da20*/  STL.64 [R1+0x1918], R20 ;  /* 0x0019181401007387 */ /* 0x0001e20000100a00 */
[----:B--2---:R-:W-:-:S02]  /*da30*/  MOV R22, R15 ;  /* 0x0000000f00167202 */ /* 0x004fc40000000f00 */
[----:B------:R-:W-:Y:S02]  /*da40*/  MOV R23, R14 ;  /* 0x0000000e00177202 */ /* 0x000fe40000000f00 */
[----:B0-----:R-:W-:Y:S01]  /*da50*/  MOV R21, R2 ;  /* 0x0000000200157202 */ /* 0x001fe20000000f00 */
[----:B---3--:R-:W-:Y:S02]  /*da60*/  IMAD.MOV.U32 R20, RZ, RZ, R0 ;  /* 0x000000ffff147224 */ /* 0x008fe400078e0000 */
[----:B------:R-:W2:Y:S04]  /*da70*/  LDL.LU R0, [R1+0x194c] ;  /* 0x00194c0001007983 */ /* 0x000ea80000300800 */
[----:B------:R-:W3:Y:S04]  /*da80*/  LDL.LU R2, [R1+0x1948] ;  /* 0x0019480001027983 */ /* 0x000ee80000300800 */
[----:B------:R-:W-:Y:S04]  /*da90*/  STL.64 [R1+0x1930], R22 ;  /* 0x0019301601007387 */ /* 0x000fe80000100a00 */
[----:B------:R-:W-:Y:S04]  /*daa0*/  STL.64 [R1+0x1928], R20 ;  /* 0x0019281401007387 */ /* 0x000fe80000100a00 */
[----:B------:R-:W-:Y:S04]  /*dab0*/  STL.64 [R1+0x18d0], R6 ;  /* 0x0018d00601007387 */ /* 0x000fe80000100a00 */
[----:B------:R0:W-:Y:S04]  /*dac0*/  STL.64 [R1+0x18c8], R4 ;  /* 0x0018c80401007387 */ /* 0x0001e80000100a00 */
[----:B0-----:R-:W2:Y:S04]  /*dad0*/  LDL.LU.64 R4, [R1+0xe0] ;  /* 0x0000e00001047983 */ /* 0x001ea80000300a00 */
[----:B------:R-:W2:Y:S01]  /*dae0*/  LDL.LU.64 R6, [R1+0xe8] ;  /* 0x0000e80001067983 */ /* 0x000ea20000300a00 */
[----:B------:R-:W-:-:S02]  /*daf0*/  MOV R20, R13 ;  /* 0x0000000d00147202 */ /* 0x000fc40000000f00 */
[----:B------:R-:W-:Y:S02]  /*db00*/  MOV R21, R12 ;  /* 0x0000000c00157202 */ /* 0x000fe40000000f00 */
[----:B----4-:R-:W0:Y:S04]  /*db10*/  LDSM.16.MT88.4 R12, [R3+0x6100] ;  /* 0x00610000030c783b */ /* 0x010e280000004200 */
[----:B--2---:R-:W-:Y:S04]  /*db20*/  STL.64 [R1+0x1940], R6 ;  /* 0x0019400601007387 */ /* 0x004fe80000100a00 */
[----:B------:R-:W-:Y:S04]  /*db30*/  STL.64 [R1+0x1938], R4 ;  /* 0x0019380401007387 */ /* 0x000fe80000100a00 */
[----:B0-----:R-:W-:Y:S04]  /*db40*/  STL.64 [R1+0x1900], R14 ;  /* 0x0019000e01007387 */ /* 0x001fe80000100a00 */
[----:B------:R0:W-:Y:S04]  /*db50*/  STL.64 [R1+0x18f8], R12 ;  /* 0x0018f80c01007387 */ /* 0x0001e80000100a00 */
[----:B0-----:R-:W2:Y:S01]  /*db60*/  LDL.LU.64 R12, [R1+0x50] ;  /* 0x00005000010c7983 */ /* 0x001ea20000300a00 */
[----:B------:R-:W-:Y:S01]  /*db70*/  IMAD.MOV.U32 R4, RZ, RZ, R11 ;  /* 0x000000ffff047224 */ /* 0x000fe200078e000b */
[----:B------:R-:W-:-:S02]  /*db80*/  MOV R5, R10 ;  /* 0x0000000a00057202 */ /* 0x000fc40000000f00 */
[----:B-----5:R-:W-:Y:S01]  /*db90*/  MOV R6, R9 ;  /* 0x0000000900067202 */ /* 0x020fe20000000f00 */
[----:B------:R-:W4:Y:S01]  /*dba0*/  LDL.LU.64 R14, [R1+0x58] ;  /* 0x00005800010e7983 */ /* 0x000f220000300a00 */
[----:B------:R-:W-:-:S03]  /*dbb0*/  MOV R7, R8 ;  /* 0x0000000800077202 */ /* 0x000fc60000000f00 */
[----:B------:R-:W-:Y:S04]  /*dbc0*/  STL [R1+0x189c], R3 ;  /* 0x00189c0301007387 */ /* 0x000fe80000100800 */
[C---:B------:R-:W-:Y:S01]  /*dbd0*/  HMMA.16816.F32.BF16 R20, R24.reuse, R20, R4 ;  /* 0x000000141814723c */ /* 0x040fe20000041804 */
[----:B------:R-:W0:Y:S07]  /*dbe0*/  LDSM.16.MT88.4 R8, [R3+0x6000] ;  /* 0x006000000308783b */ /* 0x000e2e0000004200 */
[----:B--2---:R-:W-:Y:S11]  /*dbf0*/  HMMA.16816.F32.BF16 R16, R24, R12, R16 ;  /* 0x0000000c1810723c */ /* 0x004ff60000041810 */
[----:B------:R-:W-:Y:S11]  /*dc00*/  @!UPT UIADD3 URZ, URZ, URZ, URZ ;  /* 0x0000003f3f3ff290 */ /* 0x000ff6000fffe03f */
[----:B------:R-:W-:Y:S01]  /*dc10*/  @!UPT UIADD3 URZ, URZ, URZ, URZ ;  /* 0x0000003f3f3ff290 */ /* 0x000fe2000fffe03f */
[----:B------:R3:W-:Y:S04]  /*dc20*/  STL.64 [R1+0x18c0], R18 ;  /* 0x0018c01201007387 */ /* 0x0007e80000100a00 */
[----:B------:R-:W-:Y:S04]  /*dc30*/  STL.64 [R1+0x18b8], R16 ;  /* 0x0018b81001007387 */ /* 0x000fe80000100a00 */
[----:B------:R-:W2:Y:S01]  /*dc40*/  LDL.LU.64 R6, [R1+0x1940] ;  /* 0x0019400001067983 */ /* 0x000ea20000300a00 */
[----:B---3--:R-:W-:-:S03]  /*dc50*/  MOV R18, R2 ;  /* 0x0000000200127202 */ /* 0x008fc60000000f00 */
[----:B------:R-:W3:Y:S01]  /*dc60*/  LDL.LU.64 R4, [R1+0x1938] ;  /* 0x0019380001047983 */ /* 0x000ee20000300a00 */
[----:B------:R-:W-:Y:S01]  /*dc70*/  MOV R19, R0 ;  /* 0x0000000000137202 */ /* 0x000fe20000000f00 */
[----:B------:R-:W-:Y:S01]  /*dc80*/  IMAD.MOV.U32 R2, RZ, RZ, R22 ;  /* 0x000000ffff027224 */ /* 0x000fe200078e0016 */
[----:B------:R-:W-:Y:S01]  /*dc90*/  MOV R0, R23 ;  /* 0x0000001700007202 */ /* 0x000fe20000000f00 */
[----:B------:R1:W-:Y:S04]  /*dca0*/  STL.64 [R1+0x40], R20 ;  /* 0x0000401401007387 */ /* 0x0003e80000100a00 */
[----:B------:R-:W3:Y:S04]  /*dcb0*/  LDL.LU.64 R22, [R1+0x1930] ;  /* 0x0019300001167983 */ /* 0x000ee80000300a00 */
[----:B-1----:R-:W3:Y:S04]  /*dcc0*/  LDL.LU.64 R20, [R1+0x1928] ;  /* 0x0019280001147983 */ /* 0x002ee80000300a00 */
[----:B------:R-:W-:Y:S04]  /*dcd0*/  STL [R1+0x18a4], R0 ;  /* 0x0018a40001007387 */ /* 0x000fe80000100800 */
[----:B------:R-:W-:Y:S01]  /*dce0*/  STL [R1+0x18a0], R2 ;  /* 0x0018a00201007387 */ /* 0x000fe20000100800 */
[----:B---3--:R-:W-:Y:S03]  /*dcf0*/  HMMA.16816.F32.BF16 R24, R24, R4, R20 ;  /* 0x000000041818723c */ /* 0x008fe60000041814 */
[----:B------:R-:W0:Y:S04]  /*dd00*/  LDL.LU.64 R22, [R1+0x1920] ;  /* 0x0019200001167983 */ /* 0x000e280000300a00 */
[----:B------:R-:W0:Y:S11]  /*dd10*/  LDL.LU.64 R20, [R1+0x1918] ;  /* 0x0019180001147983 */ /* 0x000e360000300a00 */
[----:B------:R-:W-:Y:S05]  /*dd20*/  @!UPT UIADD3 URZ, URZ, URZ, URZ ;  /* 0x0000003f3f3ff290 */ /* 0x000fea000fffe03f */
[----:B------:R1:W-:Y:S04]  /*dd30*/  STL.64 [R1+0x1888], R26 ;  /* 0x0018881a01007387 */ /* 0x0003e80000100a00 */
[----:B------:R3:W-:Y:S01]  /*dd40*/  STL.64 [R1+0x1880], R24 ;  /* 0x0018801801007387 */ /* 0x0007e20000100a00 */
[----:B-1----:R-:W-:Y:S01]  /*dd50*/  MOV R27, R28 ;  /* 0x0000001c001b7202 */ /* 0x002fe20000000f00 */
[----:B0-----:R-:W-:Y:S11]  /*dd60*/  HMMA.16816.F32.BF16 R20, R8, R18, R20 ;  /* 0x000000120814723c */ /* 0x001ff60000041814 */
[----:B------:R-:W-:Y:S11]  /*dd70*/  @!UPT UIADD3 URZ, URZ, URZ, URZ ;  /* 0x0000003f3f3ff290 */ /* 0x000ff6000fffe03f */
[----:B------:R-:W-:Y:S02]  /*dd80*/  @!UPT UIADD3 URZ, URZ, URZ, URZ ;  /* 0x0000003f3f3ff290 */ /* 0x000fe4000fffe03f */
[----:B---3--:R-:W-:Y:S01]  /*dd90*/  IMAD.MOV.U32 R25, RZ, RZ, R22 ;  /* 0x000000ffff197224 */ /* 0x008fe200078e0016 */
[----:B------:R-:W-:Y:S02]  /*dda0*/  MOV R24, R23 ;  /* 0x0000001700187202 */ /* 0x000fe40000000f00 */
[----:B------:R-:W-:Y:S01]  /*ddb0*/  MOV R3, R20 ;  /* 0x0000001400037202 */ /* 0x000fe20000000f00 */
[----:B------:R-:W3:Y:S01]  /*ddc0*/  LDL.LU.64 R22, [R1+0x1910] ;  /* 0x0019100001167983 */ /* 0x000ee20000300a00 */
[----:B------:R-:W-:-:S03]  /*ddd0*/  MOV R28, R21 ;  /* 0x00000015001c7202 */ /* 0x000fc60000000f00 */
[----:B------:R-:W3:Y:S01]  /*dde0*/  LDL.LU.64 R20, [R1+0x1908] ;  /* 0x0019080001147983 */ /* 0x000ee20000300a00 */
[----:B----4-:R-:W-:-:S03]  /*ddf0*/  MOV R17, R14 ;  /* 0x0000000e00117202 */ /* 0x010fc60000000f00 */
[----:B------:R-:W-:Y:S01]  /*de00*/  STL [R1+0x18b4], R24 ;  /* 0x0018b41801007387 */ /* 0x000fe20000100800 */
[----:B------:R-:W-:-:S03]  /*de10*/  MOV R16, R15 ;  /* 0x0000000f00107202 */ /* 0x000fc60000000f00 */
[----:B------:R-:W-:Y:S04]  /*de20*/  STL [R1+0x18b0], R25 ;  /* 0x0018b01901007387 */ /* 0x000fe80000100800 */
[----:B------:R-:W-:Y:S04]  /*de30*/  STL [R1+0x18ac], R28 ;  /* 0x0018ac1c01007387 */ /* 0x000fe80000100800 */
[----:B------:R-:W-:Y:S01]  /*de40*/  STL [R1+0x18a8], R3 ;  /* 0x0018a80301007387 */ /* 0x000fe20000100800 */
[----:B---3--:R-:W-:Y:S03]  /*de50*/  HMMA.16816.F32.BF16 R20, R8, R14, R20 ;  /* 0x0000000e0814723c */ /* 0x008fe60000041814 */
[----:B------:R-:W3:Y:S04]  /*de60*/  LDL.LU.64 R14, [R1+0x1900] ;  /* 0x00190000010e7983 */ /* 0x000ee80000300a00 */
[----:B------:R-:W3:Y:S11]  /*de70*/  LDL.LU.64 R12, [R1+0x18f8] ;  /* 0x0018f800010c7983 */ /* 0x000ef60000300a00 */
[----:B------:R-:W-:Y:S05]  /*de80*/  @!UPT UIADD3 URZ, URZ, URZ, URZ ;  /* 0x0000003f3f3ff290 */ /* 0x000fea000fffe03f */
[----:B------:R0:W-:Y:S01]  /*de90*/  STL.64 [R1+0x10], R20 ;  /* 0x0000101401007387 */ /* 0x0001e20000100a00 */
[----:B------:R-:W-:Y:S02]  /*dea0*/  MOV R0, R22 ;  /* 0x0000001600007202 */ /* 0x000fe40000000f00 */
[----:B------:R-:W-:Y:S02]  /*deb0*/  MOV R2, R23 ;  /* 0x0000001700027202 */ /* 0x000fe40000000f00 */
[----:B------:R-:W4:Y:S04]  /*dec0*/  LDL.LU.64 R22, [R1+0x18f0] ;  /* 0x0018f00001167983 */ /* 0x000f280000300a00 */
[----:B0-----:R-:W4:Y:S01]  /*ded0*/  LDL.LU.64 R20, [R1+0x18e8] ;  /* 0x0018e80001147983 */ /* 0x001f220000300a00 */
[----:B------:R-:W-:-:S07]  /*dee0*/  MOV R26, R29 ;  /* 0x0000001d001a7202 */ /* 0x000fce0000000f00 */
[C---:B----4-:R-:W-:Y:S11]  /*def0*/  HMMA.16816.F32.BF16 R20, R8.reuse, R26, R20 ;  /* 0x0000001a0814723c */ /* 0x050ff60000041814 */
[----:B------:R-:W-:Y:S11]  /*df00*/  @!UPT UIADD3 URZ, URZ, URZ, URZ ;  /* 0x0000003f3f3ff290 */ /* 0x000ff6000fffe03f */
[----:B------:R-:W-:Y:S02]  /*df10*/  @!UPT UIADD3 URZ, URZ, URZ, URZ ;  /* 0x0000003f3f3ff290 */ /* 0x000fe4000fffe03f */
[----:B------:R-:W-:Y:S01]  /*df20*/  MOV R28, R22 ;  /* 0x00000016001c7202 */ /* 0x000fe20000000f00 */
[----:B------:R-:W-:Y:S01]  /*df30*/  IMAD.MOV.U32 R24, RZ, RZ, R20 ;  /* 0x000000ffff187224 */ /* 0x000fe200078e0014 */
[----:B------:R-:W-:Y:S02]  /*df40*/  MOV R3, R23 ;  /* 0x0000001700037202 */ /* 0x000fe40000000f00 */
[----:B------:R-:W-:Y:S01]  /*df50*/  MOV R25, R21 ;  /* 0x0000001500197202 */ /* 0x000fe20000000f00 */
[----:B------:R-:W2:Y:S04]  /*df60*/  LDL.LU.64 R22, [R1+0x18e0] ;  /* 0x0018e00001167983 */ /* 0x000ea80000300a00 */
[----:B------:R-:W2:Y:S02]  /*df70*/  LDL.LU.64 R20, [R1+0x18d8] ;  /* 0x0018d80001147983 */ /* 0x000ea40000300a00 */
[----:B--2---:R-:W-:Y:S07]  /*df80*/  HMMA.16816.F32.BF16 R8, R8, R6, R20 ;  /* 0x000000060808723c */ /* 0x004fee0000041814 */
[----:B------:R-:W-:-:S02]  /*df90*/  MOV R21, R6 ;  /* 0x0000000600157202 */ /* 0x000fc40000000f00 */
[----:B------:R-:W-:Y:S02]  /*dfa0*/  MOV R20, R7 ;  /* 0x0000000700147202 */ /* 0x000fe40000000f00 */
[----:B------:R-:W3:Y:S04]  /*dfb0*/  LDL.LU.64 R6, [R1+0x18d0] ;  /* 0x0018d00001067983 */ /* 0x000ee80000300a00 */
[----:B------:R-:W3:Y:S08]  /*dfc0*/  LDL.LU.64 R4, [R1+0x18c8] ;  /* 0x0018c80001047983 */ /* 0x000ef00000300a00 */
[----:B------:R0:W-:Y:S04]  /*dfd0*/  STL.64 [R1+0x1840], R10 ;  /* 0x0018400a01007387 */ /* 0x0001e80000100a00 */
[----:B------:R1:W-:Y:S01]  /*dfe0*/  STL.64 [R1+0x1838], R8 ;  /* 0x0018380801007387 */ /* 0x0003e20000100a00 */
[----:B0-----:R-:W-:Y:S01]  /*dff0*/  IMAD.MOV.U32 R10, RZ, RZ, R17 ;  /* 0x000000ffff0a7224 */ /* 0x001fe200078e0011 */
[----:B------:R-:W-:Y:S01]  /*e000*/  MOV R11, R16 ;  /* 0x00000010000b7202 */ /* 0x000fe20000000f00 */
[C---:B---3--:R-:W-:Y:S01]  /*e010*/  HMMA.16816.F32.BF16 R4, R12.reuse, R18, R4 ;  /* 0x000000120c04723c */ /* 0x048fe20000041804 */
[----:B------:R-:W1:Y:S04]  /*e020*/  LDL.LU.64 R18, [R1+0x18c0] ;  /* 0x0018c00001127983 */ /* 0x000e680000300a00 */
[----:B------:R-:W1:Y:S03]  /*e030*/  LDL.LU.64 R16, [R1+0x18b8] ;  /* 0x0018b80001107983 */ /* 0x000e660000300a00 */
[----:B-1----:R-:W-:Y:S11]  /*e040*/  HMMA.16816.F32.BF16 R8, R12, R10, R16 ;  /* 0x0000000a0c08723c */ /* 0x002ff60000041810 */
[----:B------:R-:W-:Y:S11]  /*e050*/  @!UPT UIADD3 URZ, URZ, URZ, URZ ;  /* 0x0000003f3f3ff290 */ /* 0x000ff6000fffe03f */
[----:B------:R-:W-:Y:S01]  /*e060*/  @!UPT UIADD3 URZ, URZ, URZ, URZ ;  /* 0x0000003f3f3ff290 */ /* 0x000fe2000fffe03f */
[----:B------:R0:W-:Y:S01]  /*e070*/  STL.64 [R1+0x50], R8 ;  /* 0x0000500801007387 */ /* 0x0001e20000100a00 */
[----:B------:R-:W-:-:S03]  /*e080*/  MOV R29, R11 ;  /* 0x0000000b001d7202 */ /* 0x000fc60000000f00 */
[----:B------:R-:W-:Y:S01]  /*e090*/  STL.64 [R1+0x60], R4 ;  /* 0x0000600401007387 */ /* 0x000fe20000100a00 */
[----:B------:R-:W-:-:S03]  /*e0a0*/  IMAD.MOV.U32 R11, RZ, RZ, R3 ;  /* 0x000000ffff0b7224 */ /* 0x000fc600078e0003 */
[----:B------:R-:W-:Y:S04]  /*e0b0*/  STL.64 [R1+0x68], R6 ;  /* 0x0000680601007387 */ /* 0x000fe80000100a00 */
[----:B------:R1:W-:Y:S01]  /*e0c0*/  STL [R1+0x58], R10 ;  /* 0x0000580a01007387 */ /* 0x0003e20000100800 */
[----:B0-----:R-:W-:Y:S02]  /*e0d0*/  MOV R8, R24 ;  /* 0x0000001800087202 */ /* 0x001fe40000000f00 */
[----:B------:R-:W-:Y:S01]  /*e0e0*/  MOV R9, R25 ;  /* 0x0000001900097202 */ /* 0x000fe20000000f00 */
[----:B------:R-:W2:Y:S04]  /*e0f0*/  LDL.LU R24, [R1+0x18b4] ;  /* 0x0018b40001187983 */ /* 0x000ea80000300800 */
[----:B------:R-:W3:Y:S01]  /*e100*/  LDL.LU R25, [R1+0x18b0] ;  /* 0x0018b00001197983 */ /* 0x000ee20000300800 */
[----:B-1----:R-:W-:-:S03]  /*e110*/  MOV R10, R28 ;  /* 0x0000001c000a7202 */ /* 0x002fc60000000f00 */
[----:B------:R-:W4:Y:S04]  /*e120*/  LDL.LU R28, [R1+0x18ac] ;  /* 0x0018ac00011c7983 */ /* 0x000f280000300800 */
[----:B------:R-:W5:Y:S04]  /*e130*/  LDL.LU R3, [R1+0x18a8] ;  /* 0x0018a80001037983 */ /* 0x000f680000300800 */
[----:B------:R-:W-:Y:S04]  /*e140*/  STL.64 [R1+0x1850], R10 ;  /* 0x0018500a01007387 */ /* 0x000fe80000100a00 */
[----:B------:R0:W-:Y:S04]  /*e150*/  STL.64 [R1+0x1848], R8 ;  /* 0x0018480801007387 */ /* 0x0001e80000100a00 */
[----:B0-----:R-:W2:Y:S04]  /*e160*/  LDL.LU R8, [R1+0x10] ;  /* 0x0000100001087983 */ /* 0x001ea80000300800 */
[----:B------:R-:W2:Y:S01]  /*e170*/  LDL.LU R9, [R1+0x14] ;  /* 0x0000140001097983 */ /* 0x000ea20000300800 */
[----:B------:R-:W-:-:S02]  /*e180*/  MOV R10, R0 ;  /* 0x00000000000a7202 */ /* 0x000fc40000000f00 */
[----:B------:R-:W-:Y:S01]  /*e190*/  MOV R11, R2 ;  /* 0x00000002000b7202 */ /* 0x000fe20000000f00 */
[----:B------:R-:W3:Y:S04]  /*e1a0*/  LDL.LU R0, [R1+0x18a4] ;  /* 0x0018a40001007983 */ /* 0x000ee80000300800 */
[----:B------:R-:W3:Y:S04]  /*e1b0*/  LDL.LU R2, [R1+0x18a0] ;  /* 0x0018a00001027983 */ /* 0x000ee80000300800 */
[----:B------:R-:W-:Y:S04]  /*e1c0*/  STL.64 [R1+0x1868], R10 ;  /* 0x0018680a01007387 */ /* 0x000fe80000100a00 */
[----:B--2---:R5:W-:Y:S02]  /*e1d0*/  STL.64 [R1+0x1860], R8 ;  /* 0x0018600801007387 */ /* 0x004be40000100a00 */
[----:B-----5:R-:W-:-:S02]  /*e1e0*/  MOV R8, R3 ;  /* 0x0000000300087202 */ /* 0x020fc40000000f00 */
[----:B------:R-:W2:Y:S01]  /*e1f0*/  LDL.LU R3, [R1+0x189c] ;  /* 0x00189c0001037983 */ /* 0x000ea20000300800 */
[----:B----4-:R-:W-:-:S03]  /*e200*/  MOV R9, R28 ;  /* 0x0000001c00097202 */ /* 0x010fc60000000f00 */
[----:B------:R-:W4:Y:S01]  /*e210*/  LDL.LU R28, [R1+0x1898] ;  /* 0x00189800011c7983 */ /* 0x000f220000300800 */
[----:B---3--:R-:W-:Y:S01]  /*e220*/  MOV R10, R25 ;  /* 0x00000019000a7202 */ /* 0x008fe20000000f00 */
[----:B------:R-:W-:-:S05]  /*e230*/  IMAD.MOV.U32 R11, RZ, RZ, R24 ;  /* 0x000000ffff0b7224 */ /* 0x000fca00078e0018 */
[----:B------:R0:W-:Y:S04]  /*e240*/  STL.64 [R1+0x1878], R10 ;  /* 0x0018780a01007387 */ /* 0x0001e80000100a00 */
[----:B------:R1:W-:Y:S01]  /*e250*/  STL.64 [R1+0x1870], R8 ;  /* 0x0018700801007387 */ /* 0x0003e20000100a00 */
[----:B0-----:R-:W-:Y:S02]  /*e260*/  MOV R10, R21 ;  /* 0x00000015000a7202 */ /* 0x001fe40000000f00 */
[----:B------:R-:W-:-:S05]  /*e270*/  MOV R11, R20 ;  /* 0x00000014000b7202 */ /* 0x000fca0000000f00 */
[----:B------:R0:W-:Y:S04]  /*e280*/  STL.64 [R1+0x1890], R10 ;  /* 0x0018900a01007387 */ /* 0x0001e80000100a00 */
[----:B-1----:R-:W3:Y:S04]  /*e290*/  LDL.LU R8, [R1+0x40] ;  /* 0x0000400001087983 */ /* 0x002ee80000300800 */
[----:B------:R-:W3:Y:S01]  /*e2a0*/  LDL.LU R9, [R1+0x44] ;  /* 0x0000440001097983 */ /* 0x000ee20000300800 */
[----:B0-----:R-:W-:Y:S02]  /*e2b0*/  MOV R10, R2 ;  /* 0x00000002000a7202 */ /* 0x001fe40000000f00 */
[----:B------:R-:W-:Y:S01]  /*e2c0*/  MOV R11, R0 ;  /* 0x00000000000b7202 */ /* 0x000fe20000000f00 */
[----:B--2---:R-:W-:Y:S04]  /*e2d0*/  LDSM.16.MT88.4 R4, [R3+0x8000] ;  /* 0x008000000304783b */ /* 0x004fe80000004200 */
[----:B----4-:R-:W0:Y:S04]  /*e2e0*/  LDSM.16.M88.4 R16, [R28+0x20080] ;  /* 0x020080001c10783b */ /* 0x010e280000000200 */
[----:B------:R-:W1:Y:S01]  /*e2f0*/  LDSM.16.M88.4 R20, [R28+0x22080] ;  /* 0x022080001c14783b */ /* 0x000e620000000200 */
[----:B0-----:R-:W-:-:S03]  /*e300*/  MOV R2, R16 ;  /* 0x0000001000027202 */ /* 0x001fc60000000f00 */
[----:B------:R-:W-:Y:S01]  /*e310*/  STL.64 [R1+0x28], R18 ;  /* 0x0000281201007387 */ /* 0x000fe20000100a00 */
[----:B------:R-:W-:-:S03]  /*e320*/  IMAD.MOV.U32 R0, RZ, RZ, R17 ;  /* 0x000000ffff007224 */ /* 0x000fc600078e0011 */
[----:B------:R-:W0:Y:S04]  /*e330*/  LDSM.16.M88.4 R16, [R28+0x21080] ;  /* 0x021080001c10783b */ /* 0x000e280000000200 */
[----:B-1----:R1:W-:Y:S01]  /*e340*/  STL [R1+0x1800], R23 ;  /* 0x0018001701007387 */ /* 0x0023e20000100800 */
[----:B---3--:R-:W-:Y:S03]  /*e350*/  HMMA.16816.F32.BF16 R24, R12, R26, R8 ;  /* 0x0000001a0c18723c */ /* 0x008fe60000041808 */
[----:B0-----:R-:W-:Y:S04]  /*e360*/  STL.64 [R1], R16 ;  /* 0x0000001001007387 */ /* 0x001fe80000100a00 */
[----:B------:R-:W-:Y:S04]  /*e370*/  STL.64 [R1+0x8], R18 ;  /* 0x0000081201007387 */ /* 0x000fe80000100a00 */
[----:B------:R-:W0:Y:S11]  /*e380*/  LDSM.16.M88.4 R16, [R28+0x23080] ;  /* 0x023080001c10783b */ /* 0x000e360000000200 */
[----:B------:R-:W-:Y:S02]  /*e390*/  @!UPT UIADD3 URZ, URZ, URZ, URZ ;  /* 0x0000003f3f3ff290 */ /* 0x000fe4000fffe03f */
[----:B-1----:R-:W-:Y:S01]  /*e3a0*/  MOV R23, R25 ;  /* 0x0000001900177202 */ /* 0x002fe20000000f00 */
[----:B0-----:R0:W-:Y:S04]  /*e3b0*/  STL [R1+0x17ec], R18 ;  /* 0x0017ec1201007387 */ /* 0x0011e80000100800 */
[----:B------:R1:W-:Y:S04]  /*e3c0*/  STL [R1+0x17e8], R19 ;  /* 0x0017e81301007387 */ /* 0x0003e80000100800 */
[----:B------:R2:W-:Y:S01]  /*e3d0*/  STL.64 [R1+0x1858], R16 ;  /* 0x0018581001007387 */ /* 0x0005e20000100a00 */
[----:B0-----:R-:W-:-:S02]  /*e3e0*/  MOV R18, R27 ;  /* 0x0000001b00127202 */ /* 0x001fc40000000f00 */
[----:B-1----:R-:W-:Y:S01]  /*e3f0*/  MOV R19, R26 ;  /* 0x0000001a00137202 */ /* 0x002fe20000000f00 */
[----:B--2---:R-:W2:Y:S04]  /*e400*/  LDL.LU.64 R16, [R1] ;  /* 0x0000000001107983 */ /* 0x004ea80000300a00 */
[----:B------:R0:W-:Y:S04]  /*e410*/  STL [R1+0x1688], R28 ;  /* 0x0016881c01007387 */ /* 0x0001e80000100800 */
[----:B------:R-:W3:Y:S04]  /*e420*/  LDL.LU.64 R10, [R1+0x1890] ;  /* 0x00189000010a7983 */ /* 0x000ee80000300a00 */
[----:B------:R-:W3:Y:S01]  /*e430*/  LDL.LU.64 R26, [R1+0x1888] ;  /* 0x00188800011a7983 */ /* 0x000ee20000300a00 */
[----:B0-----:R-:W-:-:S03]  /*e440*/  MOV R28, R24 ;  /* 0x00000018001c7202 */ /* 0x001fc60000000f00 */
[----:B------:R-:W3:Y:S02]  /*e450*/  LDL.LU.64 R24, [R1+0x1880] ;  /* 0x0018800001187983 */ /* 0x000ee40000300a00 */
[----:B---3--:R-:W-:Y:S02]  /*e460*/  HMMA.16816.F32.BF16 R12, R12, R10, R24 ;  /* 0x0000000a0c0c723c */ /* 0x008fe40000041818 */
[----:B------:R-:W3:Y:S04]  /*e470*/  LDL.LU.64 R10, [R1+0x1878] ;  /* 0x00187800010a7983 */ /* 0x000ee80000300a00 */
[----:B------:R-:W3:Y:S04]  /*e480*/  LDL.LU.64 R8, [R1+0x1870] ;  /* 0x0018700001087983 */ /* 0x000ee80000300a00 */
[----:B------:R-:W0:Y:S11]  /*e490*/  LDSM.16.MT88.4 R24, [R3+0x8100] ;  /* 0x008100000318783b */ /* 0x000e360000004200 */
[----:B------:R-:W-:Y:S02]  /*e4a0*/  @!UPT UIADD3 URZ, URZ, URZ, URZ ;  /* 0x0000003f3f3ff290 */ /* 0x000fe4000fffe03f */
[----:B------:R1:W-:Y:S04]  /*e4b0*/  STL.64 [R1+0x17f8], R14 ;  /* 0x0017f80e01007387 */ /* 0x0003e80000100a00 */
[----:B------:R4:W-:Y:S01]  /*e4c0*/  STL.64 [R1+0x17f0], R12 ;  /* 0x0017f00c01007387 */ /* 0x0009e20000100a00 */
[----:B-1----:R-:W-:Y:S02]  /*e4d0*/  MOV R14, R19 ;  /* 0x00000013000e7202 */ /* 0x002fe40000000f00 */
[----:B------:R-:W-:Y:S02]  /*e4e0*/  MOV R15, R18 ;  /* 0x00000012000f7202 */ /* 0x000fe40000000f00 */
[----:B----4-:R-:W-:Y:S01]  /*e4f0*/  MOV R12, R28 ;  /* 0x0000001c000c7202 */ /* 0x010fe20000000f00 */
[----:B------:R-:W-:-:S02]  /*e500*/  IMAD.MOV.U32 R13, RZ, RZ, R23 ;  /* 0x000000ffff0d7224 */ /* 0x000fc400078e0017 */
[----:B------:R-:W-:Y:S04]  /*e510*/  STL.64 [R1+0x1810], R14 ;  /* 0x0018100e01007387 */ /* 0x000fe80000100a00 */
[----:B------:R1:W-:Y:S04]  /*e520*/  STL.64 [R1+0x1808], R12 ;  /* 0x0018080c01007387 */ /* 0x0003e80000100a00 */
[----:B-1----:R-:W4:Y:S04]  /*e530*/  LDL.LU R12, [R1+0x50] ;  /* 0x00005000010c7983 */ /* 0x002f280000300800 */
[----:B------:R-:W4:Y:S04]  /*e540*/  LDL.LU R13, [R1+0x54] ;  /* 0x00005400010d7983 */ /* 0x000f280000300800 */
[----:B------:R-:W5:Y:S01]  /*e550*/  LDL.LU R14, [R1+0x58] ;  /* 0x00005800010e7983 */ /* 0x000f620000300800 */
[----:B------:R-:W-:-:S05]  /*e560*/  MOV R15, R29 ;  /* 0x0000001d000f7202 */ /* 0x000fca0000000f00 */
[----:B-----5:R-:W-:Y:S04]  /*e570*/  STL.64 [R1+0x1820], R14 ;  /* 0x0018200e01007387 */ /* 0x020fe80000100a00 */
[----:B----4-:R1:W-:Y:S02]  /*e580*/  STL.64 [R1+0x1818], R12 ;  /* 0x0018180c01007387 */ /* 0x0103e40000100a00 */
[----:B-1----:R-:W-:Y:S02]  /*e590*/  MOV R12, R2 ;  /* 0x00000002000c7202 */ /* 0x002fe40000000f00 */
[----:B------:R-:W-:-:S07]  /*e5a0*/  MOV R13, R0 ;  /* 0x00000000000d7202 */ /* 0x000fce0000000f00 */
[----:B---3--:R-:W-:Y:S11]  /*e5b0*/  HMMA.16816.F32.BF16 R8, R4, R12, R8 ;  /* 0x0000000c0408723c */ /* 0x008ff60000041808 */
[----:B------:R-:W-:Y:S11]  /*e5c0*/  @!UPT UIADD3 URZ, URZ, URZ, URZ ;  /* 0x0000003f3f3ff290 */ /* 0x000ff6000fffe03f */
[----:B------:R-:W-:Y:S01]  /*e5d0*/  @!UPT UIADD3 URZ, URZ, URZ, URZ ;  /* 0x0000003f3f3ff290 */ /* 0x000fe2000fffe03f */
[----:B------:R-:W-:Y:S01]  /*e5e0*/  STL [R1+0x34], R9 ;  /* 0x0000340901007387 */ /* 0x000fe20000100800 */
[----:B------:R-:W-:-:S03]  /*e5f0*/  IMAD.MOV.U32 R23, RZ, RZ, R8 ;  /* 0x000000ffff177224 */ /* 0x000fc600078e0008 */
[----:B------:R1:W-:Y:S04]  /*e600*/  STL.64 [R1+0x38], R10 ;  /* 0x0000380a01007387 */ /* 0x0003e80000100a00 */
[----:B-1----:R-:W3:Y:S04]  /*e610*/  LDL.LU.64 R10, [R1+0x1868] ;  /* 0x00186800010a7983 */ /* 0x002ee80000300a00 */
[----:B------:R-:W3:Y:S01]  /*e620*/  LDL.LU.64 R8, [R1+0x1860] ;  /* 0x0018600001087983 */ /* 0x000ee20000300a00 */
[----:B--2---:R-:W-:Y:S02]  /*e630*/  MOV R15, R16 ;  /* 0x00000010000f7202 */ /* 0x004fe40000000f00 */
[----:B------:R-:W-:Y:S01]  /*e640*/  MOV R14, R17 ;  /* 0x00000011000e7202 */ /* 0x000fe20000000f00 */
[----:B---3--:R-:W-:Y:S01]  /*e650*/  HMMA.16816.F32.BF16 R8, R4, R16, R8 ;  /* 0x000000100408723c */ /* 0x008fe20000041808 */
[----:B------:R-:W2:Y:S11]  /*e660*/  LDL.LU.64 R16, [R1+0x1858] ;  /* 0x0018580001107983 */ /* 0x000eb60000300a00 */
[----:B------:R-:W-:Y:S11]  /*e670*/  @!UPT UIADD3 URZ, URZ, URZ, URZ ;  /* 0x0000003f3f3ff290 */ /* 0x000ff6000fffe03f */
[----:B------:R-:W-:Y:S01]  /*e680*/  @!UPT UIADD3 URZ, URZ, URZ, URZ ;  /* 0x0000003f3f3ff290 */ /* 0x000fe2000fffe03f */
[----:B------:R-:W-:Y:S01]  /*e690*/  MOV R29, R10 ;  /* 0x0000000a001d7202 */ /* 0x000fe20000000f00 */
[----:B------:R-:W-:Y:S01]  /*e6a0*/  IMAD.MOV.U32 R28, RZ, RZ, R11 ;  /* 0x000000ffff1c7224 */ /* 0x000fe200078e000b */
[----:B------:R-:W-:Y:S01]  /*e6b0*/  MOV R0, R8 ;  /* 0x0000000800007202 */ /* 0x000fe20000000f00 */
[----:B------:R-:W3:Y:S01]  /*e6c0*/  LDL.LU.64 R10, [R1+0x1850] ;  /* 0x00185000010a7983 */ /* 0x000ee20000300a00 */
[----:B------:R-:W-:-:S03]  /*e6d0*/  MOV R2, R9 ;  /* 0x0000000900027202 */ /* 0x000fc60000000f00 */
[----:B------:R-:W3:Y:S02]  /*e6e0*/  LDL.LU.64 R8, [R1+0x1848] ;  /* 0x0018480001087983 */ /* 0x000ee40000300a00 */
[C---:B---3--:R-:W-:Y:S11]  /*e6f0*/  HMMA.16816.F32.BF16 R8, R4.reuse, R20, R8 ;  /* 0x000000140408723c */ /* 0x048ff60000041808 */
[----:B------:R-:W-:Y:S11]  /*e700*/  @!UPT UIADD3 URZ, URZ, URZ, URZ ;  /* 0x0000003f3f3ff290 */ /* 0x000ff6000fffe03f */
[----:B------:R-:W-:Y:S01]  /*e710*/  @!UPT UIADD3 URZ, URZ, URZ, URZ ;  /* 0x0000003f3f3ff290 */ /* 0x000fe2000fffe03f */
[----:B------:R1:W-:Y:S01]  /*e720*/  STL.64 [R1+0x70], R8 ;  /* 0x0000700801007387 */ /* 0x0003e20000100a00 */
[----:B------:R-:W-:Y:S02]  /*e730*/  MOV R18, R10 ;  /* 0x0000000a00127202 */ /* 0x000fe40000000f00 */
[----:B------:R-:W-:Y:S02]  /*e740*/  MOV R19, R11 ;  /* 0x0000000b00137202 */ /* 0x000fe40000000f00 */
[----:B------:R-:W2:Y:S04]  /*e750*/  LDL.LU.64 R10, [R1+0x1840] ;  /* 0x00184000010a7983 */ /* 0x000ea80000300a00 */
[----:B-1----:R-:W2:Y:S04]  /*e760*/  LDL.LU.64 R8, [R1+0x1838] ;  /* 0x0018380001087983 */ /* 0x002ea80000300a00 */
[----:B------:R-:W-:Y:S04]  /*e770*/  STL.64 [R1+0x1830], R22 ;  /* 0x0018301601007387 */ /* 0x000fe80000100a00 */
[----:B------:R1:W-:Y:S04]  /*e780*/  STL.64 [R1+0x1828], R20 ;  /* 0x0018281401007387 */ /* 0x0003e80000100a00 */
[----:B-1----:R-:W0:Y:S04]  /*e790*/  LDL.LU R20, [R1+0x60] ;  /* 0x0000600001147983 */ /* 0x002e280000300800 */
[----:B------:R-:W0:Y:S04]  /*e7a0*/  LDL.LU R21, [R1+0x64] ;  /* 0x0000640001157983 */ /* 0x000e280000300800 */
[----:B------:R-:W0:Y:S04]  /*e7b0*/  LDL.LU R22, [R1+0x68] ;  /* 0x0000680001167983 */ /* 0x000e280000300800 */
[----:B------:R-:W0:Y:S01]  /*e7c0*/  LDL.LU R23, [R1+0x6c] ;  /* 0x00006c0001177983 */ /* 0x000e220000300800 */
[----:B--2---:R-:W-:Y:S03]  /*e7d0*/  HMMA.16816.F32.BF16 R4, R4, R16, R8 ;  /* 0x000000100404723c */ /* 0x004fe60000041808 */
[----:B------:R-:W1:Y:S11]  /*e7e0*/  LDSM.16.MT88.4 R8, [R3+0xa000] ;  /* 0x00a000000308783b */ /* 0x000e760000004200 */
[----:B------:R-:W-:Y:S09]  /*e7f0*/  @!UPT UIADD3 URZ, URZ, URZ, URZ ;  /* 0x0000003f3f3ff290 */ /* 0x000ff2000fffe03f */
[----:B------:R2:W-:Y:S04]  /*e800*/  STL.64 [R1+0x17c8], R6 ;  /* 0x0017c80601007387 */ /* 0x0005e80000100a00 */
[----:B------:R3:W-:Y:S04]  /*e810*/  STL.64 [R1+0x17c0], R4 ;  /* 0x0017c00401007387 */ /* 0x0007e80000100a00 */
[----:B--2---:R-:W2:Y:S01]  /*e820*/  LDL R6, [R1+0x8] ;  /* 0x0000080001067983 */ /* 0x004ea20000100800 */
[----:B---3--:R-:W-:-:S03]  /*e830*/  MOV R4, R15 ;  /* 0x0000000f00047202 */ /* 0x008fc60000000f00 */
[----:B------:R-:W2:Y:S01]  /*e840*/  LDL R7, [R1+0xc] ;  /* 0x00000c0001077983 */ /* 0x000ea20000100800 */
[----:B------:R-:W-:Y:S02]  /*e850*/  MOV R5, R14 ;  /* 0x0000000e00057202 */ /* 0x000fe40000000f00 */
[C---:B0-----:R-:W-:Y:S01]  /*e860*/  HMMA.16816.F32.BF16 R12, R24.reuse, R12, R20 ;  /* 0x0000000c180c723c */ /* 0x041fe20000041814 */
[----:B------:R-:W3:Y:S04]  /*e870*/  LDL.LU.64 R22, [R1+0x1830] ;  /* 0x0018300001167983 */ /* 0x000ee80000300a00 */
[----:B------:R-:W4:Y:S11]  /*e880*/  LDL.LU.64 R20, [R1+0x1828] ;  /* 0x0018280001147983 */ /* 0x000f360000300a00 */
[----:B------:R-:W-:Y:S07]  /*e890*/  @!UPT UIADD3 URZ, URZ, URZ, URZ ;  /* 0x0000003f3f3ff290 */ /* 0x000fee000fffe03f */
[----:B------:R-:W-:Y:S04]  /*e8a0*/  STL.64 [R1+0x60], R12 ;  /* 0x0000600c01007387 */ /* 0x000fe80000100a00 */
[----:B------:R0:W-:Y:S04]  /*e8b0*/  STL.64 [R1+0x68], R14 ;  /* 0x0000680e01007387 */ /* 0x0001e80000100a00 */
[----:B0-----:R-:W5:Y:S04]  /*e8c0*/  LDL.LU.64 R14, [R1+0x1820] ;  /* 0x00182000010e7983 */ /* 0x001f680000300a00 */
[----:B------:R-:W5:Y:S02]  /*e8d0*/  LDL.LU.64 R12, [R1+0x1818] ;  /* 0x00181800010c7983 */ /* 0x000f640000300a00 */
[----:B-----5:R-:W-:Y:S11]  /*e8e0*/  HMMA.16816.F32.BF16 R12, R24, R4, R12 ;  /* 0x00000004180c723c */ /* 0x020ff6000004180c */
[----:B------:R-:W-:Y:S11]  /*e8f0*/  @!UPT UIADD3 URZ, URZ, URZ, URZ ;  /* 0x0000003f3f3ff290 */ /* 0x000ff6000fffe03f */
[----:B------:R-:W-:Y:S01]  /*e900*/  @!UPT UIADD3 URZ, URZ, URZ, URZ ;  /* 0x0000003f3f3ff290 */ /* 0x000fe2000fffe03f */
[----:B------:R-:W-:Y:S04]  /*e910*/  STL.64 [R1+0xa0], R12 ;  /* 0x0000a00c01007387 */ /* 0x000fe80000100a00 */
[----:B------:R0:W-:Y:S04]  /*e920*/  STL.64 [R1+0xa8], R14 ;  /* 0x0000a80e01007387 */ /* 0x0001e80000100a00 */
[----:B0-----:R-:W4:Y:S04]  /*e930*/  LDL.LU.64 R14, [R1+0x1810] ;  /* 0x00181000010e7983 */ /* 0x001f280000300a00 */
[----:B------:R-:W4:Y:S01]  /*e940*/  LDL.LU.64 R12, [R1+0x1808] ;  /* 0x00180800010c7983 */ /* 0x000f220000300a00 */
[----:B---3--:R-:W-:-:S03]  /*e950*/  MOV R4, R23 ;  /* 0x0000001700047202 */ /* 0x008fc60000000f00 */
[----:B--2---:R0:W-:Y:S04]  /*e960*/  STL.64 [R1+0x17d0], R6 ;  /* 0x0017d00601007387 */ /* 0x0041e80000100a00 */
[----:B------:R-:W2:Y:S04]  /*e970*/  LDL.LU R23, [R1+0x1800] ;  /* 0x0018000001177983 */ /* 0x000ea80000300800 */
[----:B------:R-:W1:Y:S04]  /*e980*/  LDL.LU R5, [R1+0x34] ;  /* 0x0000340001057983 */ /* 0x000e680000300800 */
[----:B0-----:R-:W1:Y:S04]  /*e990*/  LDL.LU R6, [R1+0x38] ;  /* 0x0000380001067983 */ /* 0x001e680000300800 */
[----:B------:R-:W1:Y:S01]  /*e9a0*/  LDL.LU R7, [R1+0x3c] ;  /* 0x00003c0001077983 */ /* 0x000e620000300800 */
[C---:B----4-:R-:W-:Y:S11]  /*e9b0*/  HMMA.16816.F32.BF16 R12, R24.reuse, R20, R12 ;  /* 0x00000014180c723c */ /* 0x050ff6000004180c */
[----:B------:R-:W-:Y:S11]  /*e9c0*/  @!UPT UIADD3 URZ, URZ, URZ, URZ ;  /* 0x0000003f3f3ff290 */ /* 0x000ff6000fffe03f */
[----:B------:R-:W-:Y:S01]  /*e9d0*/  @!UPT UIADD3 URZ, URZ, URZ, URZ ;  /* 0x0000003f3f3ff290 */ /* 0x000fe2000fffe03f */
[----:B------:R-:W-:Y:S04]  /*e9e0*/  STL.64 [R1+0x90], R12 ;  /* 0x0000900c01007387 */ /* 0x000fe80000100a00 */
[----:B------:R0:W-:Y:S04]  /*e9f0*/  STL.64 [R1+0x98], R14 ;  /* 0x0000980e01007387 */ /* 0x0001e80000100a00 */
[----:B0-----:R-:W3:Y:S04]  /*ea00*/  LDL.LU.64 R14, [R1+0x17f8] ;  /* 0x0017f800010e7983 */ /* 0x001ee80000300a00 */
[----:B------:R-:W3:Y:S04]  /*ea10*/  LDL.LU.64 R12, [R1+0x17f0] ;  /* 0x0017f000010c7983 */ /* 0x000ee80000300a00 */
[----:B--2---:R0:W-:Y:S04]  /*ea20*/  STL.64 [R1+0x17d8], R22 ;  /* 0x0017d81601007387 */ /* 0x0041e80000100a00 */
[----:B0-----:R-:W1:Y:S01]  /*ea30*/  LDL.LU.64 R22, [R1+0x28] ;  /* 0x0000280001167983 */ /* 0x001e620000300a00 */
[----:B---3--:R-:W-:Y:S03]  /*ea40*/  HMMA.16816.F32.BF16 R12, R24, R16, R12 ;  /* 0x00000010180c723c */ /* 0x008fe6000004180c */
[----:B------:R-:W2:Y:S11]  /*ea50*/  LDL.LU R24, [R1+0x70] ;  /* 0x0000700001187983 */ /* 0x000eb60000300800 */
[----:B------:R-:W-:Y:S09]  /*ea60*/  @!UPT UIADD3 URZ, URZ, URZ, URZ ;  /* 0x0000003f3f3ff290 */ /* 0x000ff2000fffe03f */
[----:B------:R-:W-:Y:S04]  /*ea70*/  STL.64 [R1+0x50], R12 ;  /* 0x0000500c01007387 */ /* 0x000fe80000100a00 */
[----:B------:R-:W-:Y:S04]  /*ea80*/  STL.64 [R1+0x58], R14 ;  /* 0x0000580e01007387 */ /* 0x000fe80000100a00 */
[----:B------:R-:W0:Y:S01]  /*ea90*/  LDSM.16.MT88.4 R12, [R3+0xa100] ;  /* 0x00a10000030c783b */ /* 0x000e220000004200 */
[----:B-1----:R-:W-:Y:S01]  /*eaa0*/  HMMA.16816.F32.BF16 R4, R8, R22, R4 ;  /* 0x000000160804723c */ /* 0x002fe20000041804 */
[----:B------:R-:W-:Y:S01]  /*eab0*/  IMAD.MOV.U32 R26, RZ, RZ, R18 ;  /* 0x000000ffff1a7224 */ /* 0x000fe200078e0012 */
[----:B------:R-:W-:Y:S01]  /*eac0*/  MOV R27, R19 ;  /* 0x00000013001b7202 */ /* 0x000fe20000000f00 */
[----:B------:R-:W2:Y:S04]  /*ead0*/  LDL.LU R25, [R1+0x74] ;  /* 0x0000740001197983 */ /* 0x000ea80000300800 */
[----:B------:R-:W3:Y:S04]  /*eae0*/  LDL.LU R18, [R1+0x17ec] ;  /* 0x0017ec0001127983 */ /* 0x000ee80000300800 */
[----:B------:R-:W3:Y:S01]  /*eaf0*/  LDL.LU R19, [R1+0x17e8] ;  /* 0x0017e80001137983 */ /* 0x000ee20000300800 */
[----:B------:R-:W-:Y:S01]  /*eb00*/  IMAD.MOV.U32 R17, RZ, RZ, R22 ;  /* 0x000000ffff117224 */ /* 0x000fe200078e0016 */
[----:B------:R-:W-:-:S11]  /*eb10*/  MOV R16, R23 ;  /* 0x0000001700107202 */ /* 0x000fd60000000f00 */
[----:B------:R-:W-:Y:S02]  /*eb20*/  MOV R21, R6 ;  /* 0x0000000600157202 */ /* 0x000fe40000000f00 */
[----:B------:R-:W-:Y:S01]  /*eb30*/  MOV R20, R7 ;  /* 0x0000000700147202 */ /* 0x000fe20000000f00 */
[----:B0-----:R0:W-:Y:S04]  /*eb40*/  STL [R1+0x17bc], R12 ;  /* 0x0017bc0c01007387 */ /* 0x0011e80000100800 */
[----:B------:R1:W-:Y:S04]  /*eb50*/  STL [R1+0x17b8], R13 ;  /* 0x0017b80d01007387 */ /* 0x0003e80000100800 */
[----:B------:R4:W-:Y:S01]  /*eb60*/  STL [R1+0x17b4], R14 ;  /* 0x0017b40e01007387 */ /* 0x0009e20000100800 */
[----:B0-----:R-:W-:-:S03]  /*eb70*/  MOV R12, R0 ;  /* 0x00000000000c7202 */ /* 0x001fc60000000f00 */
[----:B------:R0:W-:Y:S01]  /*eb80*/  STL [R1+0x17b0], R15 ;  /* 0x0017b00f01007387 */ /* 0x0001e20000100800 */
[----:B-1----:R-:W-:-:S03]  /*eb90*/  MOV R13, R2 ;  /* 0x00000002000d7202 */ /* 0x002fc60000000f00 */
[----:B------:R-:W5:Y:S04]  /*eba0*/  LDL.LU R0, [R1+0x17e4] ;  /* 0x0017e40001007983 */ /* 0x000f680000300800 */
[----:B------:R-:W2:Y:S04]  /*ebb0*/  LDL.LU R2, [R1+0x17e0] ;  /* 0x0017e00001027983 */ /* 0x000ea80000300800 */
[----:B------:R-:W2:Y:S04]  /*ebc0*/  LDL.LU.64 R22, [R1+0x17d8] ;  /* 0x0017d80001167983 */ /* 0x000ea80000300a00 */
[----:B------:R-:W2:Y:S01]  /*ebd0*/  LDL.LU.64 R6, [R1+0x17d0] ;  /* 0x0017d00001067983 */ /* 0x000ea20000300a00 */
[----:B----4-:R-:W-:-:S02]  /*ebe0*/  MOV R14, R29 ;  /* 0x0000001d000e7202 */ /* 0x010fc40000000f00 */
[----:B0-----:R-:W-:Y:S02]  /*ebf0*/  MOV R15, R28 ;  /* 0x0000001c000f7202 */ /* 0x001fe40000000f00 */
[----:B------:R-:W-:Y:S02]  /*ec00*/  MOV R29, R4 ;  /* 0x00000004001d7202 */ /* 0x000fe40000000f00 */
[----:B------:R-:W-:-:S03]  /*ec10*/  MOV R28, R5 ;  /* 0x00000005001c7202 */ /* 0x000fc60000000f00 */
[C---:B--2---:R-:W-:Y:S11]  /*ec20*/  HMMA.16816.F32.BF16 R4, R8.reuse, R6, R12 ;  /* 0x000000060804723c */ /* 0x044ff6000004180c */
[----:B------:R-:W-:Y:S11]  /*ec30*/  @!UPT UIADD3 URZ, URZ, URZ, URZ ;  /* 0x0000003f3f3ff290 */ /* 0x000ff6000fffe03f */
[----:B------:R-:W-:Y:S02]  /*ec40*/  @!UPT UIADD3 URZ, URZ, URZ, URZ ;  /* 0x0000003f3f3ff290 */ /* 0x000fe4000fffe03f */
[----:B------:R-:W-:Y:S01]  /*ec50*/  MOV R14, R6 ;  /* 0x00000006000e7202 */ /* 0x000fe20000000f00 */
[----:B------:R-:W-:Y:S01]  /*ec60*/  IMAD.MOV.U32 R12, RZ, RZ, R4 ;  /* 0x000000ffff0c7224 */ /* 0x000fe200078e0004 */
[----:B------:R-:W-:Y:S02]  /*ec70*/  MOV R15, R7 ;  /* 0x00000007000f7202 */ /* 0x000fe40000000f00 */
[----:B------:R-:W-:Y:S01]  /*ec80*/  MOV R13, R5 ;  /* 0x00000005000d7202 */ /* 0x000fe20000000f00 */
[----:B------:R-:W2:Y:S04]  /*ec90*/  LDL.LU.64 R6, [R1+0x17c8] ;  /* 0x0017c80001067983 */ /* 0x000ea80000300a00 */
[----:B------:R-:W2:Y:S01]  /*eca0*/  LDL.LU.64 R4, [R1+0x17c0] ;  /* 0x0017c00001047983 */ /* 0x000ea20000300a00 */
[----:B------:R-:W-:Y:S03]  /*ecb0*/  HMMA.16816.F32.BF16 R24, R8, R22, R24 ;  /* 0x000000160818723c */ /* 0x000fe60000041818 */
[----:B------:R0:W-:Y:S04]  /*ecc0*/  STL.64 [R1+0x1788], R22 ;  /* 0x0017881601007387 */ /* 0x0001e80000100a00 */
[----:B0-----:R-:W-:-:S05]  /*ecd0*/  LOP3.LUT R23, R2, 0x7, RZ, 0xc0, !PT ;  /* 0x0000000702177812 */ /* 0x001fca00078ec0ff */
[----:B------:R-:W-:-:S05]  /*ece0*/  IMAD R23, R23, 0x210, RZ ;  /* 0x0000021017177824 */ /* 0x000fca00078e02ff */
[----:B-----5:R-:W-:-:S06]  /*ecf0*/  LOP3.LUT R23, R23, 0x30, R0, 0x78, !PT ;  /* 0x0000003017177812 */ /* 0x020fcc00078e7800 */
[----:B------:R-:W-:Y:S01]  /*ed00*/  STL.64 [R1+0x80], R24 ;  /* 0x0000801801007387 */ /* 0x000fe20000100a00 */
[----:B------:R-:W-:-:S03]  /*ed10*/  LOP3.LUT R23, R23, 0x40, RZ, 0x3c, !PT ;  /* 0x0000004017177812 */ /* 0x000fc600078e3cff */
[----:B------:R-:W-:Y:S04]  /*ed20*/  STL.64 [R1+0x88], R26 ;  /* 0x0000881a01007387 */ /* 0x000fe80000100a00 */
[----:B---3--:R-:W-:Y:S04]  /*ed30*/  STL.64 [R1+0x17a8], R18 ;  /* 0x0017a81201007387 */ /* 0x008fe80000100a00 */
[----:B------:R-:W0:Y:S01]  /*ed40*/  LDSM.16.MT88.4 R24, [R3+0xc000] ;  /* 0x00c000000318783b */ /* 0x000e220000004200 */
[----:B--2---:R-:W-:Y:S03]  /*ed50*/  HMMA.16816.F32.BF16 R4, R8, R18, R4 ;  /* 0x000000120804723c */ /* 0x004fe60000041804 */
[----:B------:R-:W-:Y:S11]  /*ed60*/  LDSM.16.M88.4 R8, [R23+0x22080] ;  /* 0x022080001708783b */ /* 0x000ff60000000200 */
[----:B------:R-:W-:Y:S09]  /*ed70*/  @!UPT UIADD3 URZ, URZ, URZ, URZ ;  /* 0x0000003f3f3ff290 */ /* 0x000ff2000fffe03f */
[----:B------:R-:W-:Y:S04]  /*ed80*/  STL.64 [R1+0x70], R4 ;  /* 0x0000700401007387 */ /* 0x000fe80000100a00 */
[----:B------:R-:W-:Y:S04]  /*ed90*/  STL.64 [R1+0x78], R6 ;  /* 0x0000780601007387 */ /* 0x000fe80000100a00 */
[----:B------:R-:W1:Y:S04]  /*eda0*/  LDSM.16.M88.4 R4, [R23+0x20080] ;  /* 0x020080001704783b */ /* 0x000e680000000200 */
[----:B0-----:R-:W-:Y:S04]  /*edb0*/  STL.64 [R1+0x1778], R26 ;  /* 0x0017781a01007387 */ /* 0x001fe80000100a00 */
[----:B------:R-:W-:Y:S01]  /*edc0*/  STL.64 [R1+0x1770], R24 ;  /* 0x0017701801007387 */ /* 0x000fe20000100a00 */
[----:B-1----:R-:W-:-:S03]  /*edd0*/  MOV R2, R4 ;  /* 0x0000000400027202 */ /* 0x002fc60000000f00 */
[----:B------:R-:W-:Y:S01]  /*ede0*/  STL.64 [R1+0x18], R6 ;  /* 0x0000180601007387 */ /* 0x000fe20000100a00 */
[----:B------:R-:W-:-:S03]  /*edf0*/  MOV R0, R5 ;  /* 0x0000000500007202 */ /* 0x000fc60000000f00 */
[----:B------:R-:W0:Y:S04]  /*ee00*/  LDSM.16.M88.4 R4, [R23+0x21080] ;  /* 0x021080001704783b */ /* 0x000e280000000200 */
[----:B0-----:R-:W-:Y:S04]  /*ee10*/  STL [R1+0x1714], R6 ;  /* 0x0017140601007387 */ /* 0x001fe80000100800 */
[----:B------:R-:W-:Y:S04]  /*ee20*/  STL [R1+0x1710], R7 ;  /* 0x0017100701007387 */ /* 0x000fe80000100800 */
[----:B------:R-:W-:Y:S04]  /*ee30*/  STL.64 [R1+0x1780], R4 ;  /* 0x0017800401007387 */ /* 0x000fe80000100a00 */
[----:B------:R-:W0:Y:S04]  /*ee40*/  LDSM.16.M88.4 R4, [R23+0x23080] ;  /* 0x023080001704783b */ /* 0x000e280000000200 */
[----:B------:R-:W-:Y:S04]  /*ee50*/  STL.64 [R1+0xc0], R8 ;  /* 0x0000c00801007387 */ /* 0x000fe80000100a00 */
[----:B------:R-:W-:Y:S04]  /*ee60*/  STL.64 [R1+0xc8], R10 ;  /* 0x0000c80a01007387 */ /* 0x000fe80000100a00 */
[----:B0-----:R0:W-:Y:S04]  /*ee70*/  STL.64 [R1+0xd0], R4 ;  /* 0x0000d00401007387 */ /* 0x0011e80000100a00 */
[----:B------:R1:W-:Y:S04]  /*ee80*/  STL.64 [R1+0xd8], R6 ;  /* 0x0000d80601007387 */ /* 0x0003e80000100a00 */
[----:B------:R-:W2:Y:S04]  /*ee90*/  LDL.LU R22, [R1+0x8] ;  /* 0x0000080001167983 */ /* 0x000ea80000300800 */
[----:B------:R-:W2:Y:S01]  /*eea0*/  LDL.LU R23, [R1+0xc] ;  /* 0x00000c0001177983 */ /* 0x000ea20000300800 */
[----:B------:R-:W-:-:S02]  /*eeb0*/  MOV R27, R4 ;  /* 0x00000004001b7202 */ /* 0x000fc40000000f00 */
[----:B------:R-:W-:Y:S01]  /*eec0*/  MOV R26, R5 ;  /* 0x00000005001a7202 */ /* 0x000fe20000000f00 */
[----:B------:R-:W-:Y:S01]  /*eed0*/  IMAD.MOV.U32 R25, RZ, RZ, R8 ;  /* 0x000000ffff197224 */ /* 0x000fe200078e0008 */
[----:B------:R-:W-:Y:S02]  /*eee0*/  MOV R24, R9 ;  /* 0x0000000900187202 */ /* 0x000fe40000000f00 */
[----:B------:R-:W3:Y:S04]  /*eef0*/  LDSM.16.MT88.4 R8, [R3+0xc100] ;  /* 0x00c100000308783b */ /* 0x000ee80000004200 */
[----:B--2---:R2:W-:Y:S04]  /*ef00*/  STL.64 [R1+0x17a0], R22 ;  /* 0x0017a01601007387 */ /* 0x0045e80000100a00 */
[----:B0-----:R-:W4:Y:S04]  /*ef10*/  LDL.LU R4, [R1+0x90] ;  /* 0x0000900001047983 */ /* 0x001f280000300800 */
[----:B------:R-:W4:Y:S04]  /*ef20*/  LDL.LU R5, [R1+0x94] ;  /* 0x0000940001057983 */ /* 0x000f280000300800 */
[----:B-1----:R-:W5:Y:S04]  /*ef30*/  LDL.LU R6, [R1+0x98] ;  /* 0x0000980001067983 */ /* 0x002f680000300800 */
[----:B------:R-:W5:Y:S01]  /*ef40*/  LDL.LU R7, [R1+0x9c] ;  /* 0x00009c0001077983 */ /* 0x000f620000300800 */
[----:B--2---:R-:W-:-:S02]  /*ef50*/  MOV R23, R16 ;  /* 0x0000001000177202 */ /* 0x004fc40000000f00 */
[----:B------:R-:W-:Y:S01]  /*ef60*/  MOV R22, R17 ;  /* 0x0000001100167202 */ /* 0x000fe20000000f00 */
[----:B------:R-:W2:Y:S04]  /*ef70*/  LDL.LU R16, [R1+0x60] ;  /* 0x0000600001107983 */ /* 0x000ea80000300800 */
[----:B------:R-:W2:Y:S04]  /*ef80*/  LDL.LU R17, [R1+0x64] ;  /* 0x0000640001117983 */ /* 0x000ea80000300800 */
[----:B------:R-:W2:Y:S04]  /*ef90*/  LDL.LU R18, [R1+0x68] ;  /* 0x0000680001127983 */ /* 0x000ea80000300800 */
[----:B------:R-:W2:Y:S04]  /*efa0*/  LDL.LU R19, [R1+0x6c] ;  /* 0x00006c0001137983 */ /* 0x000ea80000300800 */
[----:B-----5:R-:W-:Y:S04]  /*efb0*/  STL.64 [R1+0x1798], R6 ;  /* 0x0017980601007387 */ /* 0x020fe80000100a00 */
[----:B----4-:R0:W-:Y:S04]  /*efc0*/  STL.64 [R1+0x1790], R4 ;  /* 0x0017900401007387 */ /* 0x0101e80000100a00 */
[----:B0-----:R-:W4:Y:S04]  /*efd0*/  LDL.LU R4, [R1+0xa0] ;  /* 0x0000a00001047983 */ /* 0x001f280000300800 */
[----:B------:R-:W4:Y:S04]  /*efe0*/  LDL.LU R5, [R1+0xa4] ;  /* 0x0000a40001057983 */ /* 0x000f280000300800 */
[----:B------:R-:W4:Y:S04]  /*eff0*/  LDL.LU R6, [R1+0xa8] ;  /* 0x0000a80001067983 */ /* 0x000f280000300800 */
[----:B------:R-:W4:Y:S04]  /*f000*/  LDL.LU R7, [R1+0xac] ;  /* 0x0000ac0001077983 */ /* 0x000f280000300800 */
[----:B---3--:R-:W-:Y:S04]  /*f010*/  STL.64 [R1+0x1728], R10 ;  /* 0x0017280a01007387 */ /* 0x008fe80000100a00 */
[----:B------:R0:W-:Y:S02]  /*f020*/  STL.64 [R1+0x1720], R8 ;  /* 0x0017200801007387 */ /* 0x0001e40000100a00 */
[----:B0-----:R-:W-:Y:S01]  /*f030*/  IMAD.MOV.U32 R8, RZ, RZ, R27 ;  /* 0x000000ffff087224 */ /* 0x001fe200078e001b */
[----:B------:R-:W-:-:S05]  /*f040*/  MOV R9, R26 ;  /* 0x0000001a00097202 */ /* 0x000fca0000000f00 */
[----:B------:R0:W-:Y:S01]  /*f050*/  STL.64 [R1+0x1740], R8 ;  /* 0x0017400801007387 */ /* 0x0001e20000100a00 */
[----:B------:R-:W-:Y:S01]  /*f060*/  IMAD.MOV.U32 R10, RZ, RZ, R14 ;  /* 0x000000ffff0a7224 */ /* 0x000fe200078e000e */
[----:B------:R-:W-:Y:S02]  /*f070*/  MOV R11, R15 ;  /* 0x0000000f000b7202 */ /* 0x000fe40000000f00 */
[----:B0-----:R-:W-:Y:S02]  /*f080*/  MOV R8, R25 ;  /* 0x0000001900087202 */ /* 0x001fe40000000f00 */
[----:B------:R-:W-:-:S05]  /*f090*/  MOV R9, R24 ;  /* 0x0000001800097202 */ /* 0x000fca0000000f00 */
[----:B------:R0:W-:Y:S02]  /*f0a0*/  STL.64 [R1+0x1758], R8 ;  /* 0x0017580801007387 */ /* 0x0001e40000100a00 */
[----:B0-----:R-:W-:Y:S02]  /*f0b0*/  MOV R8, R12 ;  /* 0x0000000c00087202 */ /* 0x001fe40000000f00 */
[----:B------:R-:W2:Y:S01]  /*f0c0*/  LDL.LU R12, [R1+0x17bc] ;  /* 0x0017bc00010c7983 */ /* 0x000ea20000300800 */
[----:B------:R-:W-:-:S03]  /*f0d0*/  MOV R9, R13 ;  /* 0x0000000d00097202 */ /* 0x000fc60000000f00 */
[----:B------:R-:W2:Y:S04]  /*f0e0*/  LDL.LU R13, [R1+0x17b8] ;  /* 0x0017b800010d7983 */ /* 0x000ea80000300800 */
[----:B------:R-:W2:Y:S04]  /*f0f0*/  LDL.LU R14, [R1+0x17b4] ;  /* 0x0017b400010e7983 */ /* 0x000ea80000300800 */
[----:B------:R-:W2:Y:S04]  /*f100*/  LDL.LU R15, [R1+0x17b0] ;  /* 0x0017b000010f7983 */ /* 0x000ea80000300800 */
[----:B------:R-:W3:Y:S04]  /*f110*/  LDL.LU R24, [R1+0x50] ;  /* 0x0000500001187983 */ /* 0x000ee80000300800 */
[----:B------:R-:W3:Y:S04]  /*f120*/  LDL.LU R25, [R1+0x54] ;  /* 0x0000540001197983 */ /* 0x000ee80000300800 */
[----:B------:R-:W3:Y:S04]  /*f130*/  LDL.LU R26, [R1+0x58] ;  /* 0x00005800011a7983 */ /* 0x000ee80000300800 */
[----:B------:R-:W3:Y:S04]  /*f140*/  LDL.LU R27, [R1+0x5c] ;  /* 0x00005c00011b7983 */ /* 0x000ee80000300800 */
[----:B------:R0:W-:Y:S02]  /*f150*/  STL.64 [R1+0x1768], R10 ;  /* 0x0017680a01007387 */ /* 0x0001e40000100a00 */
[----:B0-----:R-:W-:-:S02]  /*f160*/  MOV R10, R21 ;  /* 0x00000015000a7202 */ /* 0x001fc40000000f00 */
[----:B------:R-:W-:Y:S01]  /*f170*/  MOV R11, R20 ;  /* 0x00000014000b7202 */ /* 0x000fe20000000f00 */
[----:B------:R0:W-:Y:S04]  /*f180*/  STL.64 [R1+0x1760], R8 ;  /* 0x0017600801007387 */ /* 0x0001e80000100a00 */
[----:B------:R-:W-:Y:S01]  /*f190*/  STL [R1+0x1718], R3 ;  /* 0x0017180301007387 */ /* 0x000fe20000100800 */
[C---:B--2---:R-:W-:Y:S03]  /*f1a0*/  HMMA.16816.F32.BF16 R20, R12.reuse, R22, R16 ;  /* 0x000000160c14723c */ /* 0x044fe60000041810 */
[----:B------:R-:W3:Y:S11]  /*f1b0*/  LDL.LU.64 R18, [R1+0x17a8] ;  /* 0x0017a80001127983 */ /* 0x000ef60000300a00 */
[----:B------:R-:W-:Y:S10]  /*f1c0*/  @!UPT UIADD3 URZ, URZ, URZ, URZ ;  /* 0x0000003f3f3ff290 */ /* 0x000ff4000fffe03f */
[----:B------:R-:W-:Y:S02]  /*f1d0*/  MOV R17, R22 ;  /* 0x0000001600117202 */ /* 0x000fe40000000f00 */
[----:B------:R-:W-:Y:S02]  /*f1e0*/  MOV R16, R23 ;  /* 0x0000001700107202 */ /* 0x000fe40000000f00 */
[----:B------:R-:W4:Y:S01]  /*f1f0*/  LDL.LU.64 R22, [R1+0x17a0] ;  /* 0x0017a00001167983 */ /* 0x000f220000300a00 */
[----:B0-----:R-:W-:Y:S01]  /*f200*/  MOV R8, R29 ;  /* 0x0000001d00087202 */ /* 0x001fe20000000f00 */
[----:B------:R-:W-:Y:S01]  /*f210*/  IMAD.MOV.U32 R29, RZ, RZ, R20 ;  /* 0x000000ffff1d7224 */ /* 0x000fe200078e0014 */
[----:B------:R-:W-:Y:S02]  /*f220*/  MOV R9, R28 ;  /* 0x0000001c00097202 */ /* 0x000fe40000000f00 */
[----:B------:R-:W-:Y:S02]  /*f230*/  MOV R28, R21 ;  /* 0x00000015001c7202 */ /* 0x000fe40000000f00 */
[C---:B----4-:R-:W-:Y:S01]  /*f240*/  HMMA.16816.F32.BF16 R20, R12.reuse, R22, R4 ;  /* 0x000000160c14723c */ /* 0x050fe20000041804 */
[----:B------:R-:W2:Y:S04]  /*f250*/  LDL.LU.64 R6, [R1+0x1798] ;  /* 0x0017980001067983 */ /* 0x000ea80000300a00 */
[----:B------:R-:W2:Y:S11]  /*f260*/  LDL.LU.64 R4, [R1+0x1790] ;  /* 0x0017900001047983 */ /* 0x000eb60000300a00 */
[----:B------:R-:W-:Y:S07]  /*f270*/  @!UPT UIADD3 URZ, URZ, URZ, URZ ;  /* 0x0000003f3f3ff290 */ /* 0x000fee000fffe03f */
[----:B------:R-:W-:Y:S04]  /*f280*/  STL [R1+0xa0], R20 ;  /* 0x0000a01401007387 */ /* 0x000fe80000100800 */
[----:B------:R0:W-:Y:S04]  /*f290*/  STL.64 [R1+0xa8], R22 ;  /* 0x0000a81601007387 */ /* 0x0001e80000100a00 */
[----:B0-----:R-:W2:Y:S01]  /*f2a0*/  LDL.LU.64 R22, [R1+0x1788] ;  /* 0x0017880001167983 */ /* 0x001ea20000300a00 */
[----:B------:R-:W-:Y:S01]  /*f2b0*/  MOV R3, R21 ;  /* 0x0000001500037202 */ /* 0x000fe20000000f00 */
[----:B--2---:R-:W-:Y:S11]  /*f2c0*/  HMMA.16816.F32.BF16 R4, R12, R22, R4 ;  /* 0x000000160c04723c */ /* 0x004ff60000041804 */
[----:B------:R-:W-:Y:S11]  /*f2d0*/  @!UPT UIADD3 URZ, URZ, URZ, URZ ;  /* 0x0000003f3f3ff290 */ /* 0x000ff6000fffe03f */
[----:B------:R-:W-:Y:S02]  /*f2e0*/  @!UPT UIADD3 URZ, URZ, URZ, URZ ;  /* 0x0000003f3f3ff290 */ /* 0x000fe4000fffe03f */
[----:B------:R-:W-:Y:S01]  /*f2f0*/  MOV R23, R4 ;  /* 0x0000000400177202 */ /* 0x000fe20000000f00 */
[----:B------:R-:W-:Y:S01]  /*f300*/  IMAD.MOV.U32 R22, RZ, RZ, R5 ;  /* 0x000000ffff167224 */ /* 0x000fe200078e0005 */
[----:B------:R-:W-:Y:S01]  /*f310*/  MOV R21, R6 ;  /* 0x0000000600157202 */ /* 0x000fe20000000f00 */
[----:B------:R-:W2:Y:S01]  /*f320*/  LDL.LU.64 R4, [R1+0x1780] ;  /* 0x0017800001047983 */ /* 0x000ea20000300a00 */
[----:B------:R-:W-:-:S03]  /*f330*/  MOV R20, R7 ;  /* 0x0000000700147202 */ /* 0x000fc60000000f00 */
[----:B------:R-:W-:Y:S04]  /*f340*/  STL.64 [R1+0x1738], R22 ;  /* 0x0017381601007387 */ /* 0x000fe80000100a00 */
[----:B------:R0:W-:Y:S04]  /*f350*/  STL.64 [R1+0x1730], R20 ;  /* 0x0017301401007387 */ /* 0x0001e80000100a00 */
[----:B0-----:R-:W4:Y:S04]  /*f360*/  LDL.LU R20, [R1+0x70] ;  /* 0x0000700001147983 */ /* 0x001f280000300800 */
[----:B------:R-:W4:Y:S04]  /*f370*/  LDL.LU R21, [R1+0x74] ;  /* 0x0000740001157983 */ /* 0x000f280000300800 */
[----:B------:R-:W5:Y:S04]  /*f380*/  LDL.LU R22, [R1+0x78] ;  /* 0x0000780001167983 */ /* 0x000f680000300800 */
[----:B------:R-:W5:Y:S01]  /*f390*/  LDL.LU R23, [R1+0x7c] ;  /* 0x00007c0001177983 */ /* 0x000f620000300800 */
[----:B---3--:R-:W-:Y:S03]  /*f3a0*/  HMMA.16816.F32.BF16 R12, R12, R18, R24 ;  /* 0x000000120c0c723c */ /* 0x008fe60000041818 */
[----:B-----5:R-:W-:Y:S04]  /*f3b0*/  STL.64 [R1+0x1750], R22 ;  /* 0x0017501601007387 */ /* 0x020fe80000100a00 */
[----:B----4-:R0:W-:Y:S04]  /*f3c0*/  STL.64 [R1+0x1748], R20 ;  /* 0x0017481401007387 */ /* 0x0101e80000100a00 */
[----:B0-----:R-:W3:Y:S04]  /*f3d0*/  LDL.LU R20, [R1+0x80] ;  /* 0x0000800001147983 */ /* 0x001ee80000300800 */
[----:B------:R-:W3:Y:S04]  /*f3e0*/  LDL.LU R21, [R1+0x84] ;  /* 0x0000840001157983 */ /* 0x000ee80000300800 */
[----:B------:R-:W3:Y:S04]  /*f3f0*/  LDL.LU R22, [R1+0x88] ;  /* 0x0000880001167983 */ /* 0x000ee80000300800 */
[----:B------:R-:W3:Y:S04]  /*f400*/  LDL.LU R23, [R1+0x8c] ;  /* 0x00008c0001177983 */ /* 0x000ee80000300800 */
[----:B------:R-:W4:Y:S04]  /*f410*/  LDL.LU.64 R26, [R1+0x1778] ;  /* 0x00177800011a7983 */ /* 0x000f280000300a00 */
[----:B------:R-:W4:Y:S01]  /*f420*/  LDL.LU.64 R24, [R1+0x1770] ;  /* 0x0017700001187983 */ /* 0x000f220000300a00 */
[----:B------:R-:W-:-:S02]  /*f430*/  MOV R6, R14 ;  /* 0x0000000e00067202 */ /* 0x000fc40000000f00 */
[----:B------:R-:W-:Y:S02]  /*f440*/  MOV R7, R15 ;  /* 0x0000000f00077202 */ /* 0x000fe40000000f00 */
[----:B------:R-:W-:Y:S02]  /*f450*/  MOV R14, R17 ;  /* 0x00000011000e7202 */ /* 0x000fe40000000f00 */
[----:B------:R-:W-:Y:S02]  /*f460*/  MOV R15, R16 ;  /* 0x00000010000f7202 */ /* 0x000fe40000000f00 */
[----:B------:R-:W-:Y:S02]  /*f470*/  MOV R16, R2 ;  /* 0x0000000200107202 */ /* 0x000fe40000000f00 */
[----:B------:R-:W-:Y:S01]  /*f480*/  MOV R17, R0 ;  /* 0x0000000000117202 */ /* 0x000fe20000000f00 */
[----:B------:R-:W-:Y:S06]  /*f490*/  STL.64 [R1+0x50], R12 ;  /* 0x0000500c01007387 */ /* 0x000fec0000100a00 */
[C---:B----4-:R-:W-:Y:S11]  /*f4a0*/  HMMA.16816.F32.BF16 R8, R24.reuse, R16, R8 ;  /* 0x000000101808723c */ /* 0x050ff60000041808 */
[----:B------:R-:W-:Y:S11]  /*f4b0*/  @!UPT UIADD3 URZ, URZ, URZ, URZ ;  /* 0x0000003f3f3ff290 */ /* 0x000ff6000fffe03f */
[----:B------:R-:W-:Y:S01]  /*f4c0*/  @!UPT UIADD3 URZ, URZ, URZ, URZ ;  /* 0x0000003f3f3ff290 */ /* 0x000fe2000fffe03f */
[----:B------:R-:W-:Y:S04]  /*f4d0*/  STL.64 [R1+0x40], R8 ;  /* 0x0000400801007387 */ /* 0x000fe80000100a00 */
[----:B------:R0:W-:Y:S04]  /*f4e0*/  STL.64 [R1+0x48], R10 ;  /* 0x0000480a01007387 */ /* 0x0001e80000100a00 */
[----:B0-----:R-:W2:Y:S04]  /*f4f0*/  LDL.LU.64 R10, [R1+0x1768] ;  /* 0x00176800010a7983 */ /* 0x001ea80000300a00 */
[----:B------:R-:W2:Y:S02]  /*f500*/  LDL.LU.64 R8, [R1+0x1760] ;  /* 0x0017600001087983 */ /* 0x000ea40000300a00 */
[C---:B--2---:R-:W-:Y:S11]  /*f510*/  HMMA.16816.F32.BF16 R8, R24.reuse, R4, R8 ;  /* 0x000000041808723c */ /* 0x044ff60000041808 */
[----:B------:R-:W-:Y:S11]  /*f520*/  @!UPT UIADD3 URZ, URZ, URZ, URZ ;  /* 0x0000003f3f3ff290 */ /* 0x000ff6000fffe03f */
[----:B------:R-:W-:Y:S01]  /*f530*/  @!UPT UIADD3 URZ, URZ, URZ, URZ ;  /* 0x0000003f3f3ff290 */ /* 0x000fe2000fffe03f */
[----:B------:R0:W-:Y:S04]  /*f540*/  STL.64 [R1+0x30], R8 ;  /* 0x0000300801007387 */ /* 0x0001e80000100a00 */
[----:B------:R3:W-:Y:S04]  /*f550*/  STL.64 [R1+0x38], R10 ;  /* 0x0000380a01007387 */ /* 0x0007e80000100a00 */
[----:B0-----:R-:W3:Y:S02]  /*f560*/  LDL.LU.64 R8, [R1+0x1758] ;  /* 0x0017580001087983 */ /* 0x001ee40000300a00 */
[C---:B---3--:R-:W-:Y:S02]  /*f570*/  HMMA.16816.F32.BF16 R8, R24.reuse, R8, R20 ;  /* 0x000000081808723c */ /* 0x048fe40000041814 */
[----:B------:R-:W2:Y:S04]  /*f580*/  LDL.LU.64 R22, [R1+0x1750] ;  /* 0x0017500001167983 */ /* 0x000ea80000300a00 */
[----:B------:R-:W2:Y:S11]  /*f590*/  LDL.LU.64 R20, [R1+0x1748] ;  /* 0x0017480001147983 */ /* 0x000eb60000300a00 */
[----:B------:R-:W-:Y:S06]  /*f5a0*/  @!UPT UIADD3 URZ, URZ, URZ, URZ ;  /* 0x0000003f3f3ff290 */ /* 0x000fec000fffe03f */
[----:B------:R0:W-:Y:S04]  /*f5b0*/  STL.64 [R1+0x20], R8 ;  /* 0x0000200801007387 */ /* 0x0001e80000100a00 */
[----:B------:R1:W-:Y:S04]  /*f5c0*/  STL.64 [R1+0x28], R10 ;  /* 0x0000280a01007387 */ /* 0x0003e80000100a00 */
[----:B0-----:R-:W2:Y:S01]  /*f5d0*/  LDL.LU.64 R8, [R1+0x1740] ;  /* 0x0017400001087983 */ /* 0x001ea20000300a00 */
[----:B------:R-:W-:Y:S01]  /*f5e0*/  MOV R12, R29 ;  /* 0x0000001d000c7202 */ /* 0x000fe20000000f00 */
[----:B------:R-:W-:Y:S01]  /*f5f0*/  IMAD.MOV.U32 R13, RZ, RZ, R28 ;  /* 0x000000ffff0d7224 */ /* 0x000fe200078e001c */
[----:B--2---:R-:W-:Y:S01]  /*f600*/  HMMA.16816.F32.BF16 R24, R24, R8, R20 ;  /* 0x000000081818723c */ /* 0x004fe20000041814 */
[----:B------:R-:W2:Y:S04]  /*f610*/  LDL.LU.64 R22, [R1+0x1738] ;  /* 0x0017380001167983 */ /* 0x000ea80000300a00 */
[----:B------:R-:W3:Y:S04]  /*f620*/  LDL.LU.64 R20, [R1+0x1730] ;  /* 0x0017300001147983 */ /* 0x000ee80000300a00 */
[----:B-1----:R-:W4:Y:S04]  /*f630*/  LDL.LU.64 R10, [R1+0x1728] ;  /* 0x00172800010a7983 */ /* 0x002f280000300a00 */
[----:B------:R-:W4:Y:S11]  /*f640*/  LDL.LU.64 R8, [R1+0x1720] ;  /* 0x0017200001087983 */ /* 0x000f360000300a00 */
[----:B------:R-:W-:Y:S01]  /*f650*/  MOV R29, R24 ;  /* 0x00000018001d7202 */ /* 0x000fe20000000f00 */
[----:B------:R-:W-:Y:S01]  /*f660*/  IMAD.MOV.U32 R28, RZ, RZ, R25 ;  /* 0x000000ffff1c7224 */ /* 0x000fe200078e0019 */
[----:B------:R-:W5:Y:S01]  /*f670*/  LDL.LU R24, [R1+0xa0] ;  /* 0x0000a00001187983 */ /* 0x000f620000300800 */
[----:B------:R-:W-:-:S03]  /*f680*/  MOV R25, R3 ;  /* 0x0000000300197202 */ /* 0x000fc60000000f00 */
[----:B------:R-:W2:Y:S01]  /*f690*/  LDL.LU R3, [R1+0x1718] ;  /* 0x0017180001037983 */ /* 0x000ea20000300800 */
[----:B------:R-:W-:Y:S02]  /*f6a0*/  MOV R2, R26 ;  /* 0x0000001a00027202 */ /* 0x000fe40000000f00 */
[----:B------:R-:W-:Y:S01]  /*f6b0*/  MOV R0, R27 ;  /* 0x0000001b00007202 */ /* 0x000fe20000000f00 */
[----:B------:R-:W5:Y:S04]  /*f6c0*/  LDL.LU R26, [R1+0xa8] ;  /* 0x0000a800011a7983 */ /* 0x000f680000300800 */
[----:B------:R-:W5:Y:S01]  /*f6d0*/  LDL.LU R27, [R1+0xac] ;  /* 0x0000ac00011b7983 */ /* 0x000f620000300800 */
[C---:B----4-:R-:W-:Y:S03]  /*f6e0*/  HMMA.16816.F32.BF16 R12, R8.reuse, R16, R12 ;  /* 0x00000010080c723c */ /* 0x050fe6000004180c */
[----:B--2---:R-:W0:Y:S11]  /*f6f0*/  LDSM.16.MT88.4 R16, [R3+0xe000] ;  /* 0x00e000000310783b */ /* 0x004e360000004200 */
[----:B------:R-:W-:Y:S09]  /*f700*/  @!UPT UIADD3 URZ, URZ, URZ, URZ ;  /* 0x0000003f3f3ff290 */ /* 0x000ff2000fffe03f */
[----:B------:R-:W-:Y:S04]  /*f710*/  STL.64 [R1+0x16a0], R14 ;  /* 0x0016a00e01007387 */ /* 0x000fe80000100a00 */
[----:B------:R1:W-:Y:S04]  /*f720*/  STL.64 [R1+0x1698], R12 ;  /* 0x0016980c01007387 */ /* 0x0003e80000100a00 */
[----:B-1----:R-:W2:Y:S04]  /*f730*/  LDL.LU.64 R12, [R1+0xd0] ;  /* 0x0000d000010c7983 */ /* 0x002ea80000300a00 */
[----:B------:R-:W4:Y:S01]  /*f740*/  LDL.LU.64 R14, [R1+0xd8] ;  /* 0x0000d800010e7983 */ /* 0x000f220000300a00 */
[----:B-----5:R-:W-:Y:S03]  /*f750*/  HMMA.16816.F32.BF16 R24, R8, R4, R24 ;  /* 0x000000040818723c */ /* 0x020fe60000041818 */
[----:B----4-:R-:W-:Y:S04]  /*f760*/  STL.64 [R1+0x1708], R14 ;  /* 0x0017080e01007387 */ /* 0x010fe80000100a00 */
[----:B--2---:R-:W-:Y:S04]  /*f770*/  STL.64 [R1+0x1700], R12 ;  /* 0x0017000c01007387 */ /* 0x004fe80000100a00 */
[----:B0-----:R0:W-:Y:S04]  /*f780*/  STL.64 [R1+0x16f8], R18 ;  /* 0x0016f81201007387 */ /* 0x0011e80000100a00 */
[----:B------:R1:W-:Y:S01]  /*f790*/  STL.64 [R1+0x16f0], R16 ;  /* 0x0016f01001007387 */ /* 0x0003e20000100a00 */
[----:B0-----:R-:W-:-:S02]  /*f7a0*/  MOV R18, R6 ;  /* 0x0000000600127202 */ /* 0x001fc40000000f00 */
[----:B------:R-:W-:Y:S01]  /*f7b0*/  MOV R19, R7 ;  /* 0x0000000700137202 */ /* 0x000fe20000000f00 */
[----:B-1----:R-:W2:Y:S04]  /*f7c0*/  LDL.LU R16, [R1+0x50] ;  /* 0x0000500001107983 */ /* 0x002ea80000300800 */
[----:B------:R-:W2:Y:S04]  /*f7d0*/  LDL.LU R17, [R1+0x54] ;  /* 0x0000540001117983 */ /* 0x000ea80000300800 */
[----:B------:R-:W4:Y:S04]  /*f7e0*/  LDL.LU R6, [R1+0x1714] ;  /* 0x0017140001067983 */ /* 0x000f280000300800 */
[----:B------:R-:W4:Y:S01]  /*f7f0*/  LDL.LU R7, [R1+0x1710] ;  /* 0x0017100001077983 */ /* 0x000f220000300800 */
[----:B------:R-:W-:Y:S01]  /*f800*/  IMAD.MOV.U32 R12, RZ, RZ, R23 ;  /* 0x000000ffff0c7224 */ /* 0x000fe200078e0017 */
[----:B------:R-:W-:-:S02]  /*f810*/  MOV R13, R22 ;  /* 0x00000016000d7202 */ /* 0x000fc40000000f00 */
[----:B---3--:R-:W-:Y:S02]  /*f820*/  MOV R14, R21 ;  /* 0x00000015000e7202 */ /* 0x008fe40000000f00 */
[----:B------:R-:W-:Y:S02]  /*f830*/  MOV R15, R20 ;  /* 0x00000014000f7202 */ /* 0x000fe40000000f00 */
[----:B------:R-:W0:Y:S04]  /*f840*/  LDSM.16.MT88.4 R20, [R3+0xe100] ;  /* 0x00e100000314783b */ /* 0x000e280000004200 */
[----:B0-----:R-:W-:Y:S04]  /*f850*/  STL.64 [R1+0x16b0], R22 ;  /* 0x0016b01601007387 */ /* 0x001fe80000100a00 */
[----:B------:R0:W-:Y:S04]  /*f860*/  STL.64 [R1+0x16a8], R20 ;  /* 0x0016a81401007387 */ /* 0x0001e80000100a00 */
[----:B0-----:R-:W3:Y:S04]  /*f870*/  LDL.LU R20, [R1+0xc0] ;  /* 0x0000c00001147983 */ /* 0x001ee80000300800 */
[----:B------:R-:W3:Y:S04]  /*f880*/  LDL.LU R21, [R1+0xc4] ;  /* 0x0000c40001157983 */ /* 0x000ee80000300800 */
[----:B------:R-:W5:Y:S04]  /*f890*/  LDL R22, [R1+0xc8] ;  /* 0x0000c80001167983 */ /* 0x000f680000100800 */
[----:B------:R-:W5:Y:S04]  /*f8a0*/  LDL R23, [R1+0xcc] ;  /* 0x0000cc0001177983 */ /* 0x000f680000100800 */
[----:B------:R-:W-:Y:S04]  /*f8b0*/  STL [R1+0x168c], R3 ;  /* 0x00168c0301007387 */ /* 0x000fe80000100800 */
[----:B----4-:R0:W-:Y:S04]  /*f8c0*/  STL.64 [R1+0x16d8], R6 ;  /* 0x0016d80601007387 */ /* 0x0101e80000100a00 */
[----:B0-----:R-:W4:Y:S04]  /*f8d0*/  LDL.LU.64 R6, [R1+0x18] ;  /* 0x0000180001067983 */ /* 0x001f280000300a00 */
[----:B------:R-:W-:Y:S04]  /*f8e0*/  STL [R1+0x1690], R27 ;  /* 0x0016901b01007387 */ /* 0x000fe80000100800 */
[----:B------:R-:W-:Y:S04]  /*f8f0*/  STL [R1+0x16c0], R26 ;  /* 0x0016c01a01007387 */ /* 0x000fe80000100800 */
[----:B------:R0:W-:Y:S04]  /*f900*/  STL.64 [R1+0x16b8], R24 ;  /* 0x0016b81801007387 */ /* 0x0001e80000100a00 */
[----:B0-----:R-:W2:Y:S04]  /*f910*/  LDL.LU R24, [R1+0x20] ;  /* 0x0000200001187983 */ /* 0x001ea80000300800 */
[----:B------:R-:W2:Y:S04]  /*f920*/  LDL.LU R25, [R1+0x24] ;  /* 0x0000240001197983 */ /* 0x000ea80000300800 */
[----:B------:R-:W2:Y:S04]  /*f930*/  LDL.LU R26, [R1+0x28] ;  /* 0x00002800011a7983 */ /* 0x000ea80000300800 */
[----:B------:R-:W2:Y:S04]  /*f940*/  LDL.LU R27, [R1+0x2c] ;  /* 0x00002c00011b7983 */ /* 0x000ea80000300800 */
[----:B--2---:R-:W-:Y:S04]  /*f950*/  STL.64 [R1+0x16d0], R26 ;  /* 0x0016d01a01007387 */ /* 0x004fe80000100a00 */
[----:B------:R0:W-:Y:S04]  /*f960*/  STL.64 [R1+0x16c8], R24 ;  /* 0x0016c81801007387 */ /* 0x0001e80000100a00 */
[----:B0-----:R-:W2:Y:S04]  /*f970*/  LDL.LU R24, [R1+0x30] ;  /* 0x0000300001187983 */ /* 0x001ea80000300800 */
[----:B------:R-:W2:Y:S04]  /*f980*/  LDL.LU R25, [R1+0x34] ;  /* 0x0000340001197983 */ /* 0x000ea80000300800 */
[----:B------:R-:W2:Y:S04]  /*f990*/  LDL.LU R26, [R1+0x38] ;  /* 0x00003800011a7983 */ /* 0x000ea80000300800 */
[----:B------:R-:W2:Y:S01]  /*f9a0*/  LDL.LU R27, [R1+0x3c] ;  /* 0x00003c00011b7983 */ /* 0x000ea20000300800 */
[C---:B---3--:R-:W-:Y:S03]  /*f9b0*/  HMMA.16816.F32.BF16 R12, R8.reuse, R20, R12 ;  /* 0x00000014080c723c */ /* 0x048fe6000004180c */
[----:B--2---:R-:W-:Y:S04]  /*f9c0*/  STL.64 [R1+0x16e8], R26 ;  /* 0x0016e81a01007387 */ /* 0x004fe80000100a00 */
[----:B------:R0:W-:Y:S04]  /*f9d0*/  STL.64 [R1+0x16e0], R24 ;  /* 0x0016e01801007387 */ /* 0x0001e80000100a00 */
[----:B0-----:R-:W2:Y:S04]  /*f9e0*/  LDL.LU R24, [R1+0x40] ;  /* 0x0000400001187983 */ /* 0x001ea80000300800 */
[----:B------:R-:W2:Y:S04]  /*f9f0*/  LDL.LU R25, [R1+0x44] ;  /* 0x0000440001197983 */ /* 0x000ea80000300800 */
[----:B------:R-:W2:Y:S04]  /*fa00*/  LDL.LU R26, [R1+0x48] ;  /* 0x00004800011a7983 */ /* 0x000ea80000300800 */
[----:B------:R-:W2:Y:S04]  /*fa10*/  LDL.LU R27, [R1+0x4c] ;  /* 0x00004c00011b7983 */ /* 0x000ea80000300800 */
[----:B------:R-:W-:Y:S04]  /*fa20*/  STL.64 [R1+0xb0], R12 ;  /* 0x0000b00c01007387 */ /* 0x000fe80000100a00 */
[----:B------:R0:W-:Y:S04]  /*fa30*/  STL.64 [R1+0xb8], R14 ;  /* 0x0000b80e01007387 */ /* 0x0001e80000100a00 */
[----:B0-----:R-:W3:Y:S04]  /*fa40*/  LDL.LU.64 R14, [R1+0x1708] ;  /* 0x00170800010e7983 */ /* 0x001ee80000300a00 */
[----:B------:R-:W2:Y:S02]  /*fa50*/  LDL.LU.64 R12, [R1+0x1700] ;  /* 0x00170000010c7983 */ /* 0x000ea40000300a00 */
[----:B--2---:R-:W-:Y:S02]  /*fa60*/  HMMA.16816.F32.BF16 R8, R8, R12, R16 ;  /* 0x0000000c0808723c */ /* 0x004fe40000041810 */
[----:B------:R-:W2:Y:S04]  /*fa70*/  LDL.LU.64 R18, [R1+0x16f8] ;  /* 0x0016f80001127983 */ /* 0x000ea80000300a00 */
[----:B------:R-:W2:Y:S11]  /*fa80*/  LDL.LU.64 R16, [R1+0x16f0] ;  /* 0x0016f00001107983 */ /* 0x000eb60000300a00 */
[----:B------:R-:W-:Y:S06]  /*fa90*/  @!UPT UIADD3 URZ, URZ, URZ, URZ ;  /* 0x0000003f3f3ff290 */ /* 0x000fec000fffe03f */
[----:B------:R-:W-:Y:S04]  /*faa0*/  STL.64 [R1+0x70], R8 ;  /* 0x0000700801007387 */ /* 0x000fe80000100a00 */
[----:B------:R0:W-:Y:S02]  /*fab0*/  STL.64 [R1+0x78], R10 ;  /* 0x0000780a01007387 */ /* 0x0001e40000100a00 */
[----:B0-----:R-:W-:Y:S01]  /*fac0*/  IMAD.MOV.U32 R10, RZ, RZ, R2 ;  /* 0x000000ffff0a7224 */ /* 0x001fe200078e0002 */
[----:B------:R-:W-:Y:S02]  /*fad0*/  MOV R11, R0 ;  /* 0x00000000000b7202 */ /* 0x000fe40000000f00 */
[----:B----4-:R-:W-:Y:S02]  /*fae0*/  MOV R2, R6 ;  /* 0x0000000600027202 */ /* 0x010fe40000000f00 */
[----:B------:R-:W-:Y:S01]  /*faf0*/  MOV R0, R7 ;  /* 0x0000000700007202 */ /* 0x000fe20000000f00 */
[C---:B--2---:R-:W-:Y:S11]  /*fb00*/  HMMA.16816.F32.BF16 R24, R16.reuse, R6, R24 ;  /* 0x000000061018723c */ /* 0x044ff60000041818 */
[----:B------:R-:W-:Y:S11]  /*fb10*/  @!UPT UIADD3 URZ, URZ, URZ, URZ ;  /* 0x0000003f3f3ff290 */ /* 0x000ff6000fffe03f */
[----:B------:R-:W-:Y:S01]  /*fb20*/  @!UPT UIADD3 URZ, URZ, URZ, URZ ;  /* 0x0000003f3f3ff290 */ /* 0x000fe2000fffe03f */
[----:B------:R-:W-:Y:S04]  /*fb30*/  STL.64 [R1+0xa0], R24 ;  /* 0x0000a01801007387 */ /* 0x000fe80000100a00 */
[----:B------:R0:W-:Y:S04]  /*fb40*/  STL.64 [R1+0xa8], R26 ;  /* 0x0000a81a01007387 */ /* 0x0001e80000100a00 */
[----:B0-----:R-:W2:Y:S04]  /*fb50*/  LDL.LU.64 R26, [R1+0x16e8] ;  /* 0x0016e800011a7983 */ /* 0x001ea80000300a00 */
[----:B------:R-:W2:Y:S04]  /*fb60*/  LDL.LU.64 R24, [R1+0x16e0] ;  /* 0x0016e00001187983 */ /* 0x000ea80000300a00 */
[----:B------:R-:W2:Y:S02]  /*fb70*/  LDL.LU.64 R6, [R1+0x16d8] ;  /* 0x0016d80001067983 */ /* 0x000ea40000300a00 */
[----:B--2---:R-:W-:Y:S11]  /*fb80*/  HMMA.16816.F32.BF16 R24, R16, R6, R24 ;  /* 0x000000061018723c */ /* 0x004ff60000041818 */
[----:B------:R-:W-:Y:S11]  /*fb90*/  @!UPT UIADD3 URZ, URZ, URZ, URZ ;  /* 0x0000003f3f3ff290 */ /* 0x000ff6000fffe03f */
[----:B------:R-:W-:Y:S01]  /*fba0*/  @!UPT UIADD3 URZ, URZ, URZ, URZ ;  /* 0x0000003f3f3ff290 */ /* 0x000fe2000fffe03f */
[----:B------:R-:W-:Y:S04]  /*fbb0*/  STL.64 [R1+0x90], R24 ;  /* 0x0000901801007387 */ /* 0x000fe80000100a00 */
[----:B------:R0:W-:Y:S04]  /*fbc0*/  STL.64 [R1+0x98], R26 ;  /* 0x0000981a01007387 */ /* 0x0001e80000100a00 */
[----:B0-----:R-:W5:Y:S04]  /*fbd0*/  LDL.LU.64 R26, [R1+0x16d0] ;  /* 0x0016d000011a7983 */ /* 0x001f680000300a00 */
[----:B------:R-:W5:Y:S01]  /*fbe0*/  LDL.LU.64 R24, [R1+0x16c8] ;  /* 0x0016c80001187983 */ /* 0x000f620000300a00 */
[----:B------:R-:W-:-:S02]  /*fbf0*/  MOV R8, R29 ;  /* 0x0000001d00087202 */ /* 0x000fc40000000f00 */
[----:B------:R-:W-:Y:S02]  /*fc00*/  MOV R9, R28 ;  /* 0x0000001c00097202 */ /* 0x000fe40000000f00 */
[----:B---3--:R-:W-:-:S05]  /*fc10*/  MOV R3, R15 ;  /* 0x0000000f00037202 */ /* 0x008fca0000000f00 */
[C---:B------:R-:W-:Y:S08]  /*fc20*/  HMMA.16816.F32.BF16 R8, R16.reuse, R14, R8 ;  /* 0x0000000e1008723c */ /* 0x040ff00000041808 */
[----:B-----5:R-:W-:Y:S01]  /*fc30*/  HMMA.16816.F32.BF16 R20, R16, R22, R24 ;  /* 0x000000161014723c */ /* 0x020fe20000041818 */
[----:B------:R-:W2:Y:S04]  /*fc40*/  LDL.LU R26, [R1+0x16c0] ;  /* 0x0016c000011a7983 */ /* 0x000ea80000300800 */
[----:B------:R-:W2:Y:S02]  /*fc50*/  LDL.LU.64 R24, [R1+0x16b8] ;  /* 0x0016b80001187983 */ /* 0x000ea40000300a00 */
[----:B------:R-:W-:Y:S11]  /*fc60*/  MOV R27, R14 ;  /* 0x0000000e001b7202 */ /* 0x000ff60000000f00 */
[----:B------:R-:W-:Y:S06]  /*fc70*/  @!UPT UIADD3 URZ, URZ, URZ, URZ ;  /* 0x0000003f3f3ff290 */ /* 0x000fec000fffe03f */
[----:B------:R-:W-:Y:S01]  /*fc80*/  IMAD.MOV.U32 R5, RZ, RZ, R22 ;  /* 0x000000ffff057224 */ /* 0x000fe200078e0016 */
[----:B------:R-:W-:Y:S02]  /*fc90*/  MOV R4, R23 ;  /* 0x0000001700047202 */ /* 0x000fe40000000f00 */
[----:B------:R-:W-:Y:S01]  /*fca0*/  MOV R28, R20 ;  /* 0x00000014001c7202 */ /* 0x000fe20000000f00 */
[----:B------:R-:W3:Y:S01]  /*fcb0*/  LDL.LU.64 R22, [R1+0x16b0] ;  /* 0x0016b00001167983 */ /* 0x000ee20000300a00 */
[----:B------:R-:W-:-:S03]  /*fcc0*/  MOV R29, R21 ;  /* 0x00000015001d7202 */ /* 0x000fc60000000f00 */
[----:B------:R-:W3:Y:S04]  /*fcd0*/  LDL.LU.64 R20, [R1+0x16a8] ;  /* 0x0016a80001147983 */ /* 0x000ee80000300a00 */
[----:B------:R-:W3:Y:S04]  /*fce0*/  LDL.LU.64 R14, [R1+0x16a0] ;  /* 0x0016a000010e7983 */ /* 0x000ee80000300a00 */
[----:B------:R-:W3:Y:S01]  /*fcf0*/  LDL.LU.64 R12, [R1+0x1698] ;  /* 0x00169800010c7983 */ /* 0x000ee20000300a00 */
[----:B------:R-:W-:Y:S02]  /*fd00*/  MOV R18, R27 ;  /* 0x0000001b00127202 */ /* 0x000fe40000000f00 */
[----:B------:R-:W-:Y:S01]  /*fd10*/  MOV R19, R3 ;  /* 0x0000000300137202 */ /* 0x000fe20000000f00 */
[----:B------:R-:W2:Y:S04]  /*fd20*/  LDL.LU R27, [R1+0x1690] ;  /* 0x00169000011b7983 */ /* 0x000ea80000300800 */
[----:B------:R-:W4:Y:S04]  /*fd30*/  LDL.LU R3, [R1+0x168c] ;  /* 0x00168c0001037983 */ /* 0x000f280000300800 */
[----:B------:R0:W-:Y:S02]  /*fd40*/  STL.64 [R1+0x1620], R10 ;  /* 0x0016200a01007387 */ /* 0x0001e40000100a00 */
[----:B0-----:R-:W-:Y:S01]  /*fd50*/  IMAD.MOV.U32 R10, RZ, RZ, R2 ;  /* 0x000000ffff0a7224 */ /* 0x001fe200078e0002 */
[----:B------:R-:W-:Y:S01]  /*fd60*/  MOV R11, R0 ;  /* 0x00000000000b7202 */ /* 0x000fe20000000f00 */
[----:B------:R0:W-:Y:S02]  /*fd70*/  STL.64 [R1+0x1618], R8 ;  /* 0x0016180801007387 */ /* 0x0001e40000100a00 */
[----:B0-----:R-:W-:-:S04]  /*fd80*/  MOV R8, R28 ;  /* 0x0000001c00087202 */ /* 0x001fc80000000f00 */
[----:B---3--:R-:W-:Y:S11]  /*fd90*/  HMMA.16816.F32.BF16 R12, R20, R10, R12 ;  /* 0x0000000a140c723c */ /* 0x008ff6000004180c */
[----:B------:R-:W-:Y:S11]  /*fda0*/  @!UPT UIADD3 URZ, URZ, URZ, URZ ;  /* 0x0000003f3f3ff290 */ /* 0x000ff6000fffe03f */
[----:B------:R-:W-:Y:S02]  /*fdb0*/  @!UPT UIADD3 URZ, URZ, URZ, URZ ;  /* 0x0000003f3f3ff290 */ /* 0x000fe4000fffe03f */
[----:B------:R-:W-:Y:S01]  /*fdc0*/  MOV R2, R14 ;  /* 0x0000000e00027202 */ /* 0x000fe20000000f00 */
[----:B------:R-:W-:Y:S04]  /*fdd0*/  STL.64 [R1+0x60], R12 ;  /* 0x0000600c01007387 */ /* 0x000fe80000100a00 */
[----:B------:R-:W-:Y:S04]  /*fde0*/  STL [R1+0x164c], R2 ;  /* 0x00164c0201007387 */ /* 0x000fe80000100800 */
[----:B------:R-:W3:Y:S01]  /*fdf0*/  LDL.LU R28, [R1+0x1688] ;  /* 0x00168800011c7983 */ /* 0x000ee20000300800 */
[----:B------:R-:W-:Y:S01]  /*fe00*/  IMAD.MOV.U32 R10, RZ, RZ, R5 ;  /* 0x000000ffff0a7224 */ /* 0x000fe200078e0005 */
[----:B------:R-:W-:-:S02]  /*fe10*/  MOV R11, R4 ;  /* 0x00000004000b7202 */ /* 0x000fc40000000f00 */
[----:B--2---:R-:W-:Y:S01]  /*fe20*/  HMMA.16816.F32.BF16 R4, R20, R6, R24 ;  /* 0x000000061404723c */ /* 0x004fe20000041818 */
[----:B------:R-:W-:Y:S02]  /*fe30*/  MOV R9, R29 ;  /* 0x0000001d00097202 */ /* 0x000fe40000000f00 */
[----:B------:R-:W-:Y:S04]  /*fe40*/  STL.64 [R1+0x1630], R10 ;  /* 0x0016300a01007387 */ /* 0x000fe80000100a00 */
[----:B------:R-:W-:Y:S11]  /*fe50*/  STL.64 [R1+0x1628], R8 ;  /* 0x0016280801007387 */ /* 0x000ff60000100a00 */
[----:B------:R-:W-:Y:S05]  /*fe60*/  @!UPT UIADD3 URZ, URZ, URZ, URZ ;  /* 0x0000003f3f3ff290 */ /* 0x000fea000fffe03f */
[----:B------:R-:W-:Y:S01]  /*fe70*/  STL [R1+0x50], R4 ;  /* 0x0000500401007387 */ /* 0x000fe20000100800 */
[----:B------:R-:W-:Y:S02]  /*fe80*/  MOV R29, R5 ;  /* 0x00000005001d7202 */ /* 0x000fe40000000f00 */
[----:B------:R-:W-:Y:S02]  /*fe90*/  MOV R27, R6 ;  /* 0x00000006001b7202 */ /* 0x000fe40000000f00 */
[----:B------:R-:W-:Y:S02]  /*fea0*/  MOV R26, R7 ;  /* 0x00000007001a7202 */ /* 0x000fe40000000f00 */
[----:B----4-:R-:W0:Y:S04]  /*feb0*/  LDSM.16.MT88.4 R4, [R3+0x10000] ;  /* 0x010000000304783b */ /* 0x010e280000004200 */
[----:B0-----:R0:W-:Y:S04]  /*fec0*/  STL.64 [R1+0x1658], R6 ;  /* 0x0016580601007387 */ /* 0x0011e80000100a00 */
[----:B------:R-:W-:Y:S01]  /*fed0*/  STL.64 [R1+0x1650], R4 ;  /* 0x0016500401007387 */ /* 0x000fe20000100a00 */
[----:B0-----:R-:W-:Y:S01]  /*fee0*/  MOV R6, R18 ;  /* 0x0000001200067202 */ /* 0x001fe20000000f00 */
[----:B------:R-:W-:-:S05]  /*fef0*/  IMAD.MOV.U32 R7, RZ, RZ, R19 ;  /* 0x000000ffff077224 */ /* 0x000fca00078e0013 */
[----:B------:R0:W-:Y:S04]  /*ff00*/  STL.64 [R1+0x1670], R6 ;  /* 0x0016700601007387 */ /* 0x0001e80000100a00 */
[----:B0-----:R-:W2:Y:S04]  /*ff10*/  LDL.LU R6, [R1+0xc8] ;  /* 0x0000c80001067983 */ /* 0x001ea80000300800 */
[----:B------:R-:W2:Y:S04]  /*ff20*/  LDL.LU R7, [R1+0xcc] ;  /* 0x0000cc0001077983 */ /* 0x000ea80000300800 */
[----:B---3--:R-:W0:Y:S04]  /*ff30*/  LDSM.16.M88.4 R8, [R28+0x20100] ;  /* 0x020100001c08783b */ /* 0x008e280000000200 */
[----:B------:R-:W1:Y:S01]  /*ff40*/  LDSM.16.M88.4 R16, [R28+0x22100] ;  /* 0x022100001c10783b */ /* 0x000e620000000200 */
[----:B0-----:R-:W-:-:S02]  /*ff50*/  MOV R25, R8 ;  /* 0x0000000800197202 */ /* 0x001fc40000000f00 */
[----:B------:R-:W-:Y:S01]  /*ff60*/  MOV R24, R9 ;  /* 0x0000000900187202 */ /* 0x000fe20000000f00 */
[----:B------:R-:W-:Y:S04]  /*ff70*/  STL.64 [R1+0x28], R10 ;  /* 0x0000280a01007387 */ /* 0x000fe80000100a00 */
[----:B------:R-:W-:Y:S04]  /*ff80*/  STL.64 [R1+0x1668], R26 ;  /* 0x0016681a01007387 */ /* 0x000fe80000100a00 */
[----:B------:R0:W-:Y:S01]  /*ff90*/  STL.64 [R1+0x1660], R24 ;  /* 0x0016601801007387 */ /* 0x0001e20000100a00 */
[----:B------:R-:W-:-:S03]  /*ffa0*/  MOV R0, R15 ;  /* 0x0000000f00007202 */ /* 0x000fc60000000f00 */
[----:B------:R-:W3:Y:S04]  /*ffb0*/  LDSM.16.M88.4 R8, [R28+0x21100] ;  /* 0x021100001c08783b */ /* 0x000ee80000000200 */
[----:B------:R-:W4:Y:S04]  /*ffc0*/  LDSM.16.M88.4 R12, [R28+0x23100] ;  /* 0x023100001c0c783b */ /* 0x000f280000000200 */
[----:B0-----:R-:W5:Y:S04]  /*ffd0*/  LDL.LU R24, [R1+0x70] ;  /* 0x0000700001187983 */ /* 0x001f680000300800 */
[----:B------:R-:W5:Y:S04]  /*ffe0*/  LDL.LU R25, [R1+0x74] ;  /* 0x0000740001197983 */ /* 0x000f680000300800 */
[----:B------:R-:W2:Y:S04]  /*fff0*/  LDL.LU R26, [R1+0x78] ;  /* 0x00007800011a7983 */ /* 0x000ea80000300800 */
[----:B------:R-:W2:Y:S04]  /*10000*/  LDL.LU R27, [R1+0x7c] ;  /* 0x00007c00011b7983 */ /* 0x000ea80000300800 */
[----:B--2---:R-:W-:Y:S04]  /*10010*/  STL.64 [R1+0x1680], R26 ;  /* 0x0016801a01007387 */ /* 0x004fe80000100a00 */
[----:B-----5:R0:W-:Y:S04]  /*10020*/  STL.64 [R1+0x1678], R24 ;  /* 0x0016781801007387 */ /* 0x0201e80000100a00 */
[----:B0-----:R-:W2:Y:S04]  /*10030*/  LDL.LU R24, [R1+0xb0] ;  /* 0x0000b00001187983 */ /* 0x001ea80000300800 */
[----:B------:R-:W2:Y:S04]  /*10040*/  LDL.LU R25, [R1+0xb4] ;  /* 0x0000b40001197983 */ /* 0x000ea80000300800 */
[----:B------:R-:W2:Y:S04]  /*10050*/  LDL.LU R26, [R1+0xb8] ;  /* 0x0000b800011a7983 */ /* 0x000ea80000300800 */
[----:B------:R-:W2:Y:S04]  /*10060*/  LDL.LU R27, [R1+0xbc] ;  /* 0x0000bc00011b7983 */ /* 0x000ea80000300800 */
[----:B-1----:R-:W-:Y:S04]  /*10070*/  STL [R1+0x15e0], R19 ;  /* 0x0015e01301007387 */ /* 0x002fe80000100800 */
[----:B------:R-:W-:Y:S04]  /*10080*/  STL [R1+0x1648], R18 ;  /* 0x0016481201007387 */ /* 0x000fe80000100800 */
[----:B------:R0:W-:Y:S04]  /*10090*/  STL.64 [R1+0x1640], R16 ;  /* 0x0016401001007387 */ /* 0x0001e80000100a00 */
[----:B0-----:R-:W5:Y:S04]  /*100a0*/  LDL.LU R16, [R1+0xa0] ;  /* 0x0000a00001107983 */ /* 0x001f680000300800 */
[----:B------:R-:W5:Y:S04]  /*100b0*/  LDL.LU R17, [R1+0xa4] ;  /* 0x0000a40001117983 */ /* 0x000f680000300800 */
[----:B------:R-:W5:Y:S04]  /*100c0*/  LDL.LU R18, [R1+0xa8] ;  /* 0x0000a80001127983 */ /* 0x000f680000300800 */
[----:B------:R-:W5:Y:S04]  /*100d0*/  LDL.LU R19, [R1+0xac] ;  /* 0x0000ac0001137983 */ /* 0x000f680000300800 */
[----:B---3--:R-:W-:Y:S04]  /*100e0*/  STL.64 [R1], R8 ;  /* 0x0000000801007387 */ /* 0x008fe80000100a00 */
[----:B------:R-:W-:Y:S04]  /*100f0*/  STL.64 [R1+0x8], R10 ;  /* 0x0000080a01007387 */ /* 0x000fe80000100a00 */
[----:B----4-:R-:W-:Y:S04]  /*10100*/  STL [R1+0x15cc], R14 ;  /* 0x0015cc0e01007387 */ /* 0x010fe80000100800 */
[----:B------:R-:W-:Y:S04]  /*10110*/  STL [R1+0x15c8], R15 ;  /* 0x0015c80f01007387 */ /* 0x000fe80000100800 */
[----:B------:R0:W-:Y:S04]  /*10120*/  STL.64 [R1+0x1638], R12 ;  /* 0x0016380c01007387 */ /* 0x0001e80000100a00 */
[----:B0-----:R-:W3:Y:S04]  /*10130*/  LDL.LU R12, [R1+0x90] ;  /* 0x00009000010c7983 */ /* 0x001ee80000300800 */
[----:B------:R-:W3:Y:S04]  /*10140*/  LDL.LU R13, [R1+0x94] ;  /* 0x00009400010d7983 */ /* 0x000ee80000300800 */
[----:B------:R-:W3:Y:S04]  /*10150*/  LDL.LU R14, [R1+0x98] ;  /* 0x00009800010e7983 */ /* 0x000ee80000300800 */
[----:B------:R-:W3:Y:S04]  /*10160*/  LDL.LU R15, [R1+0x9c] ;  /* 0x00009c00010f7983 */ /* 0x000ee80000300800 */
[----:B------:R0:W-:Y:S01]  /*10170*/  STL [R1+0x1420], R28 ;  /* 0x0014201c01007387 */ /* 0x0001e20000100800 */
[C---:B--2---:R-:W-:Y:S03]  /*10180*/  HMMA.16816.F32.BF16 R4, R20.reuse, R6, R24 ;  /* 0x000000061404723c */ /* 0x044fe60000041818 */
[----:B------:R-:W2:Y:S04]  /*10190*/  LDL.LU.64 R26, [R1+0x1680] ;  /* 0x00168000011a7983 */ /* 0x000ea80000300a00 */
[----:B------:R-:W2:Y:S11]  /*101a0*/  LDL.LU.64 R24, [R1+0x1678] ;  /* 0x0016780001187983 */ /* 0x000eb60000300a00 */
[----:B------:R-:W-:Y:S06]  /*101b0*/  @!UPT UIADD3 URZ, URZ, URZ, URZ ;  /* 0x0000003f3f3ff290 */ /* 0x000fec000fffe03f */
[----:B------:R-:W-:Y:S01]  /*101c0*/  MOV R11, R6 ;  /* 0x00000006000b7202 */ /* 0x000fe20000000f00 */
[----:B------:R-:W-:Y:S02]  /*101d0*/  IMAD.MOV.U32 R10, RZ, RZ, R7 ;  /* 0x000000ffff0a7224 */ /* 0x000fe400078e0007 */
[----:B------:R-:W2:Y:S01]  /*101e0*/  LDL.LU.64 R6, [R1+0x1670] ;  /* 0x0016700001067983 */ /* 0x000ea20000300a00 */
[----:B------:R-:W-:Y:S02]  /*101f0*/  MOV R2, R4 ;  /* 0x0000000400027202 */ /* 0x000fe40000000f00 */
[----:B0-----:R-:W-:Y:S01]  /*10200*/  MOV R28, R5 ;  /* 0x00000005001c7202 */ /* 0x001fe20000000f00 */
[----:B--2---:R-:W-:Y:S01]  /*10210*/  HMMA.16816.F32.BF16 R20, R20, R6, R24 ;  /* 0x000000061414723c */ /* 0x004fe20000041818 */
[----:B------:R-:W2:Y:S04]  /*10220*/  LDL.LU.64 R26, [R1+0x1668] ;  /* 0x00166800011a7983 */ /* 0x000ea80000300a00 */
[----:B------:R-:W4:Y:S04]  /*10230*/  LDL.LU.64 R24, [R1+0x1660] ;  /* 0x0016600001187983 */ /* 0x000f280000300a00 */
[----:B------:R-:W3:Y:S04]  /*10240*/  LDL.LU.64 R6, [R1+0x1658] ;  /* 0x0016580001067983 */ /* 0x000ee80000300a00 */
[----:B------:R-:W3:Y:S10]  /*10250*/  LDL.LU.64 R4, [R1+0x1650] ;  /* 0x0016500001047983 */ /* 0x000ef40000300a00 */
[----:B------:R0:W-:Y:S04]  /*10260*/  STL.64 [R1+0x15d8], R22 ;  /* 0x0015d81601007387 */ /* 0x0001e80000100a00 */
[----:B------:R1:W-:Y:S01]  /*10270*/  STL.64 [R1+0x15d0], R20 ;  /* 0x0015d01401007387 */ /* 0x0003e20000100a00 */
[----:B0-----:R-:W-:-:S02]  /*10280*/  MOV R22, R11 ;  /* 0x0000000b00167202 */ /* 0x001fc40000000f00 */
[----:B------:R-:W-:Y:S02]  /*10290*/  MOV R23, R10 ;  /* 0x0000000a00177202 */ /* 0x000fe40000000f00 */
[----:B-1----:R-:W-:Y:S02]  /*102a0*/  MOV R20, R2 ;  /* 0x0000000200147202 */ /* 0x002fe40000000f00 */
[----:B------:R-:W-:Y:S01]  /*102b0*/  MOV R21, R28 ;  /* 0x0000001c00157202 */ /* 0x000fe20000000f00 */
[----:B------:R-:W4:Y:S04]  /*102c0*/  LDL.LU R2, [R1+0x164c] ;  /* 0x00164c0001027983 */ /* 0x000f280000300800 */
[----:B------:R-:W-:Y:S04]  /*102d0*/  STL.64 [R1+0x15f0], R22 ;  /* 0x0015f01601007387 */ /* 0x000fe80000100a00 */
[----:B------:R0:W-:Y:S04]  /*102e0*/  STL.64 [R1+0x15e8], R20 ;  /* 0x0015e81401007387 */ /* 0x0001e80000100a00 */
[----:B0-----:R-:W4:Y:S01]  /*102f0*/  LDL.LU R20, [R1+0x50] ;  /* 0x0000500001147983 */ /* 0x001f220000300800 */
[----:B------:R-:W-:Y:S01]  /*10300*/  MOV R21, R29 ;  /* 0x0000001d00157202 */ /* 0x000fe20000000f00 */
[----:B--2---:R-:W-:Y:S01]  /*10310*/  IMAD.MOV.U32 R22, RZ, RZ, R27 ;  /* 0x000000ffff167224 */ /* 0x004fe200078e001b */
[----:B------:R-:W-:-:S05]  /*10320*/  MOV R23, R26 ;  /* 0x0000001a00177202 */ /* 0x000fca0000000f00 */
[----:B------:R-:W-:Y:S01]  /*10330*/  STL.64 [R1+0x1600], R22 ;  /* 0x0016001601007387 */ /* 0x000fe20000100a00 */
[C---:B---3--:R-:W-:Y:S03]  /*10340*/  HMMA.16816.F32.BF16 R8, R4.reuse, R8, R12 ;  /* 0x000000080408723c */ /* 0x048fe6000004180c */
[----:B----4-:R0:W-:Y:S02]  /*10350*/  STL.64 [R1+0x15f8], R20 ;  /* 0x0015f81401007387 */ /* 0x0101e40000100a00 */
[----:B0-----:R-:W-:Y:S02]  /*10360*/  MOV R20, R25 ;  /* 0x0000001900147202 */ /* 0x001fe40000000f00 */
[----:B------:R-:W-:Y:S02]  /*10370*/  MOV R21, R24 ;  /* 0x0000001800157202 */ /* 0x000fe40000000f00 */
[----:B------:R-:W0:Y:S05]  /*10380*/  LDSM.16.MT88.4 R24, [R3+0x10100] ;  /* 0x010100000318783b */ /* 0x000e2a0000004200 */
[C---:B-----5:R-:W-:Y:S11]  /*10390*/  HMMA.16816.F32.BF16 R16, R4.reuse, R20, R16 ;  /* 0x000000140410723c */ /* 0x060ff60000041810 */
[----:B------:R-:W-:Y:S11]  /*103a0*/  @!UPT UIADD3 URZ, URZ, URZ, URZ ;  /* 0x0000003f3f3ff290 */ /* 0x000ff6000fffe03f */
[----:B------:R-:W-:Y:S01]  /*103b0*/  @!UPT UIADD3 URZ, URZ, URZ, URZ ;  /* 0x0000003f3f3ff290 */ /* 0x000fe2000fffe03f */
[----:B------:R-:W-:Y:S04]  /*103c0*/  STL [R1+0x34], R17 ;  /* 0x0000341101007387 */ /* 0x000fe80000100800 */
[----:B------:R1:W-:Y:S02]  /*103d0*/  STL.64 [R1+0x38], R18 ;  /* 0x0000381201007387 */ /* 0x0003e40000100a00 */
[----:B-1----:R-:W-:Y:S02]  /*103e0*/  MOV R19, R16 ;  /* 0x0000001000137202 */ /* 0x002fe40000000f00 */
[----:B------:R-:W2:Y:S04]  /*103f0*/  LDL.LU R18, [R1+0x1648] ;  /* 0x0016480001127983 */ /* 0x000ea80000300800 */
[----:B------:R-:W3:Y:S04]  /*10400*/  LDL.LU.64 R16, [R1+0x1640] ;  /* 0x0016400001107983 */ /* 0x000ee80000300a00 */
[----:B------:R-:W4:Y:S04]  /*10410*/  LDL.LU.64 R12, [R1+0x1638] ;  /* 0x00163800010c7983 */ /* 0x000f280000300a00 */
[----:B------:R-:W-:Y:S04]  /*10420*/  STL.64 [R1+0x10], R8 ;  /* 0x0000100801007387 */ /* 0x000fe80000100a00 */
[----:B------:R1:W-:Y:S04]  /*10430*/  STL.64 [R1+0x18], R10 ;  /* 0x0000180a01007387 */ /* 0x0003e80000100a00 */
[----:B-1----:R-:W3:Y:S04]  /*10440*/  LDL.LU.64 R10, [R1+0x1630] ;  /* 0x00163000010a7983 */ /* 0x002ee80000300a00 */
[----:B------:R-:W3:Y:S02]  /*10450*/  LDL.LU.64 R8, [R1+0x1628] ;  /* 0x0016280001087983 */ /* 0x000ee40000300a00 */
[----:B---3--:R-:W-:Y:S11]  /*10460*/  HMMA.16816.F32.BF16 R8, R4, R16, R8 ;  /* 0x000000100408723c */ /* 0x008ff60000041808 */
[----:B------:R-:W-:Y:S11]  /*10470*/  @!UPT UIADD3 URZ, URZ, URZ, URZ ;  /* 0x0000003f3f3ff290 */ /* 0x000ff6000fffe03f */
[----:B------:R-:W-:Y:S02]  /*10480*/  @!UPT UIADD3 URZ, URZ, URZ, URZ ;  /* 0x0000003f3f3ff290 */ /* 0x000fe4000fffe03f */
[----:B------:R-:W-:Y:S01]  /*10490*/  MOV R29, R10 ;  /* 0x0000000a001d7202 */ /* 0x000fe20000000f00 */
[----:B------:R-:W-:Y:S01]  /*104a0*/  IMAD.MOV.U32 R15, RZ, RZ, R9 ;  /* 0x000000ffff0f7224 */ /* 0x000fe200078e0009 */
[----:B------:R-:W-:Y:S02]  /*104b0*/  MOV R28, R11 ;  /* 0x0000000b001c7202 */ /* 0x000fe40000000f00 */
[----:B------:R-:W-:Y:S01]  /*104c0*/  MOV R14, R8 ;  /* 0x00000008000e7202 */ /* 0x000fe20000000f00 */
[----:B------:R-:W4:Y:S04]  /*104d0*/  LDL.LU.64 R10, [R1+0x1620] ;  /* 0x00162000010a7983 */ /* 0x000f280000300a00 */
[----:B------:R-:W4:Y:S04]  /*104e0*/  LDL.LU.64 R8, [R1+0x1618] ;  /* 0x0016180001087983 */ /* 0x000f280000300a00 */
[----:B--2---:R-:W-:Y:S04]  /*104f0*/  STL.64 [R1+0x1610], R18 ;  /* 0x0016101201007387 */ /* 0x004fe80000100a00 */
[----:B------:R1:W-:Y:S04]  /*10500*/  STL.64 [R1+0x1608], R16 ;  /* 0x0016081001007387 */ /* 0x0003e80000100a00 */
[----:B-1----:R-:W0:Y:S04]  /*10510*/  LDL.LU R16, [R1+0x60] ;  /* 0x0000600001107983 */ /* 0x002e280000300800 */
[----:B------:R-:W0:Y:S01]  /*10520*/  LDL.LU R17, [R1+0x64] ;  /* 0x0000640001117983 */ /* 0x000e220000300800 */
[----:B------:R-:W-:-:S02]  /*10530*/  MOV R18, R2 ;  /* 0x0000000200127202 */ /* 0x000fc40000000f00 */
[----:B------:R-:W-:Y:S01]  /*10540*/  MOV R19, R0 ;  /* 0x0000000000137202 */ /* 0x000fe20000000f00 */
[----:B----4-:R-:W-:Y:S01]  /*10550*/  HMMA.16816.F32.BF16 R4, R4, R12, R8 ;  /* 0x0000000c0404723c */ /* 0x010fe20000041808 */
[----:B------:R-:W-:Y:S07]  /*10560*/  LDSM.16.MT88.4 R8, [R3+0x12000] ;  /* 0x012000000308783b */ /* 0x000fee0000004200 */
[----:B0-----:R-:W-:Y:S11]  /*10570*/  HMMA.16816.F32.BF16 R20, R24, R20, R16 ;  /* 0x000000141814723c */ /* 0x001ff60000041810 */
[----:B------:R-:W-:Y:S04]  /*10580*/  @!UPT UIADD3 URZ, URZ, URZ, URZ ;  /* 0x0000003f3f3ff290 */ /* 0x000fe8000fffe03f */
[----:B------:R-:W-:Y:S04]  /*10590*/  STL.64 [R1+0x15a0], R6 ;  /* 0x0015a00601007387 */ /* 0x000fe80000100a00 */
[----:B------:R0:W-:Y:S04]  /*105a0*/  STL.64 [R1+0x1598], R4 ;  /* 0x0015980401007387 */ /* 0x0001e80000100a00 */
[----:B0-----:R-:W2:Y:S04]  /*105b0*/  LDL.LU.64 R4, [R1] ;  /* 0x0000000001047983 */ /* 0x001ea80000300a00 */
[----:B------:R-:W3:Y:S04]  /*105c0*/  LDL.LU.64 R6, [R1+0x8] ;  /* 0x0000080001067983 */ /* 0x000ee80000300a00 */
[----:B------:R-:W4:Y:S01]  /*105d0*/  LDL.LU.64 R18, [R1+0x1610] ;  /* 0x0016100001127983 */ /* 0x000f220000300a00 */
[----:B------:R-:W-:Y:S01]  /*105e0*/  MOV R2, R22 ;  /* 0x0000001600027202 */ /* 0x000fe20000000f00 */
[----:B------:R-:W-:-:S02]  /*105f0*/  IMAD.MOV.U32 R0, RZ, RZ, R23 ;  /* 0x000000ffff007224 */ /* 0x000fc400078e0017 */
[----:B------:R-:W5:Y:S04]  /*10600*/  LDL.LU.64 R16, [R1+0x1608] ;  /* 0x0016080001107983 */ /* 0x000f680000300a00 */
[----:B------:R0:W-:Y:S04]  /*10610*/  STL.64 [R1+0x60], R20 ;  /* 0x0000601401007387 */ /* 0x0001e80000100a00 */
[----:B------:R-:W2:Y:S04]  /*10620*/  LDL.LU.64 R22, [R1+0x1600] ;  /* 0x0016000001167983 */ /* 0x000ea80000300a00 */
[----:B0-----:R-:W2:Y:S04]  /*10630*/  LDL.LU.64 R20, [R1+0x15f8] ;  /* 0x0015f80001147983 */ /* 0x001ea80000300a00 */
[----:B------:R-:W-:Y:S04]  /*10640*/  STL [R1+0x158c], R0 ;  /* 0x00158c0001007387 */ /* 0x000fe80000100800 */
[----:B------:R-:W-:Y:S01]  /*10650*/  STL [R1+0x1588], R2 ;  /* 0x0015880201007387 */ /* 0x000fe20000100800 */
[----:B--2---:R-:W-:Y:S11]  /*10660*/  HMMA.16816.F32.BF16 R20, R24, R4, R20 ;  /* 0x000000041814723c */ /* 0x004ff60000041814 */
[----:B------:R-:W-:Y:S11]  /*10670*/  @!UPT UIADD3 URZ, URZ, URZ, URZ ;  /* 0x0000003f3f3ff290 */ /* 0x000ff6000fffe03f */
[----:B------:R-:W-:Y:S01]  /*10680*/  @!UPT UIADD3 URZ, URZ, URZ, URZ ;  /* 0x0000003f3f3ff290 */ /* 0x000fe2000fffe03f */
[----:B------:R-:W-:Y:S04]  /*10690*/  STL.64 [R1+0xa0], R20 ;  /* 0x0000a01401007387 */ /* 0x000fe80000100a00 */
[----:B------:R0:W-:Y:S04]  /*106a0*/  STL.64 [R1+0xa8], R22 ;  /* 0x0000a81601007387 */ /* 0x0001e80000100a00 */
[----:B0-----:R-:W5:Y:S04]  /*106b0*/  LDL.LU.64 R22, [R1+0x15f0] ;  /* 0x0015f00001167983 */ /* 0x001f680000300a00 */
[----:B------:R-:W5:Y:S01]  /*106c0*/  LDL.LU.64 R20, [R1+0x15e8] ;  /* 0x0015e80001147983 */ /* 0x000f620000300a00 */
[----:B----4-:R-:W-:-:S03]  /*106d0*/  MOV R4, R19 ;  /* 0x0000001300047202 */ /* 0x010fc60000000f00 */
[----:B---3--:R0:W-:Y:S04]  /*106e0*/  STL.64 [R1+0x15b0], R6 ;  /* 0x0015b00601007387 */ /* 0x0081e80000100a00 */
[----:B------:R-:W2:Y:S04]  /*106f0*/  LDL.LU R19, [R1+0x15e0] ;  /* 0x0015e00001137983 */ /* 0x000ea80000300800 */
[----:B------:R-:W3:Y:S04]  /*10700*/  LDL.LU R5, [R1+0x34] ;  /* 0x0000340001057983 */ /* 0x000ee80000300800 */
[----:B0-----:R-:W3:Y:S04]  /*10710*/  LDL.LU R6, [R1+0x38] ;  /* 0x0000380001067983 */ /* 0x001ee80000300800 */
[----:B------:R-:W3:Y:S01]  /*10720*/  LDL.LU R7, [R1+0x3c] ;  /* 0x00003c0001077983 */ /* 0x000ee20000300800 */
[C---:B-----5:R-:W-:Y:S11]  /*10730*/  HMMA.16816.F32.BF16 R20, R24.reuse, R16, R20 ;  /* 0x000000101814723c */ /* 0x060ff60000041814 */
[----:B------:R-:W-:Y:S11]  /*10740*/  @!UPT UIADD3 URZ, URZ, URZ, URZ ;  /* 0x0000003f3f3ff290 */ /* 0x000ff6000fffe03f */
[----:B------:R-:W-:Y:S01]  /*10750*/  @!UPT UIADD3 URZ, URZ, URZ, URZ ;  /* 0x0000003f3f3ff290 */ /* 0x000fe2000fffe03f */
[----:B------:R-:W-:Y:S04]  /*10760*/  STL.64 [R1+0x90], R20 ;  /* 0x0000901401007387 */ /* 0x000fe80000100a00 */
[----:B------:R0:W-:Y:S04]  /*10770*/  STL.64 [R1+0x98], R22 ;  /* 0x0000981601007387 */ /* 0x0001e80000100a00 */
[----:B0-----:R-:W4:Y:S04]  /*10780*/  LDL.LU.64 R22, [R1+0x15d8] ;  /* 0x0015d80001167983 */ /* 0x001f280000300a00 */
[----:B------:R-:W4:Y:S04]  /*10790*/  LDL.LU.64 R20, [R1+0x15d0] ;  /* 0x0015d00001147983 */ /* 0x000f280000300a00 */
[----:B--2---:R0:W-:Y:S04]  /*107a0*/  STL.64 [R1+0x15a8], R18 ;  /* 0x0015a81201007387 */ /* 0x0041e80000100a00 */
[----:B------:R-:W2:Y:S04]  /*107b0*/  LDL.LU R16, [R1+0x10] ;  /* 0x0000100001107983 */ /* 0x000ea80000300800 */
[----:B------:R-:W2:Y:S04]  /*107c0*/  LDL.LU R17, [R1+0x14] ;  /* 0x0000140001117983 */ /* 0x000ea80000300800 */
[----:B0-----:R-:W5:Y:S04]  /*107d0*/  LDL.LU R18, [R1+0x18] ;  /* 0x0000180001127983 */ /* 0x001f680000300800 */
[----:B------:R-:W5:Y:S04]  /*107e0*/  LDL.LU R19, [R1+0x1c] ;  /* 0x00001c0001137983 */ /* 0x000f680000300800 */
[----:B-----5:R0:W-:Y:S04]  /*107f0*/  STL.64 [R1+0x15c0], R18 ;  /* 0x0015c01201007387 */ /* 0x0201e80000100a00 */
[----:B--2---:R-:W-:Y:S04]  /*10800*/  STL.64 [R1+0x15b8], R16 ;  /* 0x0015b81001007387 */ /* 0x004fe80000100a00 */
[----:B0-----:R-:W3:Y:S01]  /*10810*/  LDL.64 R18, [R1+0x28] ;  /* 0x0000280001127983 */ /* 0x001ee20000100a00 */
[----:B----4-:R-:W-:Y:S07]  /*10820*/  HMMA.16816.F32.BF16 R20, R24, R12, R20 ;  /* 0x0000000c1814723c */ /* 0x010fee0000041814 */
[----:B------:R-:W-:-:S02]  /*10830*/  MOV R24, R14 ;  /* 0x0000000e00187202 */ /* 0x000fc40000000f00 */
[----:B------:R-:W2:Y:S11]  /*10840*/  LDL.LU R14, [R1+0x15cc] ;  /* 0x0015cc00010e7983 */ /* 0x000eb60000300800 */
[----:B------:R-:W-:Y:S03]  /*10850*/  @!UPT UIADD3 URZ, URZ, URZ, URZ ;  /* 0x0000003f3f3ff290 */ /* 0x000fe6000fffe03f */
[----:B------:R-:W-:Y:S04]  /*10860*/  STL.64 [R1+0x50], R20 ;  /* 0x0000501401007387 */ /* 0x000fe80000100a00 */
[----:B------:R-:W-:Y:S04]  /*10870*/  STL.64 [R1+0x58], R22 ;  /* 0x0000581601007387 */ /* 0x000fe80000100a00 */
[----:B------:R-:W0:Y:S01]  /*10880*/  LDSM.16.MT88.4 R20, [R3+0x12100] ;  /* 0x012100000314783b */ /* 0x000e220000004200 */
[----:B------:R-:W-:-:S03]  /*10890*/  MOV R25, R15 ;  /* 0x0000000f00197202 */ /* 0x000fc60000000f00 */
[----:B------:R-:W2:Y:S04]  /*108a0*/  LDL.LU R15, [R1+0x15c8] ;  /* 0x0015c800010f7983 */ /* 0x000ea80000300800 */
[----:B0-----:R0:W-:Y:S01]  /*108b0*/  STL [R1+0x1590], R23 ;  /* 0x0015901701007387 */ /* 0x0011e20000100800 */
[C---:B---3--:R-:W-:Y:S01]  /*108c0*/  HMMA.16816.F32.BF16 R4, R8.reuse, R18, R4 ;  /* 0x000000120804723c */ /* 0x048fe20000041804 */
[----:B------:R-:W-:Y:S02]  /*108d0*/  IMAD.MOV.U32 R2, RZ, RZ, R18 ;  /* 0x000000ffff027224 */ /* 0x000fe400078e0012 */
[----:B------:R-:W3:Y:S04]  /*108e0*/  LDL.LU.64 R18, [R1+0x15c0] ;  /* 0x0015c00001127983 */ /* 0x000ee80000300a00 */
[----:B------:R-:W3:Y:S11]  /*108f0*/  LDL.LU.64 R16, [R1+0x15b8] ;  /* 0x0015b80001107983 */ /* 0x000ef60000300a00 */
[----:B------:R-:W-:Y:S05]  /*10900*/  @!UPT UIADD3 URZ, URZ, URZ, URZ ;  /* 0x0000003f3f3ff290 */ /* 0x000fea000fffe03f */
[----:B------:R-:W-:Y:S01]  /*10910*/  STL.64 [R1+0x40], R4 ;  /* 0x0000400401007387 */ /* 0x000fe20000100a00 */
[----:B------:R-:W-:Y:S02]  /*10920*/  MOV R13, R6 ;  /* 0x00000006000d7202 */ /* 0x000fe40000000f00 */
[----:B------:R-:W-:Y:S02]  /*10930*/  MOV R12, R7 ;  /* 0x00000007000c7202 */ /* 0x000fe40000000f00 */
[----:B------:R-:W3:Y:S04]  /*10940*/  LDL.LU.64 R6, [R1+0x15b0] ;  /* 0x0015b00001067983 */ /* 0x000ee80000300a00 */
[----:B------:R-:W-:Y:S04]  /*10950*/  STL [R1+0x154c], R12 ;  /* 0x00154c0c01007387 */ /* 0x000fe80000100800 */
[----:B------:R-:W-:Y:S01]  /*10960*/  STL [R1+0x1548], R13 ;  /* 0x0015480d01007387 */ /* 0x000fe20000100800 */
[----:B---3--:R-:W-:Y:S01]  /*10970*/  HMMA.16816.F32.BF16 R16, R8, R6, R16 ;  /* 0x000000060810723c */ /* 0x008fe20000041810 */
[----:B0-----:R-:W-:-:S02]  /*10980*/  MOV R23, R6 ;  /* 0x0000000600177202 */ /* 0x001fc40000000f00 */
[----:B------:R-:W-:Y:S11]  /*10990*/  MOV R0, R7 ;  /* 0x0000000700007202 */ /* 0x000ff60000000f00 */
[----:B------:R-:W-:Y:S09]  /*109a0*/  @!UPT UIADD3 URZ, URZ, URZ, URZ ;  /* 0x0000003f3f3ff290 */ /* 0x000ff2000fffe03f */
[----:B------:R-:W-:Y:S04]  /*109b0*/  STL.64 [R1+0x30], R16 ;  /* 0x0000301001007387 */ /* 0x000fe80000100a00 */
[----:B------:R0:W-:Y:S04]  /*109c0*/  STL.64 [R1+0x38], R18 ;  /* 0x0000381201007387 */ /* 0x0001e80000100a00 */
[----:B0-----:R-:W3:Y:S04]  /*109d0*/  LDL.LU.64 R18, [R1+0x15a8] ;  /* 0x0015a80001127983 */ /* 0x001ee80000300a00 */
[----:B------:R-:W2:Y:S04]  /*109e0*/  LDL.LU.64 R6, [R1+0x15a0] ;  /* 0x0015a00001067983 */ /* 0x000ea80000300a00 */
[----:B------:R-:W2:Y:S04]  /*109f0*/  LDL.LU.64 R4, [R1+0x1598] ;  /* 0x0015980001047983 */ /* 0x000ea80000300a00 */
[----:B------:R-:W0:Y:S01]  /*10a00*/  S2R R16, SR_TID.X ;  /* 0x0000000000107919 */ /* 0x000e220000002100 */
[----:B------:R-:W-:-:S02]  /*10a10*/  MOV R26, R29 ;  /* 0x0000001d001a7202 */ /* 0x000fc40000000f00 */
[----:B------:R-:W-:Y:S02]  /*10a20*/  MOV R27, R28 ;  /* 0x0000001c001b7202 */ /* 0x000fe40000000f00 */
[----:B0-----:R-:W-:-:S05]  /*10a30*/  SHF.L.U32 R17, R16, 0x1, RZ ;  /* 0x0000000110117819 */ /* 0x001fca00000006ff */
[C---:B---3--:R-:W-:Y:S08]  /*10a40*/  HMMA.16816.F32.BF16 R24, R8.reuse, R18, R24 ;  /* 0x000000120818723c */ /* 0x048ff00000041818 */
[----:B--2---:R-:W-:Y:S07]  /*10a50*/  HMMA.16816.F32.BF16 R4, R8, R14, R4 ;  /* 0x0000000e0804723c */ /* 0x004fee0000041804 */
[----:B------:R-:W-:-:S05]  /*10a60*/  LOP3.LUT R11, R16, 0x7, RZ, 0xc0, !PT ;  /* 0x00000007100b7812 */ /* 0x000fca00078ec0ff */
[----:B------:R-:W-:-:S05]  /*10a70*/  IMAD R11, R11, 0x210, RZ ;  /* 0x000002100b0b7824 */ /* 0x000fca00078e02ff */
[----:B------:R-:W-:Y:S01]  /*10a80*/  LOP3.LUT R11, R11, 0x30, R17, 0x78, !PT ;  /* 0x000000300b0b7812 */ /* 0x000fe200078e7811 */
[----:B------:R-:W-:Y:S01]  /*10a90*/  STL.64 [R1+0x80], R24 ;  /* 0x0000801801007387 */ /* 0x000fe20000100a00 */
[----:B------:R-:W-:Y:S02]  /*10aa0*/  MOV R12, R26 ;  /* 0x0000001a000c7202 */ /* 0x000fe40000000f00 */
[----:B------:R-:W-:Y:S01]  /*10ab0*/  LOP3.LUT R11, R11, 0x40, RZ, 0x3c, !PT ;  /* 0x000000400b0b7812 */ /* 0x000fe200078e3cff */
[----:B------:R-:W-:Y:S01]  /*10ac0*/  IMAD.MOV.U32 R13, RZ, RZ, R27 ;  /* 0x000000ffff0d7224 */ /* 0x000fe200078e001b */
[----:B------:R-:W-:Y:S01]  /*10ad0*/  STL.64 [R1+0x70], R4 ;  /* 0x0000700401007387 */ /* 0x000fe20000100a00 */
[----:B------:R-:W-:Y:S02]  /*10ae0*/  MOV R29, R6 ;  /* 0x00000006001d7202 */ /* 0x000fe40000000f00 */
[----:B------:R-:W-:Y:S01]  /*10af0*/  MOV R28, R7 ;  /* 0x00000007001c7202 */ /* 0x000fe20000000f00 */
[----:B------:R-:W0:Y:S04]  /*10b00*/  LDSM.16.MT88.4 R24, [R3+0x14000] ;  /* 0x014000000318783b */ /* 0x000e280000004200 */
[----:B------:R-:W1:Y:S04]  /*10b10*/  LDSM.16.M88.4 R4, [R11+0x20100] ;  /* 0x020100000b04783b */ /* 0x000e680000000200 */
[----:B------:R-:W-:Y:S04]  /*10b20*/  STL [R1+0x1554], R14 ;  /* 0x0015540e01007387 */ /* 0x000fe80000100800 */
[----:B------:R-:W-:Y:S04]  /*10b30*/  STL [R1+0x1550], R15 ;  /* 0x0015500f01007387 */ /* 0x000fe80000100800 */
[----:B0-----:R-:W-:Y:S04]  /*10b40*/  STL.64 [R1+0x1540], R26 ;  /* 0x0015401a01007387 */ /* 0x001fe80000100a00 */
[----:B------:R-:W-:Y:S01]  /*10b50*/  STL.64 [R1+0x1538], R24 ;  /* 0x0015381801007387 */ /* 0x000fe20000100a00 */
[----:B-1----:R-:W-:-:S02]  /*10b60*/  MOV R16, R4 ;  /* 0x0000000400107202 */ /* 0x002fc40000000f00 */
[----:B------:R-:W-:Y:S01]  /*10b70*/  MOV R17, R5 ;  /* 0x0000000500117202 */ /* 0x000fe20000000f00 */
[----:B------:R-:W-:Y:S04]  /*10b80*/  STL.64 [R1+0x18], R6 ;  /* 0x0000180601007387 */ /* 0x000fe80000100a00 */
[----:B------:R-:W0:Y:S04]  /*10b90*/  LDSM.16.M88.4 R4, [R11+0x21100] ;  /* 0x021100000b04783b */ /* 0x000e280000000200 */
[----:B------:R1:W-:Y:S04]  /*10ba0*/  STL.64 [R1+0x1560], R18 ;  /* 0x0015601201007387 */ /* 0x0003e80000100a00 */
[----:B------:R-:W-:Y:S04]  /*10bb0*/  STL.64 [R1+0x1558], R16 ;  /* 0x0015581001007387 */ /* 0x000fe80000100a00 */
[----:B------:R-:W2:Y:S01]  /*10bc0*/  LDSM.16.M88.4 R24, [R11+0x22100] ;  /* 0x022100000b18783b */ /* 0x000ea20000000200 */
[----:B-1----:R-:W-:Y:S01]  /*10bd0*/  IMAD.MOV.U32 R18, RZ, RZ, R23 ;  /* 0x000000ffff127224 */ /* 0x002fe200078e0017 */
[----:B------:R-:W-:-:S02]  /*10be0*/  MOV R19, R0 ;  /* 0x0000000000137202 */ /* 0x000fc40000000f00 */
[----:B------:R-:W3:Y:S04]  /*10bf0*/  LDL.LU R23, [R1+0x1590] ;  /* 0x0015900001177983 */ /* 0x000ee80000300800 */
[----:B------:R-:W4:Y:S04]  /*10c00*/  LDL.LU R0, [R1+0x158c] ;  /* 0x00158c0001007983 */ /* 0x000f280000300800 */
[----:B------:R1:W-:Y:S04]  /*10c10*/  STL.64 [R1+0x1578], R18 ;  /* 0x0015781201007387 */ /* 0x0003e80000100a00 */
[----:B------:R-:W5:Y:S01]  /*10c20*/  LDSM.16.M88.4 R8, [R11+0x23100] ;  /* 0x023100000b08783b */ /* 0x000f620000000200 */
[----:B-1----:R-:W-:-:S03]  /*10c30*/  MOV R18, R2 ;  /* 0x0000000200127202 */ /* 0x002fc60000000f00 */
[----:B------:R-:W3:Y:S04]  /*10c40*/  LDL.LU R2, [R1+0x1588] ;  /* 0x0015880001027983 */ /* 0x000ee80000300800 */
[----:B------:R-:W3:Y:S04]  /*10c50*/  LDL.LU R19, [R1+0x2c] ;  /* 0x00002c0001137983 */ /* 0x000ee80000300800 */
[----:B0-----:R-:W-:Y:S04]  /*10c60*/  STL [R1+0x14c4], R6 ;  /* 0x0014c40601007387 */ /* 0x001fe80000100800 */
[----:B------:R-:W-:Y:S04]  /*10c70*/  STL [R1+0x14c0], R7 ;  /* 0x0014c00701007387 */ /* 0x000fe80000100800 */
[----:B------:R0:W-:Y:S04]  /*10c80*/  STL.64 [R1+0x1580], R4 ;  /* 0x0015800401007387 */ /* 0x0001e80000100a00 */
[----:B0-----:R-:W3:Y:S04]  /*10c90*/  LDL.LU R4, [R1+0x60] ;  /* 0x0000600001047983 */ /* 0x001ee80000300800 */
[----:B------:R-:W3:Y:S04]  /*10ca0*/  LDL.LU R5, [R1+0x64] ;  /* 0x0000640001057983 */ /* 0x000ee80000300800 */
[----:B--2---:R-:W-:Y:S01]  /*10cb0*/  STL.64 [R1+0xd0], R24 ;  /* 0x0000d01801007387 */ /* 0x004fe20000100a00 */
[----:B-----5:R-:W-:-:S02]  /*10cc0*/  MOV R14, R8 ;  /* 0x00000008000e7202 */ /* 0x020fc40000000f00 */
[----:B------:R-:W-:Y:S02]  /*10cd0*/  MOV R15, R9 ;  /* 0x00000009000f7202 */ /* 0x000fe40000000f00 */
[----:B----4-:R-:W-:Y:S01]  /*10ce0*/  MOV R7, R0 ;  /* 0x0000000000077202 */ /* 0x010fe20000000f00 */
[----:B------:R-:W-:-:S05]  /*10cf0*/  IMAD.MOV.U32 R0, RZ, RZ, R27 ;  /* 0x000000ffff007224 */ /* 0x000fca00078e001b */
[----:B------:R-:W-:Y:S01]  /*10d00*/  STL [R1+0x14cc], R0 ;  /* 0x0014cc0001007387 */ /* 0x000fe20000100800 */
[----:B---3--:R-:W-:Y:S02]  /*10d10*/  MOV R6, R2 ;  /* 0x0000000200067202 */ /* 0x008fe40000000f00 */
[----:B------:R-:W-:-:S05]  /*10d20*/  MOV R2, R26 ;  /* 0x0000001a00027202 */ /* 0x000fca0000000f00 */
[----:B------:R-:W-:Y:S04]  /*10d30*/  STL [R1+0x14c8], R2 ;  /* 0x0014c80201007387 */ /* 0x000fe80000100800 */
[----:B------:R-:W-:Y:S04]  /*10d40*/  STL.64 [R1+0xe0], R8 ;  /* 0x0000e00801007387 */ /* 0x000fe80000100a00 */
[----:B------:R-:W-:Y:S04]  /*10d50*/  STL.64 [R1+0xe8], R10 ;  /* 0x0000e80a01007387 */ /* 0x000fe80000100a00 */
[----:B------:R-:W0:Y:S04]  /*10d60*/  LDSM.16.MT88.4 R8, [R3+0x14100] ;  /* 0x014100000308783b */ /* 0x000e280000004200 */
[----:B------:R-:W-:Y:S01]  /*10d70*/  STL.64 [R1+0x1570], R14 ;  /* 0x0015700e01007387 */ /* 0x000fe20000100a00 */
[----:B------:R-:W-:Y:S03]  /*10d80*/  HMMA.16816.F32.BF16 R16, R20, R18, R4 ;  /* 0x000000121410723c */ /* 0x000fe60000041804 */
[----:B------:R1:W-:Y:S04]  /*10d90*/  STL.64 [R1+0x1568], R12 ;  /* 0x0015680c01007387 */ /* 0x0003e80000100a00 */
[----:B-1----:R-:W2:Y:S04]  /*10da0*/  LDL.LU R12, [R1+0xa0] ;  /* 0x0000a000010c7983 */ /* 0x002ea80000300800 */
[----:B------:R-:W2:Y:S04]  /*10db0*/  LDL.LU R13, [R1+0xa4] ;  /* 0x0000a400010d7983 */ /* 0x000ea80000300800 */
[----:B------:R-:W2:Y:S04]  /*10dc0*/  LDL.LU R14, [R1+0xa8] ;  /* 0x0000a800010e7983 */ /* 0x000ea80000300800 */
[----:B------:R-:W2:Y:S04]  /*10dd0*/  LDL.LU R15, [R1+0xac] ;  /* 0x0000ac00010f7983 */ /* 0x000ea80000300800 */
[----:B------:R-:W3:Y:S04]  /*10de0*/  LDL.LU R24, [R1+0x50] ;  /* 0x0000500001187983 */ /* 0x000ee80000300800 */
[----:B------:R-:W3:Y:S04]  /*10df0*/  LDL.LU R25, [R1+0x54] ;  /* 0x0000540001197983 */ /* 0x000ee80000300800 */
[----:B------:R-:W3:Y:S04]  /*10e00*/  LDL.LU R26, [R1+0x58] ;  /* 0x00005800011a7983 */ /* 0x000ee80000300800 */
[----:B------:R-:W3:Y:S04]  /*10e10*/  LDL.LU R27, [R1+0x5c] ;  /* 0x00005c00011b7983 */ /* 0x000ee80000300800 */
[----:B0-----:R-:W-:Y:S04]  /*10e20*/  STL.64 [R1+0x14f8], R10 ;  /* 0x0014f80a01007387 */ /* 0x001fe80000100a00 */
[----:B------:R0:W-:Y:S01]  /*10e30*/  STL.64 [R1+0x14f0], R8 ;  /* 0x0014f00801007387 */ /* 0x0001e20000100a00 */
[----:B------:R-:W-:Y:S01]  /*10e40*/  MOV R2, R18 ;  /* 0x0000001200027202 */ /* 0x000fe20000000f00 */
[----:B------:R-:W-:-:S02]  /*10e50*/  IMAD.MOV.U32 R0, RZ, RZ, R19 ;  /* 0x000000ffff007224 */ /* 0x000fc400078e0013 */
[----:B0-----:R-:W4:Y:S04]  /*10e60*/  LDL.LU R8, [R1+0x90] ;  /* 0x0000900001087983 */ /* 0x001f280000300800 */
[----:B------:R-:W4:Y:S04]  /*10e70*/  LDL.LU R9, [R1+0x94] ;  /* 0x0000940001097983 */ /* 0x000f280000300800 */
[----:B------:R-:W4:Y:S04]  /*10e80*/  LDL.LU R10, [R1+0x98] ;  /* 0x00009800010a7983 */ /* 0x000f280000300800 */
[----:B------:R-:W4:Y:S04]  /*10e90*/  LDL.LU R11, [R1+0x9c] ;  /* 0x00009c00010b7983 */ /* 0x000f280000300800 */
[----:B------:R-:W5:Y:S04]  /*10ea0*/  LDL.LU.64 R4, [R1+0x1580] ;  /* 0x0015800001047983 */ /* 0x000f680000300a00 */
[----:B------:R-:W2:Y:S01]  /*10eb0*/  LDL.LU.64 R18, [R1+0x1578] ;  /* 0x0015780001127983 */ /* 0x000ea20000300a00 */
[----:B------:R-:W-:-:S02]  /*10ec0*/  MOV R7, R16 ;  /* 0x0000001000077202 */ /* 0x000fc40000000f00 */
[----:B------:R-:W-:Y:S02]  /*10ed0*/  MOV R6, R17 ;  /* 0x0000001100067202 */ /* 0x000fe40000000f00 */
[C---:B--2---:R-:W-:Y:S01]  /*10ee0*/  HMMA.16816.F32.BF16 R16, R20.reuse, R18, R12 ;  /* 0x000000121410723c */ /* 0x044fe2000004180c */
[----:B------:R-:W2:Y:S04]  /*10ef0*/  LDL.LU.64 R14, [R1+0x1570] ;  /* 0x00157000010e7983 */ /* 0x000ea80000300a00 */
[----:B------:R-:W2:Y:S11]  /*10f00*/  LDL.LU.64 R12, [R1+0x1568] ;  /* 0x00156800010c7983 */ /* 0x000eb60000300a00 */
[----:B------:R-:W-:Y:S07]  /*10f10*/  @!UPT UIADD3 URZ, URZ, URZ, URZ ;  /* 0x0000003f3f3ff290 */ /* 0x000fee000fffe03f */
[----:B------:R-:W-:Y:S04]  /*10f20*/  STL.64 [R1+0xa0], R16 ;  /* 0x0000a01001007387 */ /* 0x000fe80000100a00 */
[----:B------:R0:W-:Y:S04]  /*10f30*/  STL.64 [R1+0xa8], R18 ;  /* 0x0000a81201007387 */ /* 0x0001e80000100a00 */
[----:B0-----:R-:W4:Y:S04]  /*10f40*/  LDL.LU.64 R18, [R1+0x1560] ;  /* 0x0015600001127983 */ /* 0x001f280000300a00 */
[----:B------:R-:W2:Y:S01]  /*10f50*/  LDL.LU.64 R16, [R1+0x1558] ;  /* 0x0015580001107983 */ /* 0x000ea20000300a00 */
[----:B----4-:R-:W-:Y:S11]  /*10f60*/  HMMA.16816.F32.BF16 R8, R20, R18, R8 ;  /* 0x000000121408723c */ /* 0x010ff60000041808 */
[----:B------:R-:W-:Y:S11]  /*10f70*/  @!UPT UIADD3 URZ, URZ, URZ, URZ ;  /* 0x0000003f3f3ff290 */ /* 0x000ff6000fffe03f */
[----:B------:R-:W-:Y:S01]  /*10f80*/  @!UPT UIADD3 URZ, URZ, URZ, URZ ;  /* 0x0000003f3f3ff290 */ /* 0x000fe2000fffe03f */
[----:B------:R2:W-:Y:S04]  /*10f90*/  STL.64 [R1+0x90], R8 ;  /* 0x0000900801007387 */ /* 0x0005e80000100a00 */
[----:B------:R-:W-:Y:S01]  /*10fa0*/  STL.64 [R1+0x98], R10 ;  /* 0x0000980a01007387 */ /* 0x000fe20000100a00 */
[----:B--2---:R-:W-:Y:S02]  /*10fb0*/  MOV R8, R14 ;  /* 0x0000000e00087202 */ /* 0x004fe40000000f00 */
[----:B------:R-:W-:Y:S01]  /*10fc0*/  MOV R9, R15 ;  /* 0x0000000f00097202 */ /* 0x000fe20000000f00 */
[----:B------:R-:W3:Y:S04]  /*10fd0*/  LDL.LU R14, [R1+0x1554] ;  /* 0x00155400010e7983 */ /* 0x000ee80000300800 */
[----:B------:R-:W3:Y:S04]  /*10fe0*/  LDL.LU R15, [R1+0x1550] ;  /* 0x00155000010f7983 */ /* 0x000ee80000300800 */
[----:B------:R0:W-:Y:S04]  /*10ff0*/  STL.64 [R1+0x1510], R8 ;  /* 0x0015100801007387 */ /* 0x0001e80000100a00 */
[----:B0-----:R-:W2:Y:S04]  /*11000*/  LDL.LU R8, [R1+0x80] ;  /* 0x0000800001087983 */ /* 0x001ea80000300800 */
[----:B------:R-:W2:Y:S01]  /*11010*/  LDL.LU R9, [R1+0x84] ;  /* 0x0000840001097983 */ /* 0x000ea20000300800 */
[----:B------:R-:W-:-:S02]  /*11020*/  MOV R10, R12 ;  /* 0x0000000c000a7202 */ /* 0x000fc40000000f00 */
[----:B------:R-:W-:Y:S01]  /*11030*/  MOV R11, R13 ;  /* 0x0000000d000b7202 */ /* 0x000fe20000000f00 */
[----:B------:R-:W4:Y:S04]  /*11040*/  LDL.LU R12, [R1+0x154c] ;  /* 0x00154c00010c7983 */ /* 0x000f280000300800 */
[----:B------:R-:W3:Y:S04]  /*11050*/  LDL.LU R13, [R1+0x1548] ;  /* 0x00154800010d7983 */ /* 0x000ee80000300800 */
[----:B------:R-:W-:Y:S04]  /*11060*/  STL.64 [R1+0x1520], R10 ;  /* 0x0015200a01007387 */ /* 0x000fe80000100a00 */
[----:B--2---:R0:W-:Y:S04]  /*11070*/  STL.64 [R1+0x1518], R8 ;  /* 0x0015180801007387 */ /* 0x0041e80000100a00 */
[----:B0-----:R-:W2:Y:S04]  /*11080*/  LDL.LU R8, [R1+0x30] ;  /* 0x0000300001087983 */ /* 0x001ea80000300800 */
[----:B------:R-:W2:Y:S04]  /*11090*/  LDL.LU R9, [R1+0x34] ;  /* 0x0000340001097983 */ /* 0x000ea80000300800 */
[----:B------:R-:W2:Y:S04]  /*110a0*/  LDL.LU R10, [R1+0x38] ;  /* 0x00003800010a7983 */ /* 0x000ea80000300800 */
[----:B------:R-:W2:Y:S04]  /*110b0*/  LDL.LU R11, [R1+0x3c] ;  /* 0x00003c00010b7983 */ /* 0x000ea80000300800 */
[----:B--2---:R3:W-:Y:S04]  /*110c0*/  STL.64 [R1+0x1530], R10 ;  /* 0x0015300a01007387 */ /* 0x0047e80000100a00 */
[----:B------:R0:W-:Y:S01]  /*110d0*/  STL.64 [R1+0x1528], R8 ;  /* 0x0015280801007387 */ /* 0x0001e20000100a00 */
[----:B---3--:R-:W-:Y:S01]  /*110e0*/  MOV R10, R13 ;  /* 0x0000000d000a7202 */ /* 0x008fe20000000f00 */
[----:B----4-:R-:W-:-:S02]  /*110f0*/  IMAD.MOV.U32 R11, RZ, RZ, R12 ;  /* 0x000000ffff0b7224 */ /* 0x010fc400078e000c */
[----:B------:R-:W-:Y:S01]  /*11100*/  HMMA.16816.F32.BF16 R12, R20, R14, R24 ;  /* 0x0000000e140c723c */ /* 0x000fe20000041818 */
[----:B0-----:R-:W2:Y:S04]  /*11110*/  LDL.LU R8, [R1+0x40] ;  /* 0x0000400001087983 */ /* 0x001ea80000300800 */
[----:B------:R-:W2:Y:S04]  /*11120*/  LDL.LU R9, [R1+0x44] ;  /* 0x0000440001097983 */ /* 0x000ea80000300800 */
[----:B------:R-:W2:Y:S04]  /*11130*/  LDL.LU.64 R26, [R1+0x1540] ;  /* 0x00154000011a7983 */ /* 0x000ea80000300a00 */
[----:B------:R-:W2:Y:S10]  /*11140*/  LDL.LU.64 R24, [R1+0x1538] ;  /* 0x0015380001187983 */ /* 0x000eb40000300a00 */
[----:B------:R0:W-:Y:S01]  /*11150*/  STL.64 [R1+0x50], R12 ;  /* 0x0000500c01007387 */ /* 0x0001e20000100a00 */
[----:B------:R-:W-:-:S02]  /*11160*/  MOV R23, R14 ;  /* 0x0000000e00177202 */ /* 0x000fc40000000f00 */
[----:B------:R-:W-:Y:S01]  /*11170*/  MOV R22, R15 ;  /* 0x0000000f00167202 */ /* 0x000fe20000000f00 */
[----:B------:R-:W-:Y:S01]  /*11180*/  IMAD.MOV.U32 R15, RZ, RZ, R0 ;  /* 0x000000ffff0f7224 */ /* 0x000fe200078e0000 */
[----:B------:R-:W-:Y:S02]  /*11190*/  MOV R14, R2 ;  /* 0x00000002000e7202 */ /* 0x000fe40000000f00 */
[----:B0-----:R-:W-:Y:S02]  /*111a0*/  MOV R12, R7 ;  /* 0x00000007000c7202 */ /* 0x001fe40000000f00 */
[----:B------:R-:W-:Y:S01]  /*111b0*/  MOV R13, R6 ;  /* 0x00000006000d7202 */ /* 0x000fe20000000f00 */
[----:B------:R0:W-:Y:S04]  /*111c0*/  STL.64 [R1+0x1508], R14 ;  /* 0x0015080e01007387 */ /* 0x0001e80000100a00 */
[----:B------:R1:W-:Y:S01]  /*111d0*/  STL.64 [R1+0x1500], R12 ;  /* 0x0015000c01007387 */ /* 0x0003e20000100a00 */
[----:B0-----:R-:W-:-:S02]  /*111e0*/  MOV R14, R29 ;  /* 0x0000001d000e7202 */ /* 0x001fc40000000f00 */
[----:B------:R-:W-:Y:S01]  /*111f0*/  MOV R15, R28 ;  /* 0x0000001c000f7202 */ /* 0x000fe20000000f00 */
[----:B-1----:R-:W3:Y:S04]  /*11200*/  LDL.LU R12, [R1+0x70] ;  /* 0x00007000010c7983 */ /* 0x002ee80000300800 */
[----:B------:R-:W3:Y:S01]  /*11210*/  LDL.LU R13, [R1+0x74] ;  /* 0x00007400010d7983 */ /* 0x000ee20000300800 */
[----:B--2---:R-:W-:Y:S11]  /*11220*/  HMMA.16816.F32.BF16 R8, R24, R16, R8 ;  /* 0x000000101808723c */ /* 0x004ff60000041808 */
[----:B------:R-:W-:Y:S11]  /*11230*/  @!UPT UIADD3 URZ, URZ, URZ, URZ ;  /* 0x0000003f3f3ff290 */ /* 0x000ff6000fffe03f */
[----:B------:R-:W-:Y:S02]  /*11240*/  @!UPT UIADD3 URZ, URZ, URZ, URZ ;  /* 0x0000003f3f3ff290 */ /* 0x000fe4000fffe03f */
[----:B------:R-:W-:Y:S01]  /*11250*/  MOV R29, R10 ;  /* 0x0000000a001d7202 */ /* 0x000fe20000000f00 */
[----:B------:R-:W-:Y:S01]  /*11260*/  IMAD.MOV.U32 R28, RZ, RZ, R11 ;  /* 0x000000ffff1c7224 */ /* 0x000fe200078e000b */
[----:B------:R-:W-:Y:S01]  /*11270*/  MOV R6, R8 ;  /* 0x0000000800067202 */ /* 0x000fe20000000f00 */
[----:B------:R-:W5:Y:S01]  /*11280*/  LDL.LU.64 R10, [R1+0x1530] ;  /* 0x00153000010a7983 */ /* 0x000f620000300a00 */
[----:B------:R-:W-:-:S03]  /*11290*/  MOV R7, R9 ;  /* 0x0000000900077202 */ /* 0x000fc60000000f00 */
[----:B------:R-:W5:Y:S04]  /*112a0*/  LDL.LU.64 R8, [R1+0x1528] ;  /* 0x0015280001087983 */ /* 0x000f680000300a00 */
[----:B------:R-:W-:Y:S04]  /*112b0*/  STL [R1+0x14dc], R28 ;  /* 0x0014dc1c01007387 */ /* 0x000fe80000100800 */
[----:B------:R-:W-:Y:S04]  /*112c0*/  STL [R1+0x14d8], R29 ;  /* 0x0014d81d01007387 */ /* 0x000fe80000100800 */
[----:B------:R-:W-:Y:S04]  /*112d0*/  STL [R1+0x14d4], R7 ;  /* 0x0014d40701007387 */ /* 0x000fe80000100800 */
[----:B------:R-:W-:Y:S01]  /*112e0*/  STL [R1+0x14d0], R6 ;  /* 0x0014d00601007387 */ /* 0x000fe20000100800 */
[----:B-----5:R-:W-:Y:S11]  /*112f0*/  HMMA.16816.F32.BF16 R8, R24, R4, R8 ;  /* 0x000000041808723c */ /* 0x020ff60000041808 */
[----:B------:R-:W-:Y:S11]  /*11300*/  @!UPT UIADD3 URZ, URZ, URZ, URZ ;  /* 0x0000003f3f3ff290 */ /* 0x000ff6000fffe03f */
[----:B------:R-:W-:Y:S02]  /*11310*/  @!UPT UIADD3 URZ, URZ, URZ, URZ ;  /* 0x0000003f3f3ff290 */ /* 0x000fe4000fffe03f */
[----:B------:R-:W-:Y:S01]  /*11320*/  MOV R2, R11 ;  /* 0x0000000b00027202 */ /* 0x000fe20000000f00 */
[----:B------:R0:W-:Y:S01]  /*11330*/  STL.64 [R1+0x30], R8 ;  /* 0x0000300801007387 */ /* 0x0001e20000100a00 */
[----:B------:R-:W-:-:S03]  /*11340*/  MOV R0, R10 ;  /* 0x0000000a00007202 */ /* 0x000fc60000000f00 */
[----:B------:R-:W2:Y:S04]  /*11350*/  LDL.LU.64 R10, [R1+0x1520] ;  /* 0x00152000010a7983 */ /* 0x000ea80000300a00 */
[----:B0-----:R-:W2:Y:S04]  /*11360*/  LDL.LU.64 R8, [R1+0x1518] ;  /* 0x0015180001087983 */ /* 0x001ea80000300a00 */
[----:B------:R-:W-:Y:S04]  /*11370*/  STL [R1+0x14ec], R2 ;  /* 0x0014ec0201007387 */ /* 0x000fe80000100800 */
[----:B------:R-:W-:Y:S04]  /*11380*/  STL [R1+0x14e8], R0 ;  /* 0x0014e80001007387 */ /* 0x000fe80000100800 */
[----:B------:R-:W-:Y:S04]  /*11390*/  STL [R1+0x14e4], R4 ;  /* 0x0014e40401007387 */ /* 0x000fe80000100800 */
[----:B------:R0:W-:Y:S04]  /*113a0*/  STL [R1+0x14e0], R5 ;  /* 0x0014e00501007387 */ /* 0x0001e80000100800 */
[----:B0-----:R-:W2:Y:S02]  /*113b0*/  LDL.LU.64 R4, [R1+0xd0] ;  /* 0x0000d00001047983 */ /* 0x001ea40000300a00 */
[C---:B--2---:R-:W-:Y:S11]  /*113c0*/  HMMA.16816.F32.BF16 R8, R24.reuse, R4, R8 ;  /* 0x000000041808723c */ /* 0x044ff60000041808 */
[----:B------:R-:W-:Y:S11]  /*113d0*/  @!UPT UIADD3 URZ, URZ, URZ, URZ ;  /* 0x0000003f3f3ff290 */ /* 0x000ff6000fffe03f */
[----:B------:R-:W-:Y:S02]  /*113e0*/  @!UPT UIADD3 URZ, URZ, URZ, URZ ;  /* 0x0000003f3f3ff290 */ /* 0x000fe4000fffe03f */
[----:B------:R-:W-:Y:S01]  /*113f0*/  MOV R28, R8 ;  /* 0x00000008001c7202 */ /* 0x000fe20000000f00 */
[----:B------:R-:W-:Y:S02]  /*11400*/  IMAD.MOV.U32 R29, RZ, RZ, R9 ;  /* 0x000000ffff1d7224 */ /* 0x000fe400078e0009 */
[----:B------:R-:W3:Y:S01]  /*11410*/  LDL.LU.64 R8, [R1+0x1510] ;  /* 0x0015100001087983 */ /* 0x000ee20000300a00 */
[----:B------:R-:W-:Y:S02]  /*11420*/  MOV R7, R10 ;  /* 0x0000000a00077202 */ /* 0x000fe40000000f00 */
[----:B------:R-:W-:Y:S01]  /*11430*/  MOV R6, R11 ;  /* 0x0000000b00067202 */ /* 0x000fe20000000f00 */
[----:B---3--:R-:W-:Y:S01]  /*11440*/  HMMA.16816.F32.BF16 R24, R24, R8, R12 ;  /* 0x000000081818723c */ /* 0x008fe2000004180c */
[----:B------:R-:W2:Y:S04]  /*11450*/  LDL.LU.64 R14, [R1+0x1508] ;  /* 0x00150800010e7983 */ /* 0x000ea80000300a00 */
[----:B------:R-:W2:Y:S04]  /*11460*/  LDL.LU.64 R12, [R1+0x1500] ;  /* 0x00150000010c7983 */ /* 0x000ea80000300a00 */
[----:B------:R-:W2:Y:S04]  /*11470*/  LDL.LU.64 R10, [R1+0x14f8] ;  /* 0x0014f800010a7983 */ /* 0x000ea80000300a00 */
[----:B------:R-:W2:Y:S02]  /*11480*/  LDL.LU.64 R8, [R1+0x14f0] ;  /* 0x0014f00001087983 */ /* 0x000ea40000300a00 */
[----:B--2---:R-:W-:Y:S02]  /*11490*/  HMMA.16816.F32.BF16 R12, R8, R16, R12 ;  /* 0x00000010080c723c */ /* 0x004fe4000004180c */
[----:B------:R-:W0:Y:S11]  /*114a0*/  LDSM.16.MT88.4 R16, [R3+0x16000] ;  /* 0x016000000310783b */ /* 0x000e360000004200 */
[----:B------:R-:W-:Y:S10]  /*114b0*/  @!UPT UIADD3 URZ, URZ, URZ, URZ ;  /* 0x0000003f3f3ff290 */ /* 0x000ff4000fffe03f */
[----:B------:R-:W-:Y:S04]  /*114c0*/  STL.64 [R1+0x1438], R14 ;  /* 0x0014380e01007387 */ /* 0x000fe80000100a00 */
[----:B------:R1:W-:Y:S04]  /*114d0*/  STL.64 [R1+0x1430], R12 ;  /* 0x0014300c01007387 */ /* 0x0003e80000100a00 */
[----:B-1----:R-:W2:Y:S04]  /*114e0*/  LDL.LU.64 R12, [R1+0xe0] ;  /* 0x0000e000010c7983 */ /* 0x002ea80000300a00 */
[----:B------:R-:W3:Y:S01]  /*114f0*/  LDL.LU.64 R14, [R1+0xe8] ;  /* 0x0000e800010e7983 */ /* 0x000ee20000300a00 */
[----:B------:R-:W-:-:S02]  /*11500*/  MOV R21, R4 ;  /* 0x0000000400157202 */ /* 0x000fc40000000f00 */
[----:B------:R-:W-:Y:S01]  /*11510*/  MOV R20, R5 ;  /* 0x0000000500147202 */ /* 0x000fe20000000f00 */
[----:B---3--:R-:W-:Y:S04]  /*11520*/  STL.64 [R1+0x14a8], R14 ;  /* 0x0014a80e01007387 */ /* 0x008fe80000100a00 */
[----:B--2---:R-:W-:Y:S04]  /*11530*/  STL.64 [R1+0x14a0], R12 ;  /* 0x0014a00c01007387 */ /* 0x004fe80000100a00 */
[----:B0-----:R-:W-:Y:S04]  /*11540*/  STL.64 [R1+0x1498], R18 ;  /* 0x0014981201007387 */ /* 0x001fe80000100a00 */
[----:B------:R0:W-:Y:S04]  /*11550*/  STL.64 [R1+0x1490], R16 ;  /* 0x0014901001007387 */ /* 0x0001e80000100a00 */
[----:B0-----:R-:W2:Y:S04]  /*11560*/  LDL.LU R16, [R1+0x50] ;  /* 0x0000500001107983 */ /* 0x001ea80000300800 */
[----:B------:R-:W2:Y:S01]  /*11570*/  LDL.LU R17, [R1+0x54] ;  /* 0x0000540001117983 */ /* 0x000ea20000300800 */
[----:B------:R-:W-:-:S02]  /*11580*/  MOV R18, R23 ;  /* 0x0000001700127202 */ /* 0x000fc40000000f00 */
[----:B------:R-:W-:Y:S02]  /*11590*/  MOV R19, R22 ;  /* 0x0000001600137202 */ /* 0x000fe40000000f00 */
[----:B------:R-:W-:Y:S02]  /*115a0*/  MOV R12, R21 ;  /* 0x00000015000c7202 */ /* 0x000fe40000000f00 */
[----:B------:R-:W-:Y:S02]  /*115b0*/  MOV R13, R20 ;  /* 0x00000014000d7202 */ /* 0x000fe40000000f00 */
[----:B------:R-:W0:Y:S01]  /*115c0*/  LDSM.16.MT88.4 R20, [R3+0x16100] ;  /* 0x016100000314783b */ /* 0x000e220000004200 */
[----:B------:R-:W-:Y:S02]  /*115d0*/  MOV R2, R24 ;  /* 0x0000001800027202 */ /* 0x000fe40000000f00 */
[----:B------:R-:W-:Y:S01]  /*115e0*/  MOV R0, R25 ;  /* 0x0000001900007202 */ /* 0x000fe20000000f00 */
[----:B------:R-:W3:Y:S01]  /*115f0*/  LDL.LU R24, [R1+0xa0] ;  /* 0x0000a00001187983 */ /* 0x000ee20000300800 */
[----:B------:R-:W-:Y:S01]  /*11600*/  MOV R4, R26 ;  /* 0x0000001a00047202 */ /* 0x000fe20000000f00 */
[----:B------:R-:W-:-:S02]  /*11610*/  IMAD.MOV.U32 R5, RZ, RZ, R27 ;  /* 0x000000ffff057224 */ /* 0x000fc400078e001b */
[----:B------:R-:W3:Y:S04]  /*11620*/  LDL.LU R25, [R1+0xa4] ;  /* 0x0000a40001197983 */ /* 0x000ee80000300800 */
[----:B------:R-:W3:Y:S04]  /*11630*/  LDL.LU R26, [R1+0xa8] ;  /* 0x0000a800011a7983 */ /* 0x000ee80000300800 */
[----:B------:R-:W3:Y:S04]  /*11640*/  LDL.LU R27, [R1+0xac] ;  /* 0x0000ac00011b7983 */ /* 0x000ee80000300800 */
[----:B------:R-:W-:Y:S04]  /*11650*/  STL.64 [R1+0x14b8], R18 ;  /* 0x0014b81201007387 */ /* 0x000fe80000100a00 */
[----:B--2---:R1:W-:Y:S04]  /*11660*/  STL.64 [R1+0x14b0], R16 ;  /* 0x0014b01001007387 */ /* 0x0043e80000100a00 */
[----:B-1----:R-:W2:Y:S04]  /*11670*/  LDL.LU R16, [R1+0x90] ;  /* 0x0000900001107983 */ /* 0x002ea80000300800 */
[----:B------:R-:W2:Y:S04]  /*11680*/  LDL.LU R17, [R1+0x94] ;  /* 0x0000940001117983 */ /* 0x000ea80000300800 */
[----:B------:R-:W2:Y:S04]  /*11690*/  LDL.LU R18, [R1+0x98] ;  /* 0x0000980001127983 */ /* 0x000ea80000300800 */
[----:B------:R-:W2:Y:S04]  /*116a0*/  LDL.LU R19, [R1+0x9c] ;  /* 0x00009c0001137983 */ /* 0x000ea80000300800 */
[----:B0-----:R0:W-:Y:S04]  /*116b0*/  STL.64 [R1+0x1448], R22 ;  /* 0x0014481601007387 */ /* 0x0011e80000100a00 */
[----:B------:R1:W-:Y:S01]  /*116c0*/  STL.64 [R1+0x1440], R20 ;  /* 0x0014401401007387 */ /* 0x0003e20000100a00 */
[----:B0-----:R-:W-:-:S02]  /*116d0*/  MOV R22, R4 ;  /* 0x0000000400167202 */ /* 0x001fc40000000f00 */
[----:B-1----:R-:W-:Y:S01]  /*116e0*/  MOV R20, R2 ;  /* 0x0000000200147202 */ /* 0x002fe20000000f00 */
[----:B------:R-:W-:Y:S01]  /*116f0*/  IMAD.MOV.U32 R21, RZ, RZ, R0 ;  /* 0x000000ffff157224 */ /* 0x000fe200078e0000 */
[----:B------:R-:W4:Y:S01]  /*11700*/  LDL.LU R2, [R1+0x14ec] ;  /* 0x0014ec0001027983 */ /* 0x000f220000300800 */
[----:B------:R-:W-:-:S03]  /*11710*/  MOV R23, R5 ;  /* 0x0000000500177202 */ /* 0x000fc60000000f00 */
[----:B------:R-:W5:Y:S04]  /*11720*/  LDL.LU R0, [R1+0x14e8] ;  /* 0x0014e80001007983 */ /* 0x000f680000300800 */
[----:B------:R-:W3:Y:S04]  /*11730*/  LDL.LU R4, [R1+0x14e4] ;  /* 0x0014e40001047983 */ /* 0x000ee80000300800 */
[----:B------:R-:W3:Y:S04]  /*11740*/  LDL.LU R5, [R1+0x14e0] ;  /* 0x0014e00001057983 */ /* 0x000ee80000300800 */
[----:B------:R0:W-:Y:S04]  /*11750*/  STL.64 [R1+0x1458], R22 ;  /* 0x0014581601007387 */ /* 0x0001e80000100a00 */
[----:B------:R1:W-:Y:S01]  /*11760*/  STL.64 [R1+0x1450], R20 ;  /* 0x0014501401007387 */ /* 0x0003e20000100a00 */
[----:B0-----:R-:W-:Y:S01]  /*11770*/  MOV R22, R7 ;  /* 0x0000000700167202 */ /* 0x001fe20000000f00 */
[----:B------:R-:W-:Y:S01]  /*11780*/  IMAD.MOV.U32 R23, RZ, RZ, R6 ;  /* 0x000000ffff177224 */ /* 0x000fe200078e0006 */
[----:B-1----:R-:W-:-:S02]  /*11790*/  MOV R20, R28 ;  /* 0x0000001c00147202 */ /* 0x002fc40000000f00 */
[----:B------:R-:W4:Y:S01]  /*117a0*/  LDL.LU R28, [R1+0x14dc] ;  /* 0x0014dc00011c7983 */ /* 0x000f220000300800 */
[----:B------:R-:W-:-:S03]  /*117b0*/  MOV R21, R29 ;  /* 0x0000001d00157202 */ /* 0x000fc60000000f00 */
[----:B------:R-:W4:Y:S04]  /*117c0*/  LDL.LU R29, [R1+0x14d8] ;  /* 0x0014d800011d7983 */ /* 0x000f280000300800 */
[----:B------:R-:W4:Y:S04]  /*117d0*/  LDL.LU R7, [R1+0x14d4] ;  /* 0x0014d40001077983 */ /* 0x000f280000300800 */
[----:B------:R-:W4:Y:S04]  /*117e0*/  LDL.LU R6, [R1+0x14d0] ;  /* 0x0014d00001067983 */ /* 0x000f280000300800 */
[----:B------:R-:W-:Y:S04]  /*117f0*/  STL.64 [R1+0x1468], R22 ;  /* 0x0014681601007387 */ /* 0x000fe80000100a00 */
[----:B------:R0:W-:Y:S04]  /*11800*/  STL.64 [R1+0x1460], R20 ;  /* 0x0014601401007387 */ /* 0x0001e80000100a00 */
[----:B0-----:R-:W4:Y:S04]  /*11810*/  LDL.LU R20, [R1+0x30] ;  /* 0x0000300001147983 */ /* 0x001f280000300800 */
[----:B------:R-:W4:Y:S01]  /*11820*/  LDL.LU R21, [R1+0x34] ;  /* 0x0000340001157983 */ /* 0x000f220000300800 */
[C---:B--2---:R-:W-:Y:S08]  /*11830*/  HMMA.16816.F32.BF16 R12, R8.reuse, R12, R16 ;  /* 0x0000000c080c723c */ /* 0x044ff00000041810 */
[----:B---3--:R-:W-:Y:S01]  /*11840*/  HMMA.16816.F32.BF16 R24, R8, R4, R24 ;  /* 0x000000040818723c */ /* 0x008fe20000041818 */
[----:B-----5:R-:W-:-:S02]  /*11850*/  MOV R22, R0 ;  /* 0x0000000000167202 */ /* 0x020fc40000000f00 */
[----:B----4-:R-:W-:Y:S01]  /*11860*/  MOV R23, R2 ;  /* 0x0000000200177202 */ /* 0x010fe20000000f00 */
[----:B------:R-:W2:Y:S04]  /*11870*/  LDL.LU R0, [R1+0x14cc] ;  /* 0x0014cc0001007983 */ /* 0x000ea80000300800 */
[----:B------:R-:W3:Y:S04]  /*11880*/  LDL.LU R2, [R1+0x14c8] ;  /* 0x0014c80001027983 */ /* 0x000ee80000300800 */
[----:B------:R0:W-:Y:S04]  /*11890*/  STL.64 [R1+0x1478], R22 ;  /* 0x0014781601007387 */ /* 0x0001e80000100a00 */
[----:B------:R-:W-:-:S02]  /*118a0*/  MOV R4, R12 ;  /* 0x0000000c00047202 */ /* 0x000fc40000000f00 */
[----:B------:R-:W-:Y:S01]  /*118b0*/  MOV R5, R13 ;  /* 0x0000000d00057202 */ /* 0x000fe20000000f00 */
[----:B------:R-:W-:Y:S04]  /*118c0*/  STL.64 [R1+0x1470], R20 ;  /* 0x0014701401007387 */ /* 0x000fe80000100a00 */
[----:B0-----:R-:W4:Y:S04]  /*118d0*/  LDL R22, [R1+0x18] ;  /* 0x0000180001167983 */ /* 0x001f280000100800 */
[----:B------:R-:W4:Y:S04]  /*118e0*/  LDL R23, [R1+0x1c] ;  /* 0x00001c0001177983 */ /* 0x000f280000100800 */
[----:B------:R-:W-:Y:S04]  /*118f0*/  STL [R1+0x1424], R3 ;  /* 0x0014240301007387 */ /* 0x000fe80000100800 */
[----:B------:R-:W-:Y:S04]  /*11900*/  STL.64 [R1+0x1488], R26 ;  /* 0x0014881a01007387 */ /* 0x000fe80000100a00 */
[----:B------:R0:W-:Y:S02]  /*11910*/  STL.64 [R1+0x1480], R24 ;  /* 0x0014801801007387 */ /* 0x0001e40000100a00 */
[----:B0-----:R-:W-:-:S02]  /*11920*/  MOV R24, R6 ;  /* 0x0000000600187202 */ /* 0x001fc40000000f00 */
[----:B------:R-:W5:Y:S01]  /*11930*/  LDL.LU R6, [R1+0x14c4] ;  /* 0x0014c40001067983 */ /* 0x000f620000300800 */
[----:B------:R-:W-:-:S03]  /*11940*/  MOV R25, R7 ;  /* 0x0000000700197202 */ /* 0x000fc60000000f00 */
[----:B------:R-:W5:Y:S04]  /*11950*/  LDL.LU R7, [R1+0x14c0] ;  /* 0x0014c00001077983 */ /* 0x000f680000300800 */
[----:B------:R-:W2:Y:S04]  /*11960*/  LDL.LU.64 R18, [R1+0x14b8] ;  /* 0x0014b80001127983 */ /* 0x000ea80000300a00 */
[----:B------:R-:W2:Y:S04]  /*11970*/  LDL.LU.64 R16, [R1+0x14b0] ;  /* 0x0014b00001107983 */ /* 0x000ea80000300a00 */
[----:B------:R0:W-:Y:S04]  /*11980*/  STL.64 [R1+0xa8], R14 ;  /* 0x0000a80e01007387 */ /* 0x0001e80000100a00 */
[----:B0-----:R-:W2:Y:S04]  /*11990*/  LDL.LU.64 R14, [R1+0x14a8] ;  /* 0x0014a800010e7983 */ /* 0x001ea80000300a00 */
[----:B------:R-:W2:Y:S01]  /*119a0*/  LDL.LU.64 R12, [R1+0x14a0] ;  /* 0x0014a000010c7983 */ /* 0x000ea20000300a00 */
[----:B------:R-:W-:Y:S01]  /*119b0*/  MOV R26, R29 ;  /* 0x0000001d001a7202 */ /* 0x000fe20000000f00 */
[----:B------:R-:W-:Y:S01]  /*119c0*/  IMAD.MOV.U32 R27, RZ, RZ, R28 ;  /* 0x000000ffff1b7224 */ /* 0x000fe200078e001c */
[----:B--2---:R-:W-:Y:S01]  /*119d0*/  HMMA.16816.F32.BF16 R8, R8, R12, R16 ;  /* 0x0000000c0808723c */ /* 0x004fe20000041810 */
[----:B------:R-:W4:Y:S04]  /*119e0*/  LDL.LU.64 R18, [R1+0x1498] ;  /* 0x0014980001127983 */ /* 0x000f280000300a00 */
[----:B------:R-:W4:Y:S11]  /*119f0*/  LDL.LU.64 R16, [R1+0x1490] ;  /* 0x0014900001107983 */ /* 0x000f360000300a00 */
[----:B------:R-:W-:Y:S07]  /*11a00*/  @!UPT UIADD3 URZ, URZ, URZ, URZ ;  /* 0x0000003f3f3ff290 */ /* 0x000fee000fffe03f */
[----:B------:R3:W-:Y:S04]  /*11a10*/  STL.64 [R1+0x1408], R10 ;  /* 0x0014080a01007387 */ /* 0x0007e80000100a00 */
[----:B------:R0:W-:Y:S01]  /*11a20*/  STL.64 [R1+0x1400], R8 ;  /* 0x0014000801007387 */ /* 0x0001e20000100a00 */
[----:B---3--:R-:W-:Y:S02]  /*11a30*/  MOV R10, R2 ;  /* 0x00000002000a7202 */ /* 0x008fe40000000f00 */
[----:B------:R-:W-:Y:S01]  /*11a40*/  MOV R11, R0 ;  /* 0x00000000000b7202 */ /* 0x000fe20000000f00 */
[----:B----4-:R-:W-:Y:S01]  /*11a50*/  HMMA.16816.F32.BF16 R20, R16, R22, R24 ;  /* 0x000000161014723c */ /* 0x010fe20000041818 */
[----:B------:R-:W2:Y:S04]  /*11a60*/  LDL.LU.64 R26, [R1+0x1488] ;  /* 0x00148800011a7983 */ /* 0x000ea80000300a00 */
[----:B------:R-:W2:Y:S11]  /*11a70*/  LDL.LU.64 R24, [R1+0x1480] ;  /* 0x0014800001187983 */ /* 0x000eb60000300a00 */
[----:B------:R-:W-:Y:S08]  /*11a80*/  @!UPT UIADD3 URZ, URZ, URZ, URZ ;  /* 0x0000003f3f3ff290 */ /* 0x000ff0000fffe03f */
[----:B------:R-:W-:Y:S01]  /*11a90*/  IMAD.MOV.U32 R2, RZ, RZ, R22 ;  /* 0x000000ffff027224 */ /* 0x000fe200078e0016 */
[----:B------:R-:W-:Y:S02]  /*11aa0*/  MOV R0, R23 ;  /* 0x0000001700007202 */ /* 0x000fe40000000f00 */
[----:B0-----:R-:W-:Y:S01]  /*11ab0*/  MOV R9, R20 ;  /* 0x0000001400097202 */ /* 0x001fe20000000f00 */
[----:B------:R-:W5:Y:S01]  /*11ac0*/  LDL.LU.64 R22, [R1+0x1478] ;  /* 0x0014780001167983 */ /* 0x000f620000300a00 */
[----:B------:R-:W-:-:S03]  /*11ad0*/  MOV R8, R21 ;  /* 0x0000001500087202 */ /* 0x000fc60000000f00 */
[----:B------:R-:W5:Y:S04]  /*11ae0*/  LDL.LU.64 R20, [R1+0x1470] ;  /* 0x0014700001147983 */ /* 0x000f680000300a00 */
[----:B------:R-:W-:Y:S01]  /*11af0*/  STL [R1+0x1428], R8 ;  /* 0x0014280801007387 */ /* 0x000fe20000100800 */
[C---:B-----5:R-:W-:Y:S11]  /*11b00*/  HMMA.16816.F32.BF16 R20, R16.reuse, R6, R20 ;  /* 0x000000061014723c */ /* 0x060ff60000041814 */
[----:B------:R-:W-:Y:S11]  /*11b10*/  @!UPT UIADD3 URZ, URZ, URZ, URZ ;  /* 0x0000003f3f3ff290 */ /* 0x000ff6000fffe03f */
[----:B------:R-:W-:Y:S01]  /*11b20*/  @!UPT UIADD3 URZ, URZ, URZ, URZ ;  /* 0x0000003f3f3ff290 */ /* 0x000fe2000fffe03f */
[----:B------:R-:W-:Y:S04]  /*11b30*/  STL.64 [R1+0x80], R20 ;  /* 0x0000801401007387 */ /* 0x000fe80000100a00 */
[----:B------:R0:W-:Y:S04]  /*11b40*/  STL.64 [R1+0x88], R22 ;  /* 0x0000881601007387 */ /* 0x0001e80000100a00 */
[----:B0-----:R-:W3:Y:S04]  /*11b50*/  LDL.LU.64 R22, [R1+0x1468] ;  /* 0x0014680001167983 */ /* 0x001ee80000300a00 */
[----:B------:R-:W3:Y:S02]  /*11b60*/  LDL.LU.64 R20, [R1+0x1460] ;  /* 0x0014600001147983 */ /* 0x000ee40000300a00 */
[----:B---3--:R-:W-:Y:S11]  /*11b70*/  HMMA.16816.F32.BF16 R20, R16, R10, R20 ;  /* 0x0000000a1014723c */ /* 0x008ff60000041814 */
[----:B------:R-:W-:Y:S11]  /*11b80*/  @!UPT UIADD3 URZ, URZ, URZ, URZ ;  /* 0x0000003f3f3ff290 */ /* 0x000ff6000fffe03f */
[----:B------:R-:W-:Y:S02]  /*11b90*/  @!UPT UIADD3 URZ, URZ, URZ, URZ ;  /* 0x0000003f3f3ff290 */ /* 0x000fe4000fffe03f */
[----:B------:R-:W-:Y:S02]  /*11ba0*/  MOV R28, R22 ;  /* 0x00000016001c7202 */ /* 0x000fe40000000f00 */
[----:B------:R-:W-:Y:S02]  /*11bb0*/  MOV R29, R23 ;  /* 0x00000017001d7202 */ /* 0x000fe40000000f00 */
[----:B------:R-:W-:Y:S01]  /*11bc0*/  MOV R8, R20 ;  /* 0x0000001400087202 */ /* 0x000fe20000000f00 */
[----:B------:R-:W3:Y:S01]  /*11bd0*/  LDL.LU.64 R22, [R1+0x1458] ;  /* 0x0014580001167983 */ /* 0x000ee20000300a00 */
[----:B------:R-:W-:-:S03]  /*11be0*/  MOV R3, R21 ;  /* 0x0000001500037202 */ /* 0x000fc60000000f00 */
[----:B------:R-:W3:Y:S04]  /*11bf0*/  LDL.LU.64 R20, [R1+0x1450] ;  /* 0x0014500001147983 */ /* 0x000ee80000300a00 */
[----:B------:R0:W-:Y:S02]  /*11c00*/  STL.64 [R1+0x1418], R10 ;  /* 0x0014180a01007387 */ /* 0x0001e40000100a00 */
[----:B0-----:R-:W-:Y:S01]  /*11c10*/  MOV R11, R14 ;  /* 0x0000000e000b7202 */ /* 0x001fe20000000f00 */
[----:B------:R-:W-:Y:S01]  /*11c20*/  IMAD.MOV.U32 R10, RZ, RZ, R15 ;  /* 0x000000ffff0a7224 */ /* 0x000fe200078e000f */
[----:B---3--:R-:W-:Y:S01]  /*11c30*/  HMMA.16816.F32.BF16 R16, R16, R14, R20 ;  /* 0x0000000e1010723c */ /* 0x008fe20000041814 */
[----:B------:R-:W3:Y:S04]  /*11c40*/  LDL.LU.64 R22, [R1+0x1448] ;  /* 0x0014480001167983 */ /* 0x000ee80000300a00 */
[----:B------:R-:W3:Y:S11]  /*11c50*/  LDL.LU.64 R20, [R1+0x1440] ;  /* 0x0014400001147983 */ /* 0x000ef60000300a00 */
[----:B------:R-:W-:Y:S07]  /*11c60*/  @!UPT UIADD3 URZ, URZ, URZ, URZ ;  /* 0x0000003f3f3ff290 */ /* 0x000fee000fffe03f */
[----:B------:R-:W-:Y:S04]  /*11c70*/  STL.64 [R1+0x60], R16 ;  /* 0x0000601001007387 */ /* 0x000fe80000100a00 */
[----:B------:R0:W-:Y:S04]  /*11c80*/  STL.64 [R1+0x68], R18 ;  /* 0x0000681201007387 */ /* 0x0001e80000100a00 */
[----:B------:R-:W3:Y:S04]  /*11c90*/  LDL.LU.64 R14, [R1+0x1438] ;  /* 0x00143800010e7983 */ /* 0x000ee80000300a00 */
[----:B------:R-:W3:Y:S04]  /*11ca0*/  LDL.LU.64 R12, [R1+0x1430] ;  /* 0x00143000010c7983 */ /* 0x000ee80000300a00 */
[----:B0-----:R-:W3:Y:S04]  /*11cb0*/  LDL.LU R18, [R1+0x18] ;  /* 0x0000180001127983 */ /* 0x001ee80000300800 */
[----:B------:R-:W3:Y:S02]  /*11cc0*/  LDL.LU R19, [R1+0x1c] ;  /* 0x00001c0001137983 */ /* 0x000ee40000300800 */
[C---:B---3--:R-:W-:Y:S08]  /*11cd0*/  HMMA.16816.F32.BF16 R16, R20.reuse, R18, R12 ;  /* 0x000000121410723c */ /* 0x048ff0000004180c */
[----:B--2---:R-:W-:Y:S07]  /*11ce0*/  HMMA.16816.F32.BF16 R12, R20, R6, R24 ;  /* 0x00000006140c723c */ /* 0x004fee0000041818 */
[----:B------:R-:W-:-:S02]  /*11cf0*/  MOV R6, R11 ;  /* 0x0000000b00067202 */ /* 0x000fc40000000f00 */
[----:B------:R-:W-:-:S06]  /*11d00*/  MOV R7, R10 ;  /* 0x0000000a00077202 */ /* 0x000fcc0000000f00 */
[----:B------:R-:W-:Y:S04]  /*11d10*/  STL.64 [R1+0x50], R16 ;  /* 0x0000501001007387 */ /* 0x000fe80000100a00 */
[----:B------:R-:W-:Y:S04]  /*11d20*/  STL.64 [R1+0x58], R18 ;  /* 0x0000581201007387 */ /* 0x000fe80000100a00 */
[----:B------:R0:W-:Y:S04]  /*11d30*/  STL.64 [R1+0x20], R12 ;  /* 0x0000200c01007387 */ /* 0x0001e80000100a00 */
[----:B------:R1:W-:Y:S04]  /*11d40*/  STL.64 [R1+0x28], R14 ;  /* 0x0000280e01007387 */ /* 0x0003e80000100a00 */
[----:B------:R2:W-:Y:S01]  /*11d50*/  STL.64 [R1+0x1410], R6 ;  /* 0x0014100601007387 */ /* 0x0005e20000100a00 */
[----:B0-----:R-:W-:-:S02]  /*11d60*/  MOV R12, R8 ;  /* 0x00000008000c7202 */ /* 0x001fc40000000f00 */
[----:B------:R-:W-:Y:S02]  /*11d70*/  MOV R13, R3 ;  /* 0x00000003000d7202 */ /* 0x000fe40000000f00 */
[----:B-1----:R-:W-:Y:S01]  /*11d80*/  MOV R14, R28 ;  /* 0x0000001c000e7202 */ /* 0x002fe20000000f00 */
[----:B--2---:R-:W2:Y:S04]  /*11d90*/  LDL.LU R6, [R1+0xa8] ;  /* 0x0000a80001067983 */ /* 0x004ea80000300800 */
[----:B------:R-:W2:Y:S04]  /*11da0*/  LDL.LU R7, [R1+0xac] ;  /* 0x0000ac0001077983 */ /* 0x000ea80000300800 */
[----:B------:R-:W3:Y:S04]  /*11db0*/  LDL.LU R8, [R1+0x1428] ;  /* 0x0014280001087983 */ /* 0x000ee80000300800 */
[----:B------:R0:W-:Y:S04]  /*11dc0*/  STL [R1+0x13c8], R12 ;  /* 0x0013c80c01007387 */ /* 0x0001e80000100800 */
[----:B------:R-:W4:Y:S04]  /*11dd0*/  LDL.LU R3, [R1+0x1424] ;  /* 0x0014240001037983 */ /* 0x000f280000300800 */
[----:B------:R-:W5:Y:S01]  /*11de0*/  LDL.LU R28, [R1+0x1420] ;  /* 0x00142000011c7983 */ /* 0x000f620000300800 */
[----:B------:R-:W-:Y:S01]  /*11df0*/  MOV R15, R29 ;  /* 0x0000001d000f7202 */ /* 0x000fe20000000f00 */
[----:B0-----:R-:W-:-:S04]  /*11e00*/  IMAD.MOV.U32 R12, RZ, RZ, R9 ;  /* 0x000000ffff0c7224 */ /* 0x001fc800078e0009 */
[----:B------:R0:W-:Y:S04]  /*11e10*/  STL.64 [R1+0x13f0], R14 ;  /* 0x0013f00e01007387 */ /* 0x0001e80000100a00 */
[----:B------:R3:W-:Y:S04]  /*11e20*/  STL [R1+0x13e8], R13 ;  /* 0x0013e80d01007387 */ /* 0x0007e80000100800 */
[----:B------:R-:W-:Y:S01]  /*11e30*/  STL [R1+0x13f8], R12 ;  /* 0x0013f80c01007387 */ /* 0x000fe20000100800 */
[----:B0-----:R-:W-:Y:S02]  /*11e40*/  MOV R14, R2 ;  /* 0x00000002000e7202 */ /* 0x001fe40000000f00 */
[----:B------:R-:W-:-:S02]  /*11e50*/  MOV R15, R0 ;  /* 0x00000000000f7202 */ /* 0x000fc40000000f00 */
[----:B---3--:R-:W-:Y:S01]  /*11e60*/  MOV R13, R8 ;  /* 0x00000008000d7202 */ /* 0x008fe20000000f00 */
[----:B----4-:R-:W-:Y:S04]  /*11e70*/  LDSM.16.MT88.4 R16, [R3+0x18000] ;  /* 0x018000000310783b */ /* 0x010fe80000004200 */
[----:B-----5:R-:W0:Y:S04]  /*11e80*/  LDSM.16.M88.4 R8, [R28+0x20180] ;  /* 0x020180001c08783b */ /* 0x020e280000000200 */
[----:B------:R-:W-:Y:S04]  /*11e90*/  STL [R1+0x13fc], R13 ;  /* 0x0013fc0d01007387 */ /* 0x000fe80000100800 */
[----:B0-----:R-:W-:Y:S01]  /*11ea0*/  STL.64 [R1+0x30], R8 ;  /* 0x0000300801007387 */ /* 0x001fe20000100a00 */
[----:B------:R-:W-:-:S02]  /*11eb0*/  MOV R27, R8 ;  /* 0x00000008001b7202 */ /* 0x000fc40000000f00 */
[----:B------:R-:W-:Y:S01]  /*11ec0*/  MOV R26, R9 ;  /* 0x00000009001a7202 */ /* 0x000fe20000000f00 */
[----:B------:R-:W-:Y:S04]  /*11ed0*/  STL.64 [R1+0x38], R10 ;  /* 0x0000380a01007387 */ /* 0x000fe80000100a00 */
[----:B------:R-:W0:Y:S04]  /*11ee0*/  LDSM.16.M88.4 R8, [R28+0x21180] ;  /* 0x021180001c08783b */ /* 0x000e280000000200 */
[----:B0-----:R-:W-:Y:S01]  /*11ef0*/  STL.64 [R1+0x40], R8 ;  /* 0x0000400801007387 */ /* 0x001fe20000100a00 */
[----:B------:R-:W-:Y:S01]  /*11f00*/  MOV R13, R8 ;  /* 0x00000008000d7202 */ /* 0x000fe20000000f00 */
[----:B------:R-:W-:-:S02]  /*11f10*/  IMAD.MOV.U32 R12, RZ, RZ, R9 ;  /* 0x000000ffff0c7224 */ /* 0x000fc400078e0009 */
[----:B------:R-:W-:Y:S04]  /*11f20*/  STL.64 [R1+0x48], R10 ;  /* 0x0000480a01007387 */ /* 0x000fe80000100a00 */
[----:B------:R-:W0:Y:S02]  /*11f30*/  LDSM.16.M88.4 R8, [R28+0x22180] ;  /* 0x022180001c08783b */ /* 0x000e240000000200 */
[----:B0-----:R-:W-:Y:S02]  /*11f40*/  MOV R25, R8 ;  /* 0x0000000800197202 */ /* 0x001fe40000000f00 */
[----:B------:R-:W-:Y:S02]  /*11f50*/  MOV R24, R9 ;  /* 0x0000000900187202 */ /* 0x000fe40000000f00 */
[----:B------:R-:W-:-:S02]  /*11f60*/  MOV R2, R10 ;  /* 0x0000000a00027202 */ /* 0x000fc40000000f00 */
[----:B------:R-:W-:Y:S02]  /*11f70*/  MOV R0, R11 ;  /* 0x0000000b00007202 */ /* 0x000fe40000000f00 */
[----:B------:R-:W0:Y:S04]  /*11f80*/  LDSM.16.M88.4 R8, [R28+0x23180] ;  /* 0x023180001c08783b */ /* 0x000e280000000200 */
[----:B------:R-:W-:Y:S04]  /*11f90*/  STL [R1+0x13c4], R0 ;  /* 0x0013c40001007387 */ /* 0x000fe80000100800 */
[----:B------:R-:W-:Y:S04]  /*11fa0*/  STL [R1+0x13c0], R2 ;  /* 0x0013c00201007387 */ /* 0x000fe80000100800 */
[----:B0-----:R-:W-:Y:S04]  /*11fb0*/  STL.64 [R1+0xc0], R8 ;  /* 0x0000c00801007387 */ /* 0x001fe80000100a00 */
[----:B------:R0:W-:Y:S04]  /*11fc0*/  STL.64 [R1+0xc8], R10 ;  /* 0x0000c80a01007387 */ /* 0x0001e80000100a00 */
[----:B0-----:R-:W2:Y:S02]  /*11fd0*/  LDL.LU.64 R10, [R1+0x1418] ;  /* 0x00141800010a7983 */ /* 0x001ea40000300a00 */
[----:B--2---:R-:W-:Y:S02]  /*11fe0*/  HMMA.16816.F32.BF16 R8, R20, R10, R4 ;  /* 0x0000000a1408723c */ /* 0x004fe40000041804 */
[----:B------:R-:W2:Y:S11]  /*11ff0*/  LDL.LU.64 R6, [R1+0x1410] ;  /* 0x0014100001067983 */ /* 0x000eb60000300a00 */
[----:B------:R-:W-:Y:S11]  /*12000*/  @!UPT UIADD3 URZ, URZ, URZ, URZ ;  /* 0x0000003f3f3ff290 */ /* 0x000ff6000fffe03f */
[----:B------:R-:W-:Y:S01]  /*12010*/  IMAD.MOV.U32 R29, RZ, RZ, R10 ;  /* 0x000000ffff1d7224 */ /* 0x000fe200078e000a */
[----:B------:R-:W-:Y:S02]  /*12020*/  MOV R28, R11 ;  /* 0x0000000b001c7202 */ /* 0x000fe40000000f00 */
[----:B------:R-:W-:Y:S01]  /*12030*/  MOV R0, R8 ;  /* 0x0000000800007202 */ /* 0x000fe20000000f00 */
[----:B------:R-:W2:Y:S01]  /*12040*/  LDL.LU.64 R10, [R1+0x1408] ;  /* 0x00140800010a7983 */ /* 0x000ea20000300a00 */
[----:B------:R-:W-:-:S03]  /*12050*/  MOV R2, R9 ;  /* 0x0000000900027202 */ /* 0x000fc60000000f00 */
[----:B------:R-:W2:Y:S02]  /*12060*/  LDL.LU.64 R8, [R1+0x1400] ;  /* 0x0014000001087983 */ /* 0x000ea40000300a00 */
[----:B--2---:R-:W-:Y:S07]  /*12070*/  HMMA.16816.F32.BF16 R4, R20, R6, R8 ;  /* 0x000000061404723c */ /* 0x004fee0000041808 */
[----:B------:R-:W-:Y:S02]  /*12080*/  MOV R8, R13 ;  /* 0x0000000d00087202 */ /* 0x000fe40000000f00 */
[----:B------:R-:W2:Y:S01]  /*12090*/  LDL.LU R13, [R1+0x13fc] ;  /* 0x0013fc00010d7983 */ /* 0x000ea20000300800 */
[----:B------:R-:W-:-:S03]  /*120a0*/  MOV R9, R12 ;  /* 0x0000000c00097202 */ /* 0x000fc60000000f00 */
[----:B------:R-:W2:Y:S04]  /*120b0*/  LDL.LU R12, [R1+0x13f8] ;  /* 0x0013f800010c7983 */ /* 0x000ea80000300800 */
[----:B------:R0:W-:Y:S04]  /*120c0*/  STL.64 [R1+0x13e0], R8 ;  /* 0x0013e00801007387 */ /* 0x0001e80000100a00 */
[----:B------:R-:W3:Y:S04]  /*120d0*/  LDL.LU R20, [R1+0x60] ;  /* 0x0000600001147983 */ /* 0x000ee80000300800 */
[----:B------:R-:W3:Y:S04]  /*120e0*/  LDL.LU R21, [R1+0x64] ;  /* 0x0000640001157983 */ /* 0x000ee80000300800 */
[----:B------:R-:W4:Y:S04]  /*120f0*/  LDL.LU R22, [R1+0x68] ;  /* 0x0000680001167983 */ /* 0x000f280000300800 */
[----:B------:R-:W4:Y:S01]  /*12100*/  LDL.LU R23, [R1+0x6c] ;  /* 0x00006c0001177983 */ /* 0x000f220000300800 */
[----:B0-----:R-:W-:-:S02]  /*12110*/  MOV R8, R27 ;  /* 0x0000001b00087202 */ /* 0x001fc40000000f00 */
[----:B------:R-:W-:-:S07]  /*12120*/  MOV R9, R26 ;  /* 0x0000001a00097202 */ /* 0x000fce0000000f00 */
[----:B--2---:R-:W-:Y:S01]  /*12130*/  HMMA.16816.F32.BF16 R8, R16, R8, R12 ;  /* 0x000000081008723c */ /* 0x004fe2000004180c */
[----:B----4-:R-:W-:Y:S04]  /*12140*/  STL.64 [R1+0x13d8], R22 ;  /* 0x0013d81601007387 */ /* 0x010fe80000100a00 */
[----:B---3--:R0:W-:Y:S11]  /*12150*/  STL.64 [R1+0x13d0], R20 ;  /* 0x0013d01401007387 */ /* 0x0081f60000100a00 */
[----:B------:R-:W-:Y:S08]  /*12160*/  @!UPT UIADD3 URZ, URZ, URZ, URZ ;  /* 0x0000003f3f3ff290 */ /* 0x000ff0000fffe03f */
[----:B------:R-:W-:Y:S01]  /*12170*/  MOV R12, R8 ;  /* 0x00000008000c7202 */ /* 0x000fe20000000f00 */
[----:B0-----:R-:W2:Y:S04]  /*12180*/  LDL.LU R20, [R1+0x80] ;  /* 0x0000800001147983 */ /* 0x001ea80000300800 */
[----:B------:R-:W2:Y:S04]  /*12190*/  LDL.LU R21, [R1+0x84] ;  /* 0x0000840001157983 */ /* 0x000ea80000300800 */
[----:B------:R-:W2:Y:S04]  /*121a0*/  LDL.LU R22, [R1+0x88] ;  /* 0x0000880001167983 */ /* 0x000ea80000300800 */
[----:B------:R-:W2:Y:S04]  /*121b0*/  LDL.LU R23, [R1+0x8c] ;  /* 0x00008c0001177983 */ /* 0x000ea80000300800 */
[----:B------:R-:W-:Y:S04]  /*121c0*/  STL.64 [R1+0x1398], R6 ;  /* 0x0013980601007387 */ /* 0x000fe80000100a00 */
[----:B------:R-:W-:Y:S04]  /*121d0*/  STL.64 [R1+0x1390], R4 ;  /* 0x0013900401007387 */ /* 0x000fe80000100a00 */
[----:B------:R-:W3:Y:S04]  /*121e0*/  LDL.LU.64 R14, [R1+0x13f0] ;  /* 0x0013f000010e7983 */ /* 0x000ee80000300a00 */
[----:B------:R-:W3:Y:S04]  /*121f0*/  LDL.LU R13, [R1+0x13e8] ;  /* 0x0013e800010d7983 */ /* 0x000ee80000300800 */
[----:B------:R0:W-:Y:S04]  /*12200*/  STL [R1+0x4], R9 ;  /* 0x0000040901007387 */ /* 0x0001e80000100800 */
[----:B0-----:R-:W2:Y:S01]  /*12210*/  LDL.LU.64 R8, [R1+0x13e0] ;  /* 0x0013e00001087983 */ /* 0x001ea20000300a00 */
[----:B------:R-:W-:-:S02]  /*12220*/  MOV R7, R10 ;  /* 0x0000000a00077202 */ /* 0x000fc40000000f00 */
[----:B------:R-:W-:Y:S02]  /*12230*/  MOV R6, R11 ;  /* 0x0000000b00067202 */ /* 0x000fe40000000f00 */
[----:B--2---:R-:W-:Y:S01]  /*12240*/  HMMA.16816.F32.BF16 R8, R16, R8, R20 ;  /* 0x000000081008723c */ /* 0x004fe20000041814 */
[----:B------:R-:W2:Y:S04]  /*12250*/  LDL.LU.64 R22, [R1+0x13d8] ;  /* 0x0013d80001167983 */ /* 0x000ea80000300a00 */
[----:B------:R-:W2:Y:S11]  /*12260*/  LDL.LU.64 R20, [R1+0x13d0] ;  /* 0x0013d00001147983 */ /* 0x000eb60000300a00 */
[----:B------:R-:W-:Y:S07]  /*12270*/  @!UPT UIADD3 URZ, URZ, URZ, URZ ;  /* 0x0000003f3f3ff290 */ /* 0x000fee000fffe03f */
[----:B------:R-:W-:Y:S04]  /*12280*/  STL.64 [R1+0x1368], R10 ;  /* 0x0013680a01007387 */ /* 0x000fe80000100a00 */
[----:B------:R0:W-:Y:S02]  /*12290*/  STL.64 [R1+0x1360], R8 ;  /* 0x0013600801007387 */ /* 0x0001e40000100a00 */
[----:B0-----:R-:W-:Y:S02]  /*122a0*/  MOV R8, R12 ;  /* 0x0000000c00087202 */ /* 0x001fe40000000f00 */
[----:B------:R-:W3:Y:S04]  /*122b0*/  LDL.LU R12, [R1+0x13c8] ;  /* 0x0013c800010c7983 */ /* 0x000ee80000300800 */
[----:B------:R-:W4:Y:S01]  /*122c0*/  LDL.LU R9, [R1+0x4] ;  /* 0x0000040001097983 */ /* 0x000f220000300800 */
[----:B------:R-:W-:-:S02]  /*122d0*/  MOV R10, R7 ;  /* 0x00000007000a7202 */ /* 0x000fc40000000f00 */
[----:B------:R-:W-:Y:S01]  /*122e0*/  MOV R11, R6 ;  /* 0x00000006000b7202 */ /* 0x000fe20000000f00 */
[----:B------:R-:W-:Y:S01]  /*122f0*/  IMAD.MOV.U32 R5, RZ, RZ, R24 ;  /* 0x000000ffff057224 */ /* 0x000fe200078e0018 */
[----:B------:R-:W-:Y:S02]  /*12300*/  MOV R4, R25 ;  /* 0x0000001900047202 */ /* 0x000fe40000000f00 */
[----:B------:R-:W0:Y:S04]  /*12310*/  LDSM.16.MT88.4 R24, [R3+0x18100] ;  /* 0x018100000318783b */ /* 0x000e280000004200 */
[----:B------:R-:W-:Y:S04]  /*12320*/  STL.64 [R1+0x1388], R10 ;  /* 0x0013880a01007387 */ /* 0x000fe80000100a00 */
[----:B----4-:R1:W-:Y:S01]  /*12330*/  STL.64 [R1+0x1380], R8 ;  /* 0x0013800801007387 */ /* 0x0103e20000100a00 */
[C---:B---3--:R-:W-:Y:S03]  /*12340*/  HMMA.16816.F32.BF16 R12, R16.reuse, R4, R12 ;  /* 0x00000004100c723c */ /* 0x048fe6000004180c */
[----:B-1----:R-:W2:Y:S04]  /*12350*/  LDL.LU R8, [R1+0xc0] ;  /* 0x0000c00001087983 */ /* 0x002ea80000300800 */
[----:B------:R-:W2:Y:S04]  /*12360*/  LDL.LU R9, [R1+0xc4] ;  /* 0x0000c40001097983 */ /* 0x000ea80000300800 */
[----:B------:R1:W-:Y:S04]  /*12370*/  STL.64 [R1+0x13a8], R4 ;  /* 0x0013a80401007387 */ /* 0x0003e80000100a00 */
[----:B-1----:R-:W3:Y:S04]  /*12380*/  LDL.LU R4, [R1+0x20] ;  /* 0x0000200001047983 */ /* 0x002ee80000300800 */
[----:B------:R-:W3:Y:S04]  /*12390*/  LDL.LU R5, [R1+0x24] ;  /* 0x0000240001057983 */ /* 0x000ee80000300800 */
[----:B------:R-:W4:Y:S04]  /*123a0*/  LDL.LU R6, [R1+0x28] ;  /* 0x0000280001067983 */ /* 0x000f280000300800 */
[----:B------:R-:W4:Y:S01]  /*123b0*/  LDL.LU R7, [R1+0x2c] ;  /* 0x00002c0001077983 */ /* 0x000f220000300800 */
[----:B--2---:R-:W-:Y:S01]  /*123c0*/  HMMA.16816.F32.BF16 R16, R16, R8, R20 ;  /* 0x000000081010723c */ /* 0x004fe20000041814 */
[----:B------:R-:W-:-:S02]  /*123d0*/  MOV R10, R29 ;  /* 0x0000001d000a7202 */ /* 0x000fc40000000f00 */
[----:B------:R-:W-:Y:S04]  /*123e0*/  LDSM.16.MT88.4 R20, [R3+0x1a000] ;  /* 0x01a000000314783b */ /* 0x000fe80000004200 */
[----:B----4-:R-:W-:Y:S04]  /*123f0*/  STL.64 [R1+0x13b8], R6 ;  /* 0x0013b80601007387 */ /* 0x010fe80000100a00 */
[----:B---3--:R1:W-:Y:S04]  /*12400*/  STL.64 [R1+0x13b0], R4 ;  /* 0x0013b00401007387 */ /* 0x0083e80000100a00 */
[----:B-1----:R-:W0:Y:S04]  /*12410*/  LDL.LU R4, [R1+0x50] ;  /* 0x0000500001047983 */ /* 0x002e280000300800 */
[----:B------:R-:W0:Y:S04]  /*12420*/  LDL.LU R5, [R1+0x54] ;  /* 0x0000540001057983 */ /* 0x000e280000300800 */
[----:B------:R-:W0:Y:S04]  /*12430*/  LDL.LU R6, [R1+0x58] ;  /* 0x0000580001067983 */ /* 0x000e280000300800 */
[----:B------:R-:W0:Y:S04]  /*12440*/  LDL.LU R7, [R1+0x5c] ;  /* 0x00005c0001077983 */ /* 0x000e280000300800 */
[----:B------:R-:W-:Y:S04]  /*12450*/  STL.64 [R1+0x1358], R14 ;  /* 0x0013580e01007387 */ /* 0x000fe80000100a00 */
[----:B------:R1:W-:Y:S04]  /*12460*/  STL.64 [R1+0x1350], R12 ;  /* 0x0013500c01007387 */ /* 0x0003e80000100a00 */
[----:B-1----:R-:W2:Y:S04]  /*12470*/  LDL.LU.64 R12, [R1+0x40] ;  /* 0x00004000010c7983 */ /* 0x002ea80000300a00 */
[----:B------:R-:W3:Y:S04]  /*12480*/  LDL.LU.64 R14, [R1+0x48] ;  /* 0x00004800010e7983 */ /* 0x000ee80000300a00 */
[----:B------:R1:W-:Y:S02]  /*12490*/  STL.64 [R1+0x13a0], R8 ;  /* 0x0013a00801007387 */ /* 0x0003e40000100a00 */
[----:B-1----:R-:W-:Y:S01]  /*124a0*/  IMAD.MOV.U32 R8, RZ, RZ, R0 ;  /* 0x000000ffff087224 */ /* 0x002fe200078e0000 */
[----:B------:R-:W-:Y:S01]  /*124b0*/  MOV R9, R2 ;  /* 0x0000000200097202 */ /* 0x000fe20000000f00 */
[----:B------:R-:W4:Y:S04]  /*124c0*/  LDL.LU R0, [R1+0x13c4] ;  /* 0x0013c40001007983 */ /* 0x000f280000300800 */
[----:B------:R-:W5:Y:S04]  /*124d0*/  LDL.LU R2, [R1+0x13c0] ;  /* 0x0013c00001027983 */ /* 0x000f680000300800 */
[----:B------:R-:W-:Y:S04]  /*124e0*/  STL.64 [R1+0x1378], R18 ;  /* 0x0013781201007387 */ /* 0x000fe80000100a00 */
[----:B------:R1:W-:Y:S04]  /*124f0*/  STL.64 [R1+0x1370], R16 ;  /* 0x0013701001007387 */ /* 0x0003e80000100a00 */
[----:B-1----:R-:W0:Y:S04]  /*12500*/  LDL.LU.64 R16, [R1+0x30] ;  /* 0x0000300001107983 */ /* 0x002e280000300a00 */
[----:B------:R-:W2:Y:S01]  /*12510*/  LDL.LU.64 R18, [R1+0x38] ;  /* 0x0000380001127983 */ /* 0x000ea20000300a00 */
[----:B0-----:R-:W-:Y:S11]  /*12520*/  HMMA.16816.F32.BF16 R4, R24, R16, R4 ;  /* 0x000000101804723c */ /* 0x001ff60000041804 */
[----:B------:R-:W-:Y:S11]  /*12530*/  @!UPT UIADD3 URZ, URZ, URZ, URZ ;  /* 0x0000003f3f3ff290 */ /* 0x000ff6000fffe03f */
[----:B------:R-:W-:Y:S01]  /*12540*/  @!UPT UIADD3 URZ, URZ, URZ, URZ ;  /* 0x0000003f3f3ff290 */ /* 0x000fe2000fffe03f */
[----:B------:R-:W-:Y:S01]  /*12550*/  STL.64 [R1+0xf0], R4 ;  /* 0x0000f00401007387 */ /* 0x000fe20000100a00 */
[----:B------:R-:W-:-:S03]  /*12560*/  MOV R29, R7 ;  /* 0x00000007001d7202 */ /* 0x000fc60000000f00 */
[----:B------:R0:W-:Y:S04]  /*12570*/  STL [R1+0xf8], R6 ;  /* 0x0000f80601007387 */ /* 0x0001e80000100800 */
[----:B0-----:R-:W2:Y:S04]  /*12580*/  LDL.LU.64 R6, [R1+0x13b8] ;  /* 0x0013b80001067983 */ /* 0x001ea80000300a00 */
[----:B------:R-:W2:Y:S02]  /*12590*/  LDL.LU.64 R4, [R1+0x13b0] ;  /* 0x0013b00001047983 */ /* 0x000ea40000300a00 */
[----:B--2---:R-:W-:Y:S11]  /*125a0*/  HMMA.16816.F32.BF16 R4, R24, R12, R4 ;  /* 0x0000000c1804723c */ /* 0x004ff60000041804 */
[----:B------:R-:W-:Y:S11]  /*125b0*/  @!UPT UIADD3 URZ, URZ, URZ, URZ ;  /* 0x0000003f3f3ff290 */ /* 0x000ff6000fffe03f */
[----:B------:R-:W-:Y:S01]  /*125c0*/  @!UPT UIADD3 URZ, URZ, URZ, URZ ;  /* 0x0000003f3f3ff290 */ /* 0x000fe2000fffe03f */
[----:B------:R0:W-:Y:S04]  /*125d0*/  STL.64 [R1+0xe0], R4 ;  /* 0x0000e00401007387 */ /* 0x0001e80000100a00 */
[----:B------:R1:W-:Y:S04]  /*125e0*/  STL.64 [R1+0xe8], R6 ;  /* 0x0000e80601007387 */ /* 0x0003e80000100a00 */
[----:B0-----:R-:W1:Y:S01]  /*125f0*/  LDL.LU.64 R4, [R1+0x13a8] ;  /* 0x0013a80001047983 */ /* 0x001e620000300a00 */
[----:B------:R-:W-:-:S07]  /*12600*/  MOV R11, R28 ;  /* 0x0000001c000b7202 */ /* 0x000fce0000000f00 */
[C---:B-1----:R-:W-:Y:S01]  /*12610*/  HMMA.16816.F32.BF16 R4, R24.reuse, R4, R8 ;  /* 0x000000041804723c */ /* 0x042fe20000041808 */
[----:B------:R-:W2:Y:S11]  /*12620*/  LDL.LU.64 R8, [R1+0x13a0] ;  /* 0x0013a00001087983 */ /* 0x000eb60000300a00 */
[----:B------:R-:W-:Y:S11]  /*12630*/  @!UPT UIADD3 URZ, URZ, URZ, URZ ;  /* 0x0000003f3f3ff290 */ /* 0x000ff6000fffe03f */
[----:B------:R-:W-:Y:S04]  /*12640*/  STL.64 [R1+0xd0], R4 ;  /* 0x0000d00401007387 */ /* 0x000fe80000100a00 */
[----:B------:R0:W-:Y:S04]  /*12650*/  STL.64 [R1+0xd8], R6 ;  /* 0x0000d80601007387 */ /* 0x0001e80000100a00 */
[----:B0-----:R-:W2:Y:S04]  /*12660*/  LDL.LU.64 R6, [R1+0x1398] ;  /* 0x0013980001067983 */ /* 0x001ea80000300a00 */
[----:B------:R-:W2:Y:S04]  /*12670*/  LDL.LU.64 R4, [R1+0x1390] ;  /* 0x0013900001047983 */ /* 0x000ea80000300a00 */
[----:B------:R-:W3:Y:S01]  /*12680*/  LDL.LU.64 R10, [R1+0x1388] ;  /* 0x00138800010a7983 */ /* 0x000ee20000300a00 */
[----:B--2---:R-:W-:Y:S03]  /*12690*/  HMMA.16816.F32.BF16 R4, R24, R8, R4 ;  /* 0x000000081804723c */ /* 0x004fe60000041804 */
[----:B------:R-:W3:Y:S11]  /*126a0*/  LDL.LU.64 R8, [R1+0x1380] ;  /* 0x0013800001087983 */ /* 0x000ef60000300a00 */
[----:B------:R-:W-:Y:S09]  /*126b0*/  @!UPT UIADD3 URZ, URZ, URZ, URZ ;  /* 0x0000003f3f3ff290 */ /* 0x000ff2000fffe03f */
[----:B------:R-:W-:Y:S04]  /*126c0*/  STL.64 [R1+0xa0], R4 ;  /* 0x0000a00401007387 */ /* 0x000fe80000100a00 */
[----:B------:R-:W-:Y:S04]  /*126d0*/  STL.64 [R1+0xa8], R6 ;  /* 0x0000a80601007387 */ /* 0x000fe80000100a00 */
[----:B------:R-:W0:Y:S01]  /*126e0*/  LDSM.16.MT88.4 R4, [R3+0x1a100] ;  /* 0x01a100000304783b */ /* 0x000e220000004200 */
[----:B-----5:R-:W-:Y:S02]  /*126f0*/  MOV R26, R2 ;  /* 0x00000002001a7202 */ /* 0x020fe40000000f00 */
[----:B----4-:R-:W-:Y:S01]  /*12700*/  MOV R27, R0 ;  /* 0x00000000001b7202 */ /* 0x010fe20000000f00 */
[----:B0-----:R-:W-:Y:S04]  /*12710*/  STL.64 [R1+0x1330], R6 ;  /* 0x0013300601007387 */ /* 0x001fe80000100a00 */
[----:B------:R0:W-:Y:S02]  /*12720*/  STL.64 [R1+0x1328], R4 ;  /* 0x0013280401007387 */ /* 0x0001e40000100a00 */
[----:B0-----:R-:W-:Y:S01]  /*12730*/  IMAD.MOV.U32 R5, RZ, RZ, R18 ;  /* 0x000000ffff057224 */ /* 0x001fe200078e0012 */
[----:B------:R-:W-:Y:S01]  /*12740*/  MOV R4, R19 ;  /* 0x0000001300047202 */ /* 0x000fe20000000f00 */
[----:B---3--:R-:W-:Y:S01]  /*12750*/  HMMA.16816.F32.BF16 R8, R20, R18, R8 ;  /* 0x000000121408723c */ /* 0x008fe20000041808 */
[----:B------:R-:W2:Y:S04]  /*12760*/  LDL.LU.64 R18, [R1+0x1378] ;  /* 0x0013780001127983 */ /* 0x000ea80000300a00 */
[----:B------:R-:W2:Y:S11]  /*12770*/  LDL.LU.64 R16, [R1+0x1370] ;  /* 0x0013700001107983 */ /* 0x000eb60000300a00 */
[----:B------:R-:W-:Y:S08]  /*12780*/  @!UPT UIADD3 URZ, URZ, URZ, URZ ;  /* 0x0000003f3f3ff290 */ /* 0x000ff0000fffe03f */
[----:B------:R-:W-:Y:S02]  /*12790*/  MOV R2, R10 ;  /* 0x0000000a00027202 */ /* 0x000fe40000000f00 */
[----:B------:R-:W-:Y:S02]  /*127a0*/  MOV R0, R11 ;  /* 0x0000000b00007202 */ /* 0x000fe40000000f00 */
[----:B------:R-:W-:Y:S01]  /*127b0*/  MOV R28, R8 ;  /* 0x00000008001c7202 */ /* 0x000fe20000000f00 */
[----:B------:R-:W3:Y:S01]  /*127c0*/  LDL.LU.64 R10, [R1+0x1368] ;  /* 0x00136800010a7983 */ /* 0x000ee20000300a00 */
[----:B------:R-:W-:-:S03]  /*127d0*/  MOV R3, R9 ;  /* 0x0000000900037202 */ /* 0x000fc60000000f00 */
[----:B------:R-:W3:Y:S04]  /*127e0*/  LDL.LU.64 R8, [R1+0x1360] ;  /* 0x0013600001087983 */ /* 0x000ee80000300a00 */
[----:B------:R-:W-:Y:S04]  /*127f0*/  STL.64 [R1+0x1348], R4 ;  /* 0x0013480401007387 */ /* 0x000fe80000100a00 */
[----:B------:R-:W2:Y:S04]  /*12800*/  LDL.LU.64 R6, [R1+0xc8] ;  /* 0x0000c80001067983 */ /* 0x000ea80000300a00 */
[----:B------:R-:W-:Y:S04]  /*12810*/  STL [R1+0x1324], R0 ;  /* 0x0013240001007387 */ /* 0x000fe80000100800 */
[----:B------:R-:W-:Y:S01]  /*12820*/  STL [R1+0x1320], R3 ;  /* 0x0013200301007387 */ /* 0x000fe20000100800 */
[----:B------:R-:W-:-:S03]  /*12830*/  MOV R25, R14 ;  /* 0x0000000e00197202 */ /* 0x000fc60000000f00 */
[----:B------:R-:W-:Y:S01]  /*12840*/  STL [R1+0x131c], R28 ;  /* 0x00131c1c01007387 */ /* 0x000fe20000100800 */
[----:B------:R-:W-:-:S03]  /*12850*/  IMAD.MOV.U32 R24, RZ, RZ, R15 ;  /* 0x000000ffff187224 */ /* 0x000fc600078e000f */
[----:B------:R-:W-:Y:S01]  /*12860*/  STL [R1+0x1318], R2 ;  /* 0x0013180201007387 */ /* 0x000fe20000100800 */
[C---:B---3--:R-:W-:Y:S11]  /*12870*/  HMMA.16816.F32.BF16 R8, R20.reuse, R14, R8 ;  /* 0x0000000e1408723c */ /* 0x048ff60000041808 */
[----:B------:R-:W-:Y:S11]  /*12880*/  @!UPT UIADD3 URZ, URZ, URZ, URZ ;  /* 0x0000003f3f3ff290 */ /* 0x000ff6000fffe03f */
[----:B------:R-:W-:Y:S01]  /*12890*/  @!UPT UIADD3 URZ, URZ, URZ, URZ ;  /* 0x0000003f3f3ff290 */ /* 0x000fe2000fffe03f */
[----:B------:R-:W-:Y:S04]  /*128a0*/  STL.64 [R1+0x80], R8 ;  /* 0x0000800801007387 */ /* 0x000fe80000100a00 */
[----:B------:R0:W-:Y:S04]  /*128b0*/  STL.64 [R1+0x88], R10 ;  /* 0x0000880a01007387 */ /* 0x0001e80000100a00 */
[----:B------:R-:W0:Y:S04]  /*128c0*/  LDL.LU.64 R14, [R1+0x1358] ;  /* 0x00135800010e7983 */ /* 0x000e280000300a00 */
[----:B------:R-:W0:Y:S02]  /*128d0*/  LDL.LU.64 R12, [R1+0x1350] ;  /* 0x00135000010c7983 */ /* 0x000e240000300a00 */
[----:B0-----:R-:W-:Y:S11]  /*128e0*/  HMMA.16816.F32.BF16 R8, R20, R26, R12 ;  /* 0x0000001a1408723c */ /* 0x001ff6000004180c */
[----:B------:R-:W-:Y:S11]  /*128f0*/  @!UPT UIADD3 URZ, URZ, URZ, URZ ;  /* 0x0000003f3f3ff290 */ /* 0x000ff6000fffe03f */
[----:B------:R-:W-:Y:S01]  /*12900*/  @!UPT UIADD3 URZ, URZ, URZ, URZ ;  /* 0x0000003f3f3ff290 */ /* 0x000fe2000fffe03f */
[----:B------:R2:W-:Y:S04]  /*12910*/  STL.64 [R1+0x10], R8 ;  /* 0x0000100801007387 */ /* 0x0005e80000100a00 */
[----:B------:R-:W3:Y:S04]  /*12920*/  LDL R15, [R1+0x3fc] ;  /* 0x0003fc00010f7983 */ /* 0x000ee80000100800 */
[----:B------:R0:W-:Y:S04]  /*12930*/  STL.64 [R1+0x1310], R26 ;  /* 0x0013101a01007387 */ /* 0x0001e80000100a00 */
[----:B------:R-:W4:Y:S01]  /*12940*/  LDL.LU.64 R4, [R1+0x1348] ;  /* 0x0013480001047983 */ /* 0x000f220000300a00 */
[----:B------:R-:W-:-:S02]  /*12950*/  MOV R0, R10 ;  /* 0x0000000a00007202 */ /* 0x000fc40000000f00 */
[----:B------:R-:W-:Y:S02]  /*12960*/  MOV R3, R11 ;  /* 0x0000000b00037202 */ /* 0x000fe40000000f00 */
[----:B--2---:R-:W-:Y:S01]  /*12970*/  HMMA.16816.F32.BF16 R8, R20, R6, R16 ;  /* 0x000000061408723c */ /* 0x004fe20000041810 */
[----:B0-----:R-:W-:Y:S02]  /*12980*/  MOV R26, R7 ;  /* 0x00000007001a7202 */ /* 0x001fe40000000f00 */
[----:B------:R-:W0:Y:S01]  /*12990*/  S2R R7, SR_TID.X ;  /* 0x0000000000077919 */ /* 0x000e220000002100 */
[----:B------:R-:W-:-:S05]  /*129a0*/  MOV R27, R6 ;  /* 0x00000006001b7202 */ /* 0x000fca0000000f00 */
[----:B------:R-:W-:Y:S01]  /*129b0*/  STL.64 [R1+0x1340], R26 ;  /* 0x0013401a01007387 */ /* 0x000fe20000100a00 */
[C---:B0-----:R-:W-:Y:S02]  /*129c0*/  SHF.L.U32 R6, R7.reuse, 0x1, RZ ;  /* 0x0000000107067819 */ /* 0x041fe400000006ff */
[----:B------:R-:W-:-:S05]  /*129d0*/  LOP3.LUT R7, R7, 0x7, RZ, 0xc0, !PT ;  /* 0x0000000707077812 */ /* 0x000fca00078ec0ff */
[----:B------:R-:W-:-:S07]  /*129e0*/  IMAD R7, R7, 0x210, RZ ;  /* 0x0000021007077824 */ /* 0x000fce00078e02ff */
[----:B------:R-:W-:Y:S01]  /*129f0*/  MOV R28, R8 ;  /* 0x00000008001c7202 */ /* 0x000fe20000000f00 */
[----:B------:R-:W-:Y:S01]  /*12a00*/  IMAD.MOV.U32 R21, RZ, RZ, R10 ;  /* 0x000000ffff157224 */ /* 0x000fe200078e000a */
[----:B------:R-:W-:Y:S02]  /*12a10*/  LOP3.LUT R7, R7, 0x30, R6, 0x78, !PT ;  /* 0x0000003007077812 */ /* 0x000fe400078e7806 */
[----:B------:R-:W-:Y:S02]  /*12a20*/  MOV R2, R9 ;  /* 0x0000000900027202 */ /* 0x000fe40000000f00 */
[----:B------:R-:W-:Y:S02]  /*12a30*/  MOV R20, R11 ;  /* 0x0000000b00147202 */ /* 0x000fe40000000f00 */
[----:B------:R-:W-:Y:S01]  /*12a40*/  LOP3.LUT R7, R7, 0x40, RZ, 0x3c, !PT ;  /* 0x0000004007077812 */ /* 0x000fe200078e3cff */
[----:B------:R-:W-:Y:S04]  /*12a50*/  STL.64 [R1+0x1338], R24 ;  /* 0x0013381801007387 */ /* 0x000fe80000100a00 */
[----:B------:R-:W-:Y:S04]  /*12a60*/  LDSM.16.M88.4 R24, [R7+0x20180] ;  /* 0x020180000718783b */ /* 0x000fe80000000200 */
[----:B---3--:R-:W0:Y:S04]  /*12a70*/  LDSM.16.MT88.4 R8, [R15+0x1c000] ;  /* 0x01c000000f08783b */ /* 0x008e280000004200 */
[----:B------:R-:W-:Y:S04]  /*12a80*/  LDSM.16.MT88.4 R12, [R15+0x1c100] ;  /* 0x01c100000f0c783b */ /* 0x000fe80000004200 */
[----:B0-----:R0:W-:Y:S04]  /*12a90*/  STL.64 [R1+0x12f8], R10 ;  /* 0x0012f80a01007387 */ /* 0x0011e80000100a00 */
[----:B------:R1:W-:Y:S01]  /*12aa0*/  STL.64 [R1+0x12f0], R8 ;  /* 0x0012f00801007387 */ /* 0x0003e20000100a00 */
[----:B0-----:R-:W-:-:S03]  /*12ab0*/  MOV R11, R29 ;  /* 0x0000001d000b7202 */ /* 0x001fc60000000f00 */
[----:B-1----:R-:W2:Y:S01]  /*12ac0*/  LDL.LU R8, [R1+0xf0] ;  /* 0x0000f00001087983 */ /* 0x002ea20000300800 */
[----:B------:R-:W-:-:S03]  /*12ad0*/  MOV R29, R27 ;  /* 0x0000001b001d7202 */ /* 0x000fc60000000f00 */
[----:B------:R-:W2:Y:S04]  /*12ae0*/  LDL.LU R9, [R1+0xf4] ;  /* 0x0000f40001097983 */ /* 0x000ea80000300800 */
[----:B------:R-:W2:Y:S04]  /*12af0*/  LDL.LU R10, [R1+0xf8] ;  /* 0x0000f800010a7983 */ /* 0x000ea80000300800 */
[----:B------:R-:W-:Y:S04]  /*12b00*/  STL.64 [R1+0x20], R24 ;  /* 0x0000201801007387 */ /* 0x000fe80000100a00 */
[----:B------:R-:W-:Y:S04]  /*12b10*/  STL [R1+0x28], R26 ;  /* 0x0000281a01007387 */ /* 0x000fe80000100800 */
[----:B------:R-:W0:Y:S04]  /*12b20*/  LDSM.16.M88.4 R24, [R7+0x21180] ;  /* 0x021180000718783b */ /* 0x000e280000000200 */
[----:B------:R-:W-:Y:S01]  /*12b30*/  STL [R1+0x1260], R29 ;  /* 0x0012601d01007387 */ /* 0x000fe20000100800 */
[----:B----4-:R-:W-:-:S02]  /*12b40*/  MOV R18, R5 ;  /* 0x0000000500127202 */ /* 0x010fc40000000f00 */
[----:B------:R-:W-:Y:S01]  /*12b50*/  MOV R19, R4 ;  /* 0x0000000400137202 */ /* 0x000fe20000000f00 */
[----:B0-----:R-:W-:Y:S04]  /*12b60*/  STL.64 [R1+0x50], R24 ;  /* 0x0000501801007387 */ /* 0x001fe80000100a00 */
[----:B------:R-:W-:Y:S04]  /*12b70*/  STL.64 [R1+0x58], R26 ;  /* 0x0000581a01007387 */ /* 0x000fe80000100a00 */
[----:B------:R-:W0:Y:S04]  /*12b80*/  LDSM.16.M88.4 R24, [R7+0x22180] ;  /* 0x022180000718783b */ /* 0x000e280000000200 */
[----:B------:R-:W1:Y:S04]  /*12b90*/  LDSM.16.M88.4 R4, [R7+0x23180] ;  /* 0x023180000704783b */ /* 0x000e680000000200 */
[----:B0-----:R-:W-:Y:S04]  /*12ba0*/  STL.64 [R1+0x70], R24 ;  /* 0x0000701801007387 */ /* 0x001fe80000100a00 */
[----:B------:R0:W-:Y:S04]  /*12bb0*/  STL.64 [R1+0x78], R26 ;  /* 0x0000781a01007387 */ /* 0x0001e80000100a00 */
[----:B0-----:R-:W3:Y:S04]  /*12bc0*/  LDL.LU.64 R26, [R1+0x1340] ;  /* 0x00134000011a7983 */ /* 0x001ee80000300a00 */
[----:B------:R-:W4:Y:S04]  /*12bd0*/  LDL.LU.64 R24, [R1+0x1338] ;  /* 0x0013380001187983 */ /* 0x000f280000300a00 */
[----:B-1----:R-:W-:Y:S04]  /*12be0*/  STL.64 [R1+0x60], R4 ;  /* 0x0000600401007387 */ /* 0x002fe80000100a00 */
[----:B------:R0:W-:Y:S04]  /*12bf0*/  STL.64 [R1+0x68], R6 ;  /* 0x0000680601007387 */ /* 0x0001e80000100a00 */
[----:B0-----:R-:W2:Y:S04]  /*12c00*/  LDL.LU.64 R6, [R1+0x1330] ;  /* 0x0013300001067983 */ /* 0x001ea80000300a00 */
[----:B------:R-:W2:Y:S04]  /*12c10*/  LDL.LU.64 R4, [R1+0x1328] ;  /* 0x0013280001047983 */ /* 0x000ea80000300a00 */
[----:B------:R-:W-:Y:S04]  /*12c20*/  STL.64 [R1+0x1290], R14 ;  /* 0x0012900e01007387 */ /* 0x000fe80000100a00 */
[----:B------:R0:W-:Y:S04]  /*12c30*/  STL.64 [R1+0x1288], R12 ;  /* 0x0012880c01007387 */ /* 0x0001e80000100a00 */
[----:B0-----:R-:W5:Y:S01]  /*12c40*/  LDL.64 R12, [R1+0x60] ;  /* 0x00006000010c7983 */ /* 0x001f620000100a00 */
[----:B------:R-:W-:Y:S01]  /*12c50*/  IMAD.MOV.U32 R14, RZ, RZ, R0 ;  /* 0x000000ffff0e7224 */ /* 0x000fe200078e0000 */
[----:B------:R-:W-:-:S02]  /*12c60*/  MOV R15, R3 ;  /* 0x00000003000f7202 */ /* 0x000fc40000000f00 */
[----:B-----5:R0:W-:Y:S04]  /*12c70*/  STL.64 [R1+0x12a8], R12 ;  /* 0x0012a80c01007387 */ /* 0x0201e80000100a00 */
[----:B0-----:R-:W5:Y:S04]  /*12c80*/  LDL.LU R12, [R1+0x10] ;  /* 0x00001000010c7983 */ /* 0x001f680000300800 */
[----:B------:R-:W5:Y:S01]  /*12c90*/  LDL.LU R13, [R1+0x14] ;  /* 0x00001400010d7983 */ /* 0x000f620000300800 */
[----:B--2---:R-:W-:Y:S03]  /*12ca0*/  HMMA.16816.F32.BF16 R16, R4, R18, R8 ;  /* 0x000000120410723c */ /* 0x004fe60000041808 */
[----:B------:R-:W2:Y:S04]  /*12cb0*/  LDL.LU R0, [R1+0x1324] ;  /* 0x0013240001007983 */ /* 0x000ea80000300800 */
[----:B---3--:R-:W-:Y:S01]  /*12cc0*/  MOV R10, R27 ;  /* 0x0000001b000a7202 */ /* 0x008fe20000000f00 */
[----:B------:R-:W3:Y:S01]  /*12cd0*/  LDL.LU R3, [R1+0x1320] ;  /* 0x0013200001037983 */ /* 0x000ee20000300800 */
[----:B------:R-:W-:-:S05]  /*12ce0*/  MOV R11, R26 ;  /* 0x0000001a000b7202 */ /* 0x000fca0000000f00 */
[----:B------:R0:W-:Y:S01]  /*12cf0*/  STL.64 [R1+0x1308], R10 ;  /* 0x0013080a01007387 */ /* 0x0001e20000100a00 */
[----:B----4-:R-:W-:-:S03]  /*12d00*/  MOV R23, R24 ;  /* 0x0000001800177202 */ /* 0x010fc60000000f00 */
[----:B------:R-:W4:Y:S01]  /*12d10*/  LDL.LU R8, [R1+0xd0] ;  /* 0x0000d00001087983 */ /* 0x000f220000300800 */
[----:B------:R-:W-:-:S03]  /*12d20*/  MOV R22, R25 ;  /* 0x0000001900167202 */ /* 0x000fc60000000f00 */
[----:B------:R-:W4:Y:S04]  /*12d30*/  LDL.LU R9, [R1+0xd4] ;  /* 0x0000d40001097983 */ /* 0x000f280000300800 */
[----:B0-----:R-:W4:Y:S04]  /*12d40*/  LDL.LU R10, [R1+0xd8] ;  /* 0x0000d800010a7983 */ /* 0x001f280000300800 */
[----:B------:R-:W4:Y:S04]  /*12d50*/  LDL.LU R11, [R1+0xdc] ;  /* 0x0000dc00010b7983 */ /* 0x000f280000300800 */
[----:B------:R-:W2:Y:S04]  /*12d60*/  LDL.LU R24, [R1+0xe0] ;  /* 0x0000e00001187983 */ /* 0x000ea80000300800 */
[----:B------:R-:W2:Y:S04]  /*12d70*/  LDL.LU R25, [R1+0xe4] ;  /* 0x0000e40001197983 */ /* 0x000ea80000300800 */
[----:B------:R-:W2:Y:S04]  /*12d80*/  LDL.LU R26, [R1+0xe8] ;  /* 0x0000e800011a7983 */ /* 0x000ea80000300800 */
[----:B------:R-:W2:Y:S04]  /*12d90*/  LDL.LU R27, [R1+0xec] ;  /* 0x0000ec00011b7983 */ /* 0x000ea80000300800 */
[----:B------:R-:W-:Y:S04]  /*12da0*/  STL.64 [R1+0x12c8], R14 ;  /* 0x0012c80e01007387 */ /* 0x000fe80000100a00 */
[----:B-----5:R0:W-:Y:S04]  /*12db0*/  STL.64 [R1+0x12c0], R12 ;  /* 0x0012c00c01007387 */ /* 0x0201e80000100a00 */
[----:B0-----:R-:W5:Y:S04]  /*12dc0*/  LDL.LU R12, [R1+0x80] ;  /* 0x00008000010c7983 */ /* 0x001f680000300800 */
[----:B------:R-:W5:Y:S04]  /*12dd0*/  LDL.LU R13, [R1+0x84] ;  /* 0x00008400010d7983 */ /* 0x000f680000300800 */
[----:B------:R-:W2:Y:S04]  /*12de0*/  LDL.LU R14, [R1+0x88] ;  /* 0x00008800010e7983 */ /* 0x000ea80000300800 */
[----:B------:R-:W2:Y:S04]  /*12df0*/  LDL.LU R15, [R1+0x8c] ;  /* 0x00008c00010f7983 */ /* 0x000ea80000300800 */
[----:B--2---:R-:W-:Y:S04]  /*12e00*/  STL.64 [R1+0x12e0], R14 ;  /* 0x0012e00e01007387 */ /* 0x004fe80000100a00 */
[----:B-----5:R0:W-:Y:S04]  /*12e10*/  STL.64 [R1+0x12d8], R12 ;  /* 0x0012d80c01007387 */ /* 0x0201e80000100a00 */
[----:B0-----:R-:W2:Y:S04]  /*12e20*/  LDL.LU.64 R12, [R1+0x20] ;  /* 0x00002000010c7983 */ /* 0x001ea80000300a00 */
[----:B--2---:R0:W-:Y:S04]  /*12e30*/  STL.64 [R1+0x1300], R12 ;  /* 0x0013000c01007387 */ /* 0x0041e80000100a00 */
[----:B0-----:R-:W2:Y:S04]  /*12e40*/  LDL.LU R12, [R1+0xa0] ;  /* 0x0000a000010c7983 */ /* 0x001ea80000300800 */
[----:B------:R-:W2:Y:S04]  /*12e50*/  LDL.LU R13, [R1+0xa4] ;  /* 0x0000a400010d7983 */ /* 0x000ea80000300800 */
[----:B------:R-:W2:Y:S04]  /*12e60*/  LDL.LU R14, [R1+0xa8] ;  /* 0x0000a800010e7983 */ /* 0x000ea80000300800 */
[----:B------:R-:W2:Y:S04]  /*12e70*/  LDL.LU R15, [R1+0xac] ;  /* 0x0000ac00010f7983 */ /* 0x000ea80000300800 */
[----:B------:R0:W-:Y:S04]  /*12e80*/  STL.64 [R1+0x12a0], R18 ;  /* 0x0012a01201007387 */ /* 0x0001e80000100a00 */
[----:B------:R1:W-:Y:S01]  /*12e90*/  STL.64 [R1+0x1298], R16 ;  /* 0x0012981001007387 */ /* 0x0003e20000100a00 */
[----:B0-----:R-:W-:-:S02]  /*12ea0*/  MOV R18, R21 ;  /* 0x0000001500127202 */ /* 0x001fc40000000f00 */
[----:B------:R-:W-:Y:S02]  /*12eb0*/  MOV R19, R20 ;  /* 0x0000001400137202 */ /* 0x000fe40000000f00 */
[----:B-1----:R-:W-:Y:S01]  /*12ec0*/  MOV R16, R28 ;  /* 0x0000001c00107202 */ /* 0x002fe20000000f00 */
[----:B------:R-:W-:Y:S01]  /*12ed0*/  IMAD.MOV.U32 R17, RZ, RZ, R2 ;  /* 0x000000ffff117224 */ /* 0x000fe200078e0002 */
[----:B------:R-:W5:Y:S04]  /*12ee0*/  LDL.LU R28, [R1+0x131c] ;  /* 0x00131c00011c7983 */ /* 0x000f680000300800 */
[----:B------:R-:W2:Y:S04]  /*12ef0*/  LDL.LU R2, [R1+0x1318] ;  /* 0x0013180001027983 */ /* 0x000ea80000300800 */
[----:B------:R-:W-:Y:S04]  /*12f00*/  STL.64 [R1+0x12b8], R18 ;  /* 0x0012b81201007387 */ /* 0x000fe80000100a00 */
[----:B------:R0:W-:Y:S04]  /*12f10*/  STL.64 [R1+0x12b0], R16 ;  /* 0x0012b01001007387 */ /* 0x0001e80000100a00 */
[----:B0-----:R-:W2:Y:S04]  /*12f20*/  LDL.LU.64 R16, [R1+0x70] ;  /* 0x0000700001107983 */ /* 0x001ea80000300a00 */
[----:B--2---:R0:W-:Y:S04]  /*12f30*/  STL.64 [R1+0x12d0], R16 ;  /* 0x0012d01001007387 */ /* 0x0041e80000100a00 */
[----:B0-----:R-:W2:Y:S01]  /*12f40*/  LDL.LU.64 R16, [R1+0x50] ;  /* 0x0000500001107983 */ /* 0x001ea20000300a00 */
[C---:B------:R-:W-:Y:S03]  /*12f50*/  HMMA.16816.F32.BF16 R20, R4.reuse, R22, R24 ;  /* 0x000000160414723c */ /* 0x040fe60000041818 */
[----:B--2---:R5:W-:Y:S04]  /*12f60*/  STL.64 [R1+0x12e8], R16 ;  /* 0x0012e81001007387 */ /* 0x004be80000100a00 */
[----:B------:R-:W4:Y:S11]  /*12f70*/  LDL.LU.64 R26, [R1+0x1310] ;  /* 0x00131000011a7983 */ /* 0x000f360000300a00 */
[----:B------:R-:W-:Y:S05]  /*12f80*/  @!UPT UIADD3 URZ, URZ, URZ, URZ ;  /* 0x0000003f3f3ff290 */ /* 0x000fea000fffe03f */
[----:B------:R-:W-:Y:S04]  /*12f90*/  STL [R1+0x1274], R22 ;  /* 0x0012741601007387 */ /* 0x000fe80000100800 */
[----:B------:R-:W-:Y:S01]  /*12fa0*/  STL [R1+0x1270], R23 ;  /* 0x0012701701007387 */ /* 0x000fe20000100800 */
[C---:B----4-:R-:W-:Y:S03]  /*12fb0*/  HMMA.16816.F32.BF16 R24, R4.reuse, R26, R8 ;  /* 0x0000001a0418723c */ /* 0x050fe60000041808 */
[----:B------:R-:W2:Y:S11]  /*12fc0*/  LDL.LU.64 R10, [R1+0x1308] ;  /* 0x00130800010a7983 */ /* 0x000eb60000300a00 */
[----:B------:R-:W-:Y:S09]  /*12fd0*/  @!UPT UIADD3 URZ, URZ, URZ, URZ ;  /* 0x0000003f3f3ff290 */ /* 0x000ff2000fffe03f */
[----:B------:R-:W-:Y:S04]  /*12fe0*/  STL [R1+0x126c], R25 ;  /* 0x00126c1901007387 */ /* 0x000fe80000100800 */
[----:B------:R-:W-:Y:S04]  /*12ff0*/  STL [R1+0x1268], R26 ;  /* 0x0012681a01007387 */ /* 0x000fe80000100800 */
[----:B------:R-:W-:Y:S01]  /*13000*/  STL [R1+0x1264], R27 ;  /* 0x0012641b01007387 */ /* 0x000fe20000100800 */
[----:B--2---:R-:W-:Y:S03]  /*13010*/  HMMA.16816.F32.BF16 R4, R4, R10, R12 ;  /* 0x0000000a0404723c */ /* 0x004fe6000004180c */
[----:B------:R-:W2:Y:S04]  /*13020*/  LDL.LU.64 R12, [R1+0x1300] ;  /* 0x00130000010c7983 */ /* 0x000ea80000300a00 */
[----:B------:R-:W2:Y:S04]  /*13030*/  LDL.LU.64 R10, [R1+0x12f8] ;  /* 0x0012f800010a7983 */ /* 0x000ea80000300a00 */
[----:B------:R-:W2:Y:S01]  /*13040*/  LDL.LU.64 R8, [R1+0x12f0] ;  /* 0x0012f00001087983 */ /* 0x000ea20000300a00 */
[----:B-----5:R-:W-:-:S02]  /*13050*/  MOV R16, R28 ;  /* 0x0000001c00107202 */ /* 0x020fc40000000f00 */
[----:B---3--:R-:W-:Y:S02]  /*13060*/  MOV R17, R3 ;  /* 0x0000000300117202 */ /* 0x008fe40000000f00 */
[----:B------:R-:W-:Y:S02]  /*13070*/  MOV R18, R2 ;  /* 0x0000000200127202 */ /* 0x000fe40000000f00 */
[----:B------:R-:W-:-:S05]  /*13080*/  MOV R19, R0 ;  /* 0x0000000000137202 */ /* 0x000fca0000000f00 */
[----:B------:R-:W-:Y:S04]  /*13090*/  STL [R1+0x125c], R6 ;  /* 0x00125c0601007387 */ /* 0x000fe80000100800 */
[----:B------:R-:W-:Y:S01]  /*130a0*/  STL [R1+0x1258], R7 ;  /* 0x0012580701007387 */ /* 0x000fe20000100800 */
[C---:B--2---:R-:W-:Y:S01]  /*130b0*/  HMMA.16816.F32.BF16 R16, R8.reuse, R12, R16 ;  /* 0x0000000c0810723c */ /* 0x044fe20000041810 */
[----:B------:R-:W-:Y:S01]  /*130c0*/  IMAD.MOV.U32 R2, RZ, RZ, R12 ;  /* 0x000000ffff027224 */ /* 0x000fe200078e000c */
[----:B------:R-:W-:Y:S11]  /*130d0*/  MOV R0, R13 ;  /* 0x0000000d00007202 */ /* 0x000ff60000000f00 */
[----:B------:R-:W-:Y:S10]  /*130e0*/  @!UPT UIADD3 URZ, URZ, URZ, URZ ;  /* 0x0000003f3f3ff290 */ /* 0x000ff4000fffe03f */
[----:B------:R0:W-:Y:S04]  /*130f0*/  STL.64 [R1+0xa0], R16 ;  /* 0x0000a01001007387 */ /* 0x0001e80000100a00 */
[----:B------:R-:W-:Y:S04]  /*13100*/  STL.64 [R1+0xa8], R18 ;  /* 0x0000a81201007387 */ /* 0x000fe80000100a00 */
[----:B0-----:R-:W2:Y:S04]  /*13110*/  LDL.LU.64 R16, [R1+0x12e8] ;  /* 0x0012e80001107983 */ /* 0x001ea80000300a00 */
[----:B------:R-:W2:Y:S04]  /*13120*/  LDL.LU.64 R14, [R1+0x12e0] ;  /* 0x0012e000010e7983 */ /* 0x000ea80000300a00 */
[----:B------:R-:W2:Y:S02]  /*13130*/  LDL.LU.64 R12, [R1+0x12d8] ;  /* 0x0012d800010c7983 */ /* 0x000ea40000300a00 */
[----:B--2---:R-:W-:Y:S01]  /*13140*/  HMMA.16816.F32.BF16 R12, R8, R16, R12 ;  /* 0x00000010080c723c */ /* 0x004fe2000004180c */
[----:B------:R-:W-:-:S02]  /*13150*/  MOV R22, R16 ;  /* 0x0000001000167202 */ /* 0x000fc40000000f00 */
[----:B------:R-:W-:Y:S02]  /*13160*/  MOV R23, R17 ;  /* 0x0000001100177202 */ /* 0x000fe40000000f00 */
[----:B------:R-:W2:Y:S11]  /*13170*/  LDL.LU.64 R16, [R1+0x12d0] ;  /* 0x0012d00001107983 */ /* 0x000eb60000300a00 */
[----:B------:R-:W-:Y:S08]  /*13180*/  @!UPT UIADD3 URZ, URZ, URZ, URZ ;  /* 0x0000003f3f3ff290 */ /* 0x000ff0000fffe03f */
[----:B------:R-:W-:Y:S01]  /*13190*/  MOV R29, R14 ;  /* 0x0000000e001d7202 */ /* 0x000fe20000000f00 */
[----:B------:R-:W-:Y:S01]  /*131a0*/  IMAD.MOV.U32 R6, RZ, RZ, R15 ;  /* 0x000000ffff067224 */ /* 0x000fe200078e000f */
[----:B------:R-:W-:Y:S01]  /*131b0*/  MOV R26, R12 ;  /* 0x0000000c001a7202 */ /* 0x000fe20000000f00 */
[----:B------:R-:W3:Y:S01]  /*131c0*/  LDL.LU.64 R14, [R1+0x12c8] ;  /* 0x0012c800010e7983 */ /* 0x000ee20000300a00 */
[----:B------:R-:W-:-:S03]  /*131d0*/  MOV R27, R13 ;  /* 0x0000000d001b7202 */ /* 0x000fc60000000f00 */
[----:B------:R-:W3:Y:S04]  /*131e0*/  LDL.LU.64 R12, [R1+0x12c0] ;  /* 0x0012c000010c7983 */ /* 0x000ee80000300a00 */
[----:B------:R-:W-:Y:S04]  /*131f0*/  STL.64 [R1+0x1280], R22 ;  /* 0x0012801601007387 */ /* 0x000fe80000100a00 */
[----:B------:R0:W-:Y:S02]  /*13200*/  STL.64 [R1+0x1278], R20 ;  /* 0x0012781401007387 */ /* 0x0001e40000100a00 */
[----:B0-----:R-:W-:-:S02]  /*13210*/  MOV R20, R2 ;  /* 0x0000000200147202 */ /* 0x001fc40000000f00 */
[----:B------:R-:W-:Y:S01]  /*13220*/  MOV R21, R0 ;  /* 0x0000000000157202 */ /* 0x000fe20000000f00 */
[----:B------:R-:W4:Y:S04]  /*13230*/  LDL.64 R2, [R1+0x920] ;  /* 0x0009200001027983 */ /* 0x000f280000100a00 */
[----:B------:R-:W5:Y:S01]  /*13240*/  LDL.LU.64 R18, [R1+0x12b8] ;  /* 0x0012b80001127983 */ /* 0x000f620000300a00 */
[----:B--2---:R-:W-:Y:S02]  /*13250*/  MOV R25, R16 ;  /* 0x0000001000197202 */ /* 0x004fe40000000f00 */
[----:B------:R-:W-:Y:S01]  /*13260*/  MOV R0, R17 ;  /* 0x0000001100007202 */ /* 0x000fe20000000f00 */
[----:B---3--:R-:W-:Y:S01]  /*13270*/  HMMA.16816.F32.BF16 R12, R8, R16, R12 ;  /* 0x00000010080c723c */ /* 0x008fe2000004180c */
[----:B------:R-:W5:Y:S11]  /*13280*/  LDL.LU.64 R16, [R1+0x12b0] ;  /* 0x0012b00001107983 */ /* 0x000f760000300a00 */
[----:B------:R-:W-:Y:S11]  /*13290*/  @!UPT UIADD3 URZ, URZ, URZ, URZ ;  /* 0x0000003f3f3ff290 */ /* 0x000ff6000fffe03f */
[----:B------:R0:W-:Y:S04]  /*132a0*/  STL.64 [R1+0x80], R12 ;  /* 0x0000800c01007387 */ /* 0x0001e80000100a00 */
[----:B------:R1:W-:Y:S04]  /*132b0*/  STL [R1+0x88], R14 ;  /* 0x0000880e01007387 */ /* 0x0003e80000100800 */
[----:B0-----:R-:W5:Y:S01]  /*132c0*/  LDL.LU.64 R12, [R1+0x12a8] ;  /* 0x0012a800010c7983 */ /* 0x001f620000300a00 */
[----:B------:R-:W-:-:S05]  /*132d0*/  MOV R28, R15 ;  /* 0x0000000f001c7202 */ /* 0x000fca0000000f00 */
[----:B------:R-:W-:Y:S01]  /*132e0*/  STL [R1+0x1240], R28 ;  /* 0x0012401c01007387 */ /* 0x000fe20000100800 */
[----:B-----5:R-:W-:Y:S03]  /*132f0*/  HMMA.16816.F32.BF16 R8, R8, R12, R16 ;  /* 0x0000000c0808723c */ /* 0x020fe60000041810 */
[----:B------:R-:W2:Y:S01]  /*13300*/  LDL.LU.64 R18, [R1+0x12a0] ;  /* 0x0012a00001127983 */ /* 0x000ea20000300a00 */
[----:B------:R-:W-:-:S03]  /*13310*/  MOV R7, R12 ;  /* 0x0000000c00077202 */ /* 0x000fc60000000f00 */
[----:B------:R-:W2:Y:S04]  /*13320*/  LDL.LU.64 R16, [R1+0x1298] ;  /* 0x0012980001107983 */ /* 0x000ea80000300a00 */
[----:B-1----:R-:W2:Y:S11]  /*13330*/  LDL.LU.64 R14, [R1+0x1290] ;  /* 0x00129000010e7983 */ /* 0x002eb60000300a00 */
[----:B------:R-:W-:Y:S01]  /*13340*/  @!UPT UIADD3 URZ, URZ, URZ, URZ ;  /* 0x0000003f3f3ff290 */ /* 0x000fe2000fffe03f */
[----:B------:R0:W-:Y:S04]  /*13350*/  STL.64 [R1+0x40], R8 ;  /* 0x0000400801007387 */ /* 0x0001e80000100a00 */
[----:B------:R1:W-:Y:S04]  /*13360*/  STL.64 [R1+0x48], R10 ;  /* 0x0000480a01007387 */ /* 0x0003e80000100a00 */
[----:B------:R-:W2:Y:S04]  /*13370*/  LDL.LU.64 R12, [R1+0x1288] ;  /* 0x00128800010c7983 */ /* 0x000ea80000300a00 */
[----:B0-----:R-:W3:Y:S04]  /*13380*/  LDL.64 R8, [R1+0x928] ;  /* 0x0009280001087983 */ /* 0x001ee80000100a00 */
[----:B-1----:R-:W5:Y:S04]  /*13390*/  LDL.64 R10, [R1+0x930] ;  /* 0x00093000010a7983 */ /* 0x002f680000100a00 */
[----:B------:R-:W3:Y:S01]  /*133a0*/  LDL.LU.64 R22, [R1+0x1280] ;  /* 0x0012800001167983 */ /* 0x000ee20000300a00 */
[----:B--2---:R-:W-:Y:S03]  /*133b0*/  HMMA.16816.F32.BF16 R16, R12, R20, R16 ;  /* 0x000000140c10723c */ /* 0x004fe60000041810 */
[----:B------:R-:W2:Y:S11]  /*133c0*/  LDL.LU.64 R20, [R1+0x1278] ;  /* 0x0012780001147983 */ /* 0x000eb60000300a00 */
[----:B------:R-:W-:Y:S09]  /*133d0*/  @!UPT UIADD3 URZ, URZ, URZ, URZ ;  /* 0x0000003f3f3ff290 */ /* 0x000ff2000fffe03f */
[----:B------:R0:W-:Y:S01]  /*133e0*/  STL.64 [R1+0x30], R16 ;  /* 0x0000301001007387 */ /* 0x0001e20000100a00 */
[----:B------:R-:W-:-:S03]  /*133f0*/  IMAD.MOV.U32 R28, RZ, RZ, R19 ;  /* 0x000000ffff1c7224 */ /* 0x000fc600078e0013 */
[----:B------:R1:W-:Y:S04]  /*13400*/  STL [R1+0x38], R18 ;  /* 0x0000381201007387 */ /* 0x0003e80000100800 */
[----:B------:R-:W5:Y:S04]  /*13410*/  LDL R19, [R1+0x3f0] ;  /* 0x0003f00001137983 */ /* 0x000f680000100800 */
[----:B0-----:R-:W2:Y:S01]  /*13420*/  LDL.64 R16, [R1+0x900] ;  /* 0x0009000001107983 */ /* 0x001ea20000100a00 */
[----:B-----5:R-:W-:-:S05]  /*13430*/  IMAD.WIDE R10, R19, 0x2, R10 ;  /* 0x00000002130a7825 */ /* 0x020fca00078e020a */
[----:B-1----:R0:W5:Y:S01]  /*13440*/  LDG.E.U16 R18, [R10.64] ;  /* 0x000000040a127981 */ /* 0x002162000c1e1500 */
[----:B---3--:R-:W-:-:S03]  /*13450*/  IMAD.WIDE R8, R19, 0x2, R8 ;  /* 0x0000000213087825 */ /* 0x008fc600078e0208 */
[----:B0-----:R-:W3:Y:S04]  /*13460*/  LDL.64 R10, [R1+0x918] ;  /* 0x00091800010a7983 */ /* 0x001ee80000100a00 */
[----:B-----5:R0:W-:Y:S04]  /*13470*/  STL [R1+0xf8], R18 ;  /* 0x0000f81201007387 */ /* 0x0201e80000100800 */
[----:B0-----:R0:W5:Y:S01]  /*13480*/  LDG.E.U16 R18, [R8.64] ;  /* 0x0000000408127981 */ /* 0x001162000c1e1500 */
[----:B----4-:R-:W-:-:S03]  /*13490*/  IMAD.WIDE R2, R19, 0x2, R2 ;  /* 0x0000000213027825 */ /* 0x010fc600078e0202 */
[----:B0-----:R-:W4:Y:S04]  /*134a0*/  LDL.64 R8, [R1+0x910] ;  /* 0x0009100001087983 */ /* 0x001f280000100a00 */
[----:B-----5:R0:W-:Y:S04]  /*134b0*/  STL [R1+0xf4], R18 ;  /* 0x0000f41201007387 */ /* 0x0201e80000100800 */
[----:B0-----:R0:W5:Y:S04]  /*134c0*/  LDG.E.U16 R18, [R2.64] ;  /* 0x0000000402127981 */ /* 0x001168000c1e1500 */
[----:B0-----:R-:W2:Y:S01]  /*134d0*/  LDL.64 R2, [R1+0x908] ;  /* 0x0009080001027983 */ /* 0x001ea20000100a00 */
[----:B---3--:R-:W-:-:S04]  /*134e0*/  IMAD.WIDE R10, R19, 0x2, R10 ;  /* 0x00000002130a7825 */ /* 0x008fc800078e020a */
[C---:B----4-:R-:W-:Y:S02]  /*134f0*/  IMAD.WIDE R8, R19.reuse, 0x2, R8 ;  /* 0x0000000213087825 */ /* 0x050fe400078e0208 */
[----:B------:R0:W3:Y:S04]  /*13500*/  LDG.E.U16 R10, [R10.64] ;  /* 0x000000040a0a7981 */ /* 0x0000e8000c1e1500 */
[----:B0-----:R0:W4:Y:S04]  /*13510*/  LDG.E.U16 R11, [R8.64] ;  /* 0x00000004080b7981 */ /* 0x001128000c1e1500 */
[----:B0-----:R-:W3:Y:S04]  /*13520*/  LDL.64 R8, [R1+0x8f8] ;  /* 0x0008f80001087983 */ /* 0x001ee80000100a00 */
[----:B-----5:R0:W-:Y:S01]  /*13530*/  STL [R1+0xf0], R18 ;  /* 0x0000f01201007387 */ /* 0x0201e20000100800 */
[----:B--2---:R-:W-:-:S05]  /*13540*/  IMAD.WIDE R2, R19, 0x2, R2 ;  /* 0x0000000213027825 */ /* 0x004fca00078e0202 */
[----:B0-----:R0:W2:Y:S04]  /*13550*/  LDG.E.U16 R18, [R2.64] ;  /* 0x0000000402127981 */ /* 0x0010a8000c1e1500 */
[----:B0-----:R-:W5:Y:S04]  /*13560*/  LDL.64 R2, [R1+0x8f0] ;  /* 0x0008f00001027983 */ /* 0x001f680000100a00 */
[----:B----4-:R-:W-:Y:S04]  /*13570*/  STL [R1+0xe8], R11 ;  /* 0x0000e80b01007387 */ /* 0x010fe80000100800 */
[----:B---3--:R0:W-:Y:S02]  /*13580*/  STL [R1+0xec], R10 ;  /* 0x0000ec0a01007387 */ /* 0x0081e40000100800 */
[----:B0-----:R-:W-:Y:S01]  /*13590*/  IMAD.WIDE R10, R19, 0x2, R16 ;  /* 0x00000002130a7825 */ /* 0x001fe200078e0210 */
[----:B------:R-:W-:-:S02]  /*135a0*/  MOV R16, R22 ;  /* 0x0000001600107202 */ /* 0x000fc40000000f00 */
[----:B------:R-:W3:Y:S01]  /*135b0*/  LDL.LU R22, [R1+0x1274] ;  /* 0x0012740001167983 */ /* 0x000ee20000300800 */
[----:B------:R-:W-:-:S03]  /*135c0*/  MOV R17, R23 ;  /* 0x0000001700117202 */ /* 0x000fc60000000f00 */
[----:B------:R-:W3:Y:S04]  /*135d0*/  LDL.LU R23, [R1+0x1270] ;  /* 0x0012700001177983 */ /* 0x000ee80000300800 */
[----:B--2---:R0:W-:Y:S04]  /*135e0*/  STL [R1+0xe4], R18 ;  /* 0x0000e41201007387 */ /* 0x0041e80000100800 */
[----:B0-----:R0:W2:Y:S01]  /*135f0*/  LDG.E.U16 R18, [R10.64] ;  /* 0x000000040a127981 */ /* 0x0010a2000c1e1500 */
[----:B------:R-:W-:-:S03]  /*13600*/  IMAD.WIDE R8, R19, 0x2, R8 ;  /* 0x0000000213087825 */ /* 0x000fc600078e0208 */
[----:B0-----:R-:W4:Y:S04]  /*13610*/  LDL.64 R10, [R1+0x8e8] ;  /* 0x0008e800010a7983 */ /* 0x001f280000100a00 */
[----:B--2---:R0:W-:Y:S04]  /*13620*/  STL [R1+0xe0], R18 ;  /* 0x0000e01201007387 */ /* 0x0041e80000100800 */
[----:B0-----:R0:W2:Y:S01]  /*13630*/  LDG.E.U16 R18, [R8.64] ;  /* 0x0000000408127981 */ /* 0x0010a2000c1e1500 */
[----:B-----5:R-:W-:-:S03]  /*13640*/  IMAD.WIDE R2, R19, 0x2, R2 ;  /* 0x0000000213027825 */ /* 0x020fc600078e0202 */
[----:B0-----:R-:W5:Y:S04]  /*13650*/  LDL.64 R8, [R1+0x8e0] ;  /* 0x0008e00001087983 */ /* 0x001f680000100a00 */
[----:B--2---:R0:W-:Y:S04]  /*13660*/  STL [R1+0xdc], R18 ;  /* 0x0000dc1201007387 */ /* 0x0041e80000100800 */
[----:B0-----:R0:W2:Y:S01]  /*13670*/  LDG.E.U16 R18, [R2.64] ;  /* 0x0000000402127981 */ /* 0x0010a2000c1e1500 */
[----:B----4-:R-:W-:-:S03]  /*13680*/  IMAD.WIDE R10, R19, 0x2, R10 ;  /* 0x00000002130a7825 */ /* 0x010fc600078e020a */
        /* <DEDUP_REMOVED lines=30> */
[----:B0-----:R0:W2:Y:S04]  /*13870*/  LDG.E.U16 R18, [R8.64] ;  /* 0x0000000408127981 */ /* 0x0010a8000c1e1500 */
[----:B0-----:R-:W3:Y:S01]  /*13880*/  LDL.64 R8, [R1+0x8a0] ;  /* 0x0008a00001087983 */ /* 0x001ee20000100a00 */
[----:B----4-:R-:W-:-:S03]  /*13890*/  IMAD.WIDE R2, R19, 0x2, R2 ;  /* 0x0000000213027825 */ /* 0x010fc600078e0202 */
[----:B--2---:R0:W-:Y:S01]  /*138a0*/  STL [R1+0xb8], R18 ;  /* 0x0000b81201007387 */ /* 0x0041e20000100800 */
[----:B---3--:R-:W-:-:S03]  /*138b0*/  IMAD.WIDE R8, R19, 0x2, R8 ;  /* 0x0000000213087825 */ /* 0x008fc600078e0208 */
[----:B0-----:R5:W2:Y:S02]  /*138c0*/  LDG.E.U16 R18, [R2.64] ;  /* 0x0000000402127981 */ /* 0x001aa4000c1e1500 */
[----:B-----5:R-:W-:Y:S02]  /*138d0*/  IMAD.WIDE R2, R19, 0x2, R10 ;  /* 0x0000000213027825 */ /* 0x020fe400078e020a */
[----:B------:R0:W3:Y:S02]  /*138e0*/  LDG.E.U16 R11, [R8.64] ;  /* 0x00000004080b7981 */ /* 0x0000e4000c1e1500 */
[----:B0-----:R-:W-:Y:S02]  /*138f0*/  MOV R9, R0 ;  /* 0x0000000000097202 */ /* 0x001fe40000000f00 */
[----:B------:R-:W4:Y:S01]  /*13900*/  LDG.E.U16 R0, [R2.64] ;  /* 0x0000000402007981 */ /* 0x000f22000c1e1500 */
[----:B------:R-:W-:-:S03]  /*13910*/  MOV R8, R25 ;  /* 0x0000001900087202 */ /* 0x000fc60000000f00 */
[----:B------:R-:W5:Y:S04]  /*13920*/  LDL.LU R25, [R1+0x126c] ;  /* 0x00126c0001197983 */ /* 0x000f680000300800 */
[----:B----4-:R-:W-:Y:S04]  /*13930*/  STL [R1+0x119c], R0 ;  /* 0x00119c0001007387 */ /* 0x010fe80000100800 */
[----:B--2---:R0:W-:Y:S02]  /*13940*/  STL [R1+0xb4], R18 ;  /* 0x0000b41201007387 */ /* 0x0041e40000100800 */
[----:B0-----:R-:W-:Y:S11]  /*13950*/  HMMA.16816.F32.BF16 R16, R12, R16, R20 ;  /* 0x000000100c10723c */ /* 0x001ff60000041814 */
[----:B------:R-:W-:Y:S11]  /*13960*/  @!UPT UIADD3 URZ, URZ, URZ, URZ ;  /* 0x0000003f3f3ff290 */ /* 0x000ff6000fffe03f */
[----:B------:R-:W-:Y:S01]  /*13970*/  @!UPT UIADD3 URZ, URZ, URZ, URZ ;  /* 0x0000003f3f3ff290 */ /* 0x000fe2000fffe03f */
[----:B------:R0:W-:Y:S01]  /*13980*/  STL.64 [R1+0x10], R16 ;  /* 0x0000101001007387 */ /* 0x0001e20000100a00 */
[----:B------:R-:W-:Y:S02]  /*13990*/  MOV R21, R18 ;  /* 0x0000001200157202 */ /* 0x000fe40000000f00 */
[----:B------:R-:W-:Y:S02]  /*139a0*/  MOV R20, R19 ;  /* 0x0000001300147202 */ /* 0x000fe40000000f00 */
[----:B------:R-:W-:Y:S02]  /*139b0*/  MOV R18, R29 ;  /* 0x0000001d00127202 */ /* 0x000fe40000000f00 */
[----:B------:R-:W-:Y:S01]  /*139c0*/  MOV R19, R6 ;  /* 0x0000000600137202 */ /* 0x000fe20000000f00 */
[----:B0-----:R-:W-:Y:S01]  /*139d0*/  IMAD.MOV.U32 R16, RZ, RZ, R26 ;  /* 0x000000ffff107224 */ /* 0x001fe200078e001a */
[----:B------:R-:W-:Y:S01]  /*139e0*/  MOV R17, R27 ;  /* 0x0000001b00117202 */ /* 0x000fe20000000f00 */
[----:B------:R-:W5:Y:S04]  /*139f0*/  LDL.LU R26, [R1+0x1268] ;  /* 0x00126800011a7983 */ /* 0x000f680000300800 */
[----:B------:R-:W5:Y:S04]  /*13a00*/  LDL.LU R27, [R1+0x1264] ;  /* 0x00126400011b7983 */ /* 0x000f680000300800 */
[----:B------:R-:W2:Y:S04]  /*13a10*/  LDL.LU R29, [R1+0x1260] ;  /* 0x00126000011d7983 */ /* 0x000ea80000300800 */
[----:B------:R-:W4:Y:S04]  /*13a20*/  LDL.LU R6, [R1+0x125c] ;  /* 0x00125c0001067983 */ /* 0x000f280000300800 */
[----:B------:R-:W-:Y:S04]  /*13a30*/  STL.64 [R1+0x1250], R18 ;  /* 0x0012501201007387 */ /* 0x000fe80000100a00 */
[----:B------:R0:W-:Y:S02]  /*13a40*/  STL.64 [R1+0x1248], R16 ;  /* 0x0012481001007387 */ /* 0x0001e40000100a00 */
[----:B0-----:R-:W-:-:S02]  /*13a50*/  MOV R16, R7 ;  /* 0x0000000700107202 */ /* 0x001fc40000000f00 */
[----:B------:R-:W4:Y:S04]  /*13a60*/  LDL.LU R7, [R1+0x1258] ;  /* 0x0012580001077983 */ /* 0x000f280000300800 */
[----:B------:R-:W4:Y:S04]  /*13a70*/  LDL.LU R17, [R1+0x64] ;  /* 0x0000640001117983 */ /* 0x000f280000300800 */
[----:B------:R-:W2:Y:S04]  /*13a80*/  LDL.LU R22, [R1+0x28] ;  /* 0x0000280001167983 */ /* 0x000ea80000300800 */
[----:B---3--:R5:W-:Y:S02]  /*13a90*/  STL [R1+0xb0], R11 ;  /* 0x0000b00b01007387 */ /* 0x008be40000100800 */
[C---:B-----5:R-:W-:Y:S08]  /*13aa0*/  HMMA.16816.F32.BF16 R8, R12.reuse, R8, R24 ;  /* 0x000000080c08723c */ /* 0x060ff00000041818 */
[----:B----4-:R-:W-:Y:S11]  /*13ab0*/  HMMA.16816.F32.BF16 R4, R12, R16, R4 ;  /* 0x000000100c04723c */ /* 0x010ff60000041804 */
[----:B------:R-:W-:Y:S04]  /*13ac0*/  @!UPT UIADD3 URZ, URZ, URZ, URZ ;  /* 0x0000003f3f3ff290 */ /* 0x000fe8000fffe03f */
[----:B------:R-:W-:Y:S04]  /*13ad0*/  STL.64 [R1], R8 ;  /* 0x0000000801007387 */ /* 0x000fe80000100a00 */
[----:B------:R-:W-:Y:S04]  /*13ae0*/  STL [R1+0x8], R10 ;  /* 0x0000080a01007387 */ /* 0x000fe80000100800 */
[----:B------:R-:W3:Y:S04]  /*13af0*/  LDL R27, [R1+0x3fc] ;  /* 0x0003fc00011b7983 */ /* 0x000ee80000100800 */
[----:B------:R-:W4:Y:S04]  /*13b00*/  LDL.LU.64 R18, [R1+0x1250] ;  /* 0x0012500001127983 */ /* 0x000f280000300a00 */
[----:B------:R-:W4:Y:S04]  /*13b10*/  LDL.LU.64 R16, [R1+0x1248] ;  /* 0x0012480001107983 */ /* 0x000f280000300a00 */
[----:B------:R-:W5:Y:S04]  /*13b20*/  LDL.LU R12, [R1+0xa0] ;  /* 0x0000a000010c7983 */ /* 0x000f680000300800 */
[----:B------:R-:W5:Y:S04]  /*13b30*/  LDL.LU R13, [R1+0xa4] ;  /* 0x0000a400010d7983 */ /* 0x000f680000300800 */
[----:B------:R-:W5:Y:S04]  /*13b40*/  LDL.LU R14, [R1+0xa8] ;  /* 0x0000a800010e7983 */ /* 0x000f680000300800 */
[----:B------:R-:W5:Y:S04]  /*13b50*/  LDL.LU R15, [R1+0xac] ;  /* 0x0000ac00010f7983 */ /* 0x000f680000300800 */
[----:B------:R0:W-:Y:S04]  /*13b60*/  STL [R1+0x11e0], R7 ;  /* 0x0011e00701007387 */ /* 0x0001e80000100800 */
[----:B0-----:R-:W2:Y:S04]  /*13b70*/  LDL R7, [R1+0x3f0] ;  /* 0x0003f00001077983 */ /* 0x001ea80000100800 */
[----:B--2---:R0:W-:Y:S04]  /*13b80*/  STL.64 [R1+0x1218], R6 ;  /* 0x0012180601007387 */ /* 0x0041e80000100a00 */
[----:B------:R-:W-:Y:S04]  /*13b90*/  STL.64 [R1+0x1210], R4 ;  /* 0x0012100401007387 */ /* 0x000fe80000100a00 */
[----:B0-----:R-:W2:Y:S04]  /*13ba0*/  LDL.LU.64 R6, [R1+0x68] ;  /* 0x0000680001067983 */ /* 0x001ea80000300a00 */
[----:B--2---:R0:W-:Y:S04]  /*13bb0*/  STL.64 [R1+0x1230], R6 ;  /* 0x0012300601007387 */ /* 0x0041e80000100a00 */
[----:B0-----:R-:W2:Y:S01]  /*13bc0*/  LDL.LU.64 R6, [R1+0x78] ;  /* 0x0000780001067983 */ /* 0x001ea20000300a00 */
[----:B------:R-:W-:-:S02]  /*13bd0*/  MOV R23, R29 ;  /* 0x0000001d00177202 */ /* 0x000fc40000000f00 */
[----:B------:R-:W-:Y:S02]  /*13be0*/  MOV R29, R11 ;  /* 0x0000000b001d7202 */ /* 0x000fe40000000f00 */
[----:B---3--:R-:W5:Y:S04]  /*13bf0*/  LDSM.16.MT88.4 R8, [R27+0x1e000] ;  /* 0x01e000001b08783b */ /* 0x008f680000004200 */
[----:B--2---:R0:W-:Y:S04]  /*13c00*/  STL.64 [R1+0x1238], R6 ;  /* 0x0012380601007387 */ /* 0x0041e80000100a00 */
[----:B0-----:R-:W4:Y:S01]  /*13c10*/  LDL.LU.64 R6, [R1+0x58] ;  /* 0x0000580001067983 */ /* 0x001f220000300a00 */
[----:B-----5:R-:W-:Y:S03]  /*13c20*/  HMMA.16816.F32.BF16 R12, R8, R22, R12 ;  /* 0x00000016080c723c */ /* 0x020fe6000004180c */
[----:B------:R-:W-:Y:S04]  /*13c30*/  STL.64 [R1+0x1228], R22 ;  /* 0x0012281601007387 */ /* 0x000fe80000100a00 */
[----:B------:R0:W-:Y:S04]  /*13c40*/  STL.64 [R1+0x1220], R20 ;  /* 0x0012201401007387 */ /* 0x0001e80000100a00 */
[----:B0-----:R-:W2:Y:S04]  /*13c50*/  LDL.LU R20, [R1+0x40] ;  /* 0x0000400001147983 */ /* 0x001ea80000300800 */
[----:B------:R-:W2:Y:S04]  /*13c60*/  LDL.LU R21, [R1+0x44] ;  /* 0x0000440001157983 */ /* 0x000ea80000300800 */
[----:B------:R-:W2:Y:S04]  /*13c70*/  LDL.LU R22, [R1+0x48] ;  /* 0x0000480001167983 */ /* 0x000ea80000300800 */
[----:B------:R-:W2:Y:S04]  /*13c80*/  LDL.LU R23, [R1+0x4c] ;  /* 0x00004c0001177983 */ /* 0x000ea80000300800 */
[----:B------:R0:W-:Y:S04]  /*13c90*/  STL [R1+0x11ac], R12 ;  /* 0x0011ac0c01007387 */ /* 0x0001e80000100800 */
[----:B------:R1:W-:Y:S04]  /*13ca0*/  STL [R1+0x11a8], R13 ;  /* 0x0011a80d01007387 */ /* 0x0003e80000100800 */
[----:B------:R-:W-:Y:S04]  /*13cb0*/  STL [R1+0x11a4], R14 ;  /* 0x0011a40e01007387 */ /* 0x000fe80000100800 */
[----:B------:R3:W-:Y:S04]  /*13cc0*/  STL [R1+0x11a0], R15 ;  /* 0x0011a00f01007387 */ /* 0x0007e80000100800 */
[----:B0-----:R-:W5:Y:S04]  /*13cd0*/  LDL.LU R12, [R1+0x30] ;  /* 0x00003000010c7983 */ /* 0x001f680000300800 */
[----:B-1----:R-:W5:Y:S01]  /*13ce0*/  LDL.LU R13, [R1+0x34] ;  /* 0x00003400010d7983 */ /* 0x002f620000300800 */
[----:B---3--:R-:W-:-:S03]  /*13cf0*/  IMAD.MOV.U32 R15, RZ, RZ, R28 ;  /* 0x000000ffff0f7224 */ /* 0x008fc600078e001c */
[----:B------:R-:W5:Y:S04]  /*13d00*/  LDL.LU R14, [R1+0x38] ;  /* 0x00003800010e7983 */ /* 0x000f680000300800 */
[----:B------:R-:W3:Y:S01]  /*13d10*/  LDL.LU R28, [R1+0x1240] ;  /* 0x00124000011c7983 */ /* 0x000ee20000300800 */
[----:B----4-:R-:W-:Y:S01]  /*13d20*/  HMMA.16816.F32.BF16 R16, R8, R6, R16 ;  /* 0x000000060810723c */ /* 0x010fe20000041810 */
[----:B------:R-:W-:Y:S02]  /*13d30*/  MOV R25, R6 ;  /* 0x0000000600197202 */ /* 0x000fe40000000f00 */
[----:B------:R-:W-:Y:S02]  /*13d40*/  MOV R24, R7 ;  /* 0x0000000700187202 */ /* 0x000fe40000000f00 */
[----:B------:R-:W4:Y:S04]  /*13d50*/  LDL.LU.64 R6, [R1+0x1238] ;  /* 0x0012380001067983 */ /* 0x000f280000300a00 */
[----:B------:R-:W2:Y:S11]  /*13d60*/  LDL.64 R2, [R1+0x890] ;  /* 0x0008900001027983 */ /* 0x000eb60000100a00 */
[----:B------:R-:W-:Y:S03]  /*13d70*/  @!UPT UIADD3 URZ, URZ, URZ, URZ ;  /* 0x0000003f3f3ff290 */ /* 0x000fe6000fffe03f */
[----:B------:R0:W-:Y:S04]  /*13d80*/  STL [R1+0x11b8], R16 ;  /* 0x0011b81001007387 */ /* 0x0001e80000100800 */
[----:B------:R1:W-:Y:S04]  /*13d90*/  STL [R1+0x11b4], R17 ;  /* 0x0011b41101007387 */ /* 0x0003e80000100800 */
[----:B------:R1:W-:Y:S04]  /*13da0*/  STL [R1+0x11b0], R18 ;  /* 0x0011b01201007387 */ /* 0x0003e80000100800 */
[----:B------:R3:W-:Y:S04]  /*13db0*/  STL [R1+0x1198], R19 ;  /* 0x0011981301007387 */ /* 0x0007e80000100800 */
[----:B0-----:R-:W4:Y:S04]  /*13dc0*/  LDL.LU R16, [R1+0x80] ;  /* 0x0000800001107983 */ /* 0x001f280000300800 */
[----:B-1----:R-:W4:Y:S04]  /*13dd0*/  LDL.LU R17, [R1+0x84] ;  /* 0x0000840001117983 */ /* 0x002f280000300800 */
[----:B------:R-:W4:Y:S01]  /*13de0*/  LDL.LU R18, [R1+0x88] ;  /* 0x0000880001127983 */ /* 0x000f220000300800 */
[----:B---3--:R-:W-:-:S07]  /*13df0*/  MOV R19, R28 ;  /* 0x0000001c00137202 */ /* 0x008fce0000000f00 */
[C---:B----4-:R-:W-:Y:S11]  /*13e00*/  HMMA.16816.F32.BF16 R16, R8.reuse, R6, R16 ;  /* 0x000000060810723c */ /* 0x050ff60000041810 */
[----:B------:R-:W-:Y:S11]  /*13e10*/  @!UPT UIADD3 URZ, URZ, URZ, URZ ;  /* 0x0000003f3f3ff290 */ /* 0x000ff6000fffe03f */
[----:B------:R-:W-:Y:S01]  /*13e20*/  @!UPT UIADD3 URZ, URZ, URZ, URZ ;  /* 0x0000003f3f3ff290 */ /* 0x000fe2000fffe03f */
[----:B------:R0:W-:Y:S04]  /*13e30*/  STL.64 [R1+0x1b0], R16 ;  /* 0x0001b01001007387 */ /* 0x0001e80000100a00 */
[----:B------:R1:W-:Y:S01]  /*13e40*/  STL.64 [R1+0x1b8], R18 ;  /* 0x0001b81201007387 */ /* 0x0003e20000100a00 */
[----:B0-----:R-:W-:Y:S02]  /*13e50*/  MOV R17, R6 ;  /* 0x0000000600117202 */ /* 0x001fe40000000f00 */
[----:B------:R-:W-:Y:S02]  /*13e60*/  MOV R16, R7 ;  /* 0x0000000700107202 */ /* 0x000fe40000000f00 */
[----:B------:R-:W2:Y:S02]  /*13e70*/  LDL.LU.64 R6, [R1+0x1230] ;  /* 0x0012300001067983 */ /* 0x000ea40000300a00 */
[----:B--2---:R-:W-:Y:S02]  /*13e80*/  HMMA.16816.F32.BF16 R8, R8, R6, R20 ;  /* 0x000000060808723c */ /* 0x004fe40000041814 */
[----:B------:R-:W5:Y:S01]  /*13e90*/  LDL.LU.64 R22, [R1+0x1228] ;  /* 0x0012280001167983 */ /* 0x000f620000300a00 */
[----:B------:R-:W-:Y:S01]  /*13ea0*/  MOV R28, R6 ;  /* 0x00000006001c7202 */ /* 0x000fe20000000f00 */
[----:B------:R-:W-:-:S02]  /*13eb0*/  IMAD.MOV.U32 R0, RZ, RZ, R7 ;  /* 0x000000ffff007224 */ /* 0x000fc400078e0007 */
[----:B------:R-:W2:Y:S04]  /*13ec0*/  LDL.LU.64 R20, [R1+0x1220] ;  /* 0x0012200001147983 */ /* 0x000ea80000300a00 */
[----:B------:R-:W3:Y:S04]  /*13ed0*/  LDL.LU.64 R6, [R1+0x1218] ;  /* 0x0012180001067983 */ /* 0x000ee80000300a00 */
[----:B------:R-:W4:Y:S10]  /*13ee0*/  LDL.LU.64 R4, [R1+0x1210] ;  /* 0x0012100001047983 */ /* 0x000f340000300a00 */
[----:B-1----:R-:W-:Y:S01]  /*13ef0*/  MOV R19, R8 ;  /* 0x0000000800137202 */ /* 0x002fe20000000f00 */
[----:B------:R0:W-:Y:S04]  /*13f00*/  STL.64 [R1+0x180], R8 ;  /* 0x0001800801007387 */ /* 0x0001e80000100a00 */
[----:B------:R-:W-:Y:S04]  /*13f10*/  STL.64 [R1+0x188], R10 ;  /* 0x0001880a01007387 */ /* 0x000fe80000100a00 */
[----:B0-----:R-:W2:Y:S04]  /*13f20*/  LDL.64 R8, [R1+0x880] ;  /* 0x0008800001087983 */ /* 0x001ea80000100a00 */
[----:B------:R0:W-:Y:S04]  /*13f30*/  STL [R1+0x11bc], R19 ;  /* 0x0011bc1301007387 */ /* 0x0001e80000100800 */
[----:B0-----:R-:W2:Y:S01]  /*13f40*/  LDL.64 R18, [R1+0x888] ;  /* 0x0008880001127983 */ /* 0x001ea20000100a00 */
[----:B---3--:R-:W-:-:S06]  /*13f50*/  IMAD.WIDE R2, R7, 0x2, R2 ;  /* 0x0000000207027825 */ /* 0x008fcc00078e0202 */
[----:B------:R-:W3:Y:S04]  /*13f60*/  LDG.E.U16 R3, [R2.64] ;  /* 0x0000000402037981 */ /* 0x000ee8000c1e1500 */
[----:B---3--:R2:W-:Y:S02]  /*13f70*/  STL [R1+0x48], R3 ;  /* 0x0000480301007387 */ /* 0x0085e40000100800 */
[----:B--2---:R-:W-:-:S05]  /*13f80*/  IMAD.WIDE R2, R7, 0x2, R18 ;  /* 0x0000000207027825 */ /* 0x004fca00078e0212 */
[----:B------:R0:W2:Y:S04]  /*13f90*/  LDG.E.U16 R19, [R2.64] ;  /* 0x0000000402137981 */ /* 0x0000a8000c1e1500 */
[----:B------:R1:W-:Y:S01]  /*13fa0*/  STL.64 [R1+0x11f0], R6 ;  /* 0x0011f00601007387 */ /* 0x0003e20000100a00 */
[----:B0-----:R-:W-:-:S03]  /*13fb0*/  IMAD.WIDE R2, R7, 0x2, R8 ;  /* 0x0000000207027825 */ /* 0x001fc600078e0208 */
[----:B----4-:R0:W-:Y:S04]  /*13fc0*/  STL.64 [R1+0x11e8], R4 ;  /* 0x0011e80401007387 */ /* 0x0101e80000100a00 */
[----:B------:R3:W4:Y:S01]  /*13fd0*/  LDG.E.U16 R9, [R2.64] ;  /* 0x0000000402097981 */ /* 0x000722000c1e1500 */
[----:B-1----:R-:W-:Y:S02]  /*13fe0*/  MOV R6, R17 ;  /* 0x0000001100067202 */ /* 0x002fe40000000f00 */
[----:B------:R-:W-:-:S05]  /*13ff0*/  MOV R7, R16 ;  /* 0x0000001000077202 */ /* 0x000fca0000000f00 */
[----:B------:R-:W-:Y:S04]  /*14000*/  STL.64 [R1+0x1208], R6 ;  /* 0x0012080601007387 */ /* 0x000fe80000100a00 */
[----:B0-----:R-:W4:Y:S04]  /*14010*/  LDL.LU R4, [R1+0x10] ;  /* 0x0000100001047983 */ /* 0x001f280000300800 */
[----:B------:R-:W4:Y:S04]  /*14020*/  LDL.LU R5, [R1+0x14] ;  /* 0x0000140001057983 */ /* 0x000f280000300800 */
[----:B---3--:R-:W3:Y:S01]  /*14030*/  LDL.64 R2, [R1+0x780] ;  /* 0x0007800001027983 */ /* 0x008ee20000100a00 */
[----:B------:R-:W-:-:S02]  /*14040*/  MOV R10, R25 ;  /* 0x00000019000a7202 */ /* 0x000fc40000000f00 */
[----:B------:R-:W-:Y:S02]  /*14050*/  MOV R11, R24 ;  /* 0x00000018000b7202 */ /* 0x000fe40000000f00 */
[----:B------:R-:W5:Y:S04]  /*14060*/  LDSM.16.MT88.4 R24, [R27+0x1e100] ;  /* 0x01e100001b18783b */ /* 0x000f680000004200 */
[----:B--2---:R0:W-:Y:S04]  /*14070*/  STL [R1+0x44], R19 ;  /* 0x0000441301007387 */ /* 0x0041e80000100800 */
[----:B------:R-:W2:Y:S04]  /*14080*/  LDL.64 R16, [R1+0x760] ;  /* 0x0007600001107983 */ /* 0x000ea80000100a00 */
[----:B0-----:R-:W2:Y:S01]  /*14090*/  LDL.64 R18, [R1+0x768] ;  /* 0x0007680001127983 */ /* 0x001ea20000100a00 */
[----:B------:R-:W-:Y:S01]  /*140a0*/  MOV R6, R21 ;  /* 0x0000001500067202 */ /* 0x000fe20000000f00 */
[----:B------:R-:W-:-:S02]  /*140b0*/  IMAD.MOV.U32 R7, RZ, RZ, R20 ;  /* 0x000000ffff077224 */ /* 0x000fc400078e0014 */
[C---:B-----5:R-:W-:Y:S01]  /*140c0*/  HMMA.16816.F32.BF16 R20, R24.reuse, R22, R12 ;  /* 0x000000161814723c */ /* 0x060fe2000004180c */
[----:B--2---:R-:W-:Y:S04]  /*140d0*/  STL.64 [R1+0x1200], R18 ;  /* 0x0012001201007387 */ /* 0x004fe80000100a00 */
[----:B------:R0:W-:Y:S04]  /*140e0*/  STL.64 [R1+0x11f8], R16 ;  /* 0x0011f81001007387 */ /* 0x0001e80000100a00 */
[----:B0-----:R-:W2:Y:S04]  /*140f0*/  LDL.LU R16, [R1] ;  /* 0x0000000001107983 */ /* 0x001ea80000300800 */
[----:B------:R-:W2:Y:S04]  /*14100*/  LDL.LU R17, [R1+0x4] ;  /* 0x0000040001117983 */ /* 0x000ea80000300800 */
[----:B------:R-:W2:Y:S04]  /*14110*/  LDL.LU R18, [R1+0x8] ;  /* 0x0000080001127983 */ /* 0x000ea80000300800 */
[----:B------:R-:W5:Y:S04]  /*14120*/  LDL.64 R14, [R1+0x758] ;  /* 0x00075800010e7983 */ /* 0x000f680000100a00 */
[----:B------:R-:W-:Y:S04]  /*14130*/  STL [R1+0x11c8], R21 ;  /* 0x0011c81501007387 */ /* 0x000fe80000100800 */
[----:B------:R-:W-:Y:S04]  /*14140*/  STL [R1+0x11c4], R22 ;  /* 0x0011c41601007387 */ /* 0x000fe80000100800 */
[----:B------:R0:W-:Y:S04]  /*14150*/  STL [R1+0x11c0], R23 ;  /* 0x0011c01701007387 */ /* 0x0001e80000100800 */
[----:B0-----:R-:W2:Y:S04]  /*14160*/  LDL.64 R22, [R1+0x770] ;  /* 0x0007700001167983 */ /* 0x001ea80000100a00 */
[----:B----4-:R0:W-:Y:S02]  /*14170*/  STL [R1+0x40], R9 ;  /* 0x0000400901007387 */ /* 0x0101e40000100800 */
[----:B0-----:R-:W-:Y:S02]  /*14180*/  HMMA.16816.F32.BF16 R8, R24, R10, R4 ;  /* 0x0000000a1808723c */ /* 0x001fe40000041804 */
[----:B------:R-:W2:Y:S01]  /*14190*/  LDL.LU.64 R6, [R1+0x1208] ;  /* 0x0012080001067983 */ /* 0x000ea20000300a00 */
[----:B------:R-:W-:-:S03]  /*141a0*/  MOV R19, R29 ;  /* 0x0000001d00137202 */ /* 0x000fc60000000f00 */
[----:B------:R-:W4:Y:S11]  /*141b0*/  LDL.64 R12, [R1+0x750] ;  /* 0x00075000010c7983 */ /* 0x000f360000100a00 */
[----:B------:R-:W-:Y:S06]  /*141c0*/  @!UPT UIADD3 URZ, URZ, URZ, URZ ;  /* 0x0000003f3f3ff290 */ /* 0x000fec000fffe03f */
[----:B------:R0:W-:Y:S04]  /*141d0*/  STL.64 [R1+0x11d8], R10 ;  /* 0x0011d80a01007387 */ /* 0x0001e80000100a00 */
[----:B0-----:R-:W3:Y:S04]  /*141e0*/  LDL.64 R10, [R1+0x778] ;  /* 0x00077800010a7983 */ /* 0x001ee80000100a00 */
[----:B------:R-:W-:Y:S01]  /*141f0*/  STL.64 [R1+0x11d0], R8 ;  /* 0x0011d00801007387 */ /* 0x000fe20000100a00 */
[----:B--2---:R-:W-:Y:S03]  /*14200*/  HMMA.16816.F32.BF16 R4, R24, R6, R16 ;  /* 0x000000061804723c */ /* 0x004fe60000041810 */
[----:B------:R-:W2:Y:S04]  /*14210*/  LDL.LU.64 R18, [R1+0x1200] ;  /* 0x0012000001127983 */ /* 0x000ea80000300a00 */
[----:B------:R-:W2:Y:S11]  /*14220*/  LDL.LU.64 R16, [R1+0x11f8] ;  /* 0x0011f80001107983 */ /* 0x000eb60000300a00 */
[----:B------:R-:W-:Y:S05]  /*14230*/  @!UPT UIADD3 URZ, URZ, URZ, URZ ;  /* 0x0000003f3f3ff290 */ /* 0x000fea000fffe03f */
[----:B------:R-:W-:Y:S04]  /*14240*/  STL.64 [R1], R4 ;  /* 0x0000000401007387 */ /* 0x000fe80000100a00 */
[----:B------:R0:W-:Y:S04]  /*14250*/  STL.64 [R1+0x8], R6 ;  /* 0x0000080601007387 */ /* 0x0001e80000100a00 */
[----:B0-----:R-:W3:Y:S04]  /*14260*/  LDL.LU.64 R6, [R1+0x11f0] ;  /* 0x0011f00001067983 */ /* 0x001ee80000300a00 */
[----:B------:R-:W2:Y:S01]  /*14270*/  LDL.LU.64 R4, [R1+0x11e8] ;  /* 0x0011e80001047983 */ /* 0x000ea20000300a00 */
[----:B---3--:R-:W-:-:S05]  /*14280*/  IMAD.WIDE R2, R7, 0x2, R2 ;  /* 0x0000000207027825 */ /* 0x008fca00078e0202 */
[----:B------:R0:W3:Y:S02]  /*14290*/  LDG.E.U16 R29, [R2.64] ;  /* 0x00000004021d7981 */ /* 0x0000e4000c1e1500 */
[----:B0-----:R-:W-:-:S05]  /*142a0*/  IMAD.WIDE R2, R7, 0x2, R10 ;  /* 0x0000000207027825 */ /* 0x001fca00078e020a */
[----:B------:R0:W4:Y:S02]  /*142b0*/  LDG.E.U16 R21, [R2.64] ;  /* 0x0000000402157981 */ /* 0x000124000c1e1500 */
[----:B0-----:R-:W-:-:S05]  /*142c0*/  IMAD.WIDE R2, R7, 0x2, R22 ;  /* 0x0000000207027825 */ /* 0x001fca00078e0216 */
[----:B------:R0:W4:Y:S01]  /*142d0*/  LDG.E.U16 R23, [R2.64] ;  /* 0x0000000402177981 */ /* 0x000122000c1e1500 */
[----:B--2---:R-:W-:Y:S01]  /*142e0*/  IMAD.WIDE R8, R7, 0x2, R16 ;  /* 0x0000000207087825 */ /* 0x004fe200078e0210 */
[----:B------:R-:W-:-:S03]  /*142f0*/  MOV R10, R28 ;  /* 0x0000001c000a7202 */ /* 0x000fc60000000f00 */
[----:B0-----:R-:W-:-:S05]  /*14300*/  IMAD.WIDE R2, R7, 0x2, R18 ;  /* 0x0000000207027825 */ /* 0x001fca00078e0212 */
[----:B------:R0:W2:Y:S01]  /*14310*/  LDG.E.U16 R18, [R2.64] ;  /* 0x0000000402127981 */ /* 0x0000a2000c1e1500 */
[----:B------:R-:W-:-:S03]  /*14320*/  MOV R11, R0 ;  /* 0x00000000000b7202 */ /* 0x000fc60000000f00 */
[----:B------:R1:W2:Y:S04]  /*14330*/  LDG.E.U16 R0, [R8.64] ;  /* 0x0000000408007981 */ /* 0x0002a8000c1e1500 */
[----:B---3--:R5:W-:Y:S02]  /*14340*/  STL [R1+0x2c], R29 ;  /* 0x00002c1d01007387 */ /* 0x008be40000100800 */
[----:B-----5:R-:W-:-:S05]  /*14350*/  IMAD.WIDE R28, R7, 0x2, R14 ;  /* 0x00000002071c7825 */ /* 0x020fca00078e020e */
[----:B-1----:R1:W3:Y:S04]  /*14360*/  LDG.E.U16 R8, [R28.64] ;  /* 0x000000041c087981 */ /* 0x0022e8000c1e1500 */
[----:B----4-:R4:W-:Y:S04]  /*14370*/  STL [R1+0x24], R21 ;  /* 0x0000241501007387 */ /* 0x0109e80000100800 */
[----:B----4-:R-:W4:Y:S04]  /*14380*/  LDL.LU R21, [R1+0xf8] ;  /* 0x0000f80001157983 */ /* 0x010f280000300800 */
[----:B------:R-:W5:Y:S04]  /*14390*/  LDL.LU R22, [R1+0xec] ;  /* 0x0000ec0001167983 */ /* 0x000f680000300800 */
[----:B------:R0:W-:Y:S04]  /*143a0*/  STL [R1+0x1c], R23 ;  /* 0x00001c1701007387 */ /* 0x0001e80000100800 */
[----:B0-----:R-:W4:Y:S04]  /*143b0*/  LDL.LU R23, [R1+0xe8] ;  /* 0x0000e80001177983 */ /* 0x001f280000300800 */
[----:B------:R-:W4:Y:S04]  /*143c0*/  LDL.LU R19, [R1+0xe4] ;  /* 0x0000e40001137983 */ /* 0x000f280000300800 */
[----:B------:R-:W4:Y:S04]  /*143d0*/  LDL.LU R16, [R1+0xe0] ;  /* 0x0000e00001107983 */ /* 0x000f280000300800 */
[----:B-1----:R-:W4:Y:S01]  /*143e0*/  LDL.64 R28, [R1+0x748] ;  /* 0x00074800011c7983 */ /* 0x002f220000100a00 */
[----:B------:R-:W-:-:S03]  /*143f0*/  IMAD.WIDE R2, R7, 0x2, R12 ;  /* 0x0000000207027825 */ /* 0x000fc600078e020c */
[----:B------:R-:W5:Y:S04]  /*14400*/  LDL.LU R17, [R1+0xd8] ;  /* 0x0000d80001117983 */ /* 0x000f680000300800 */
[----:B--2---:R0:W-:Y:S04]  /*14410*/  STL [R1+0x28], R18 ;  /* 0x0000281201007387 */ /* 0x0041e80000100800 */
[----:B0-----:R-:W2:Y:S04]  /*14420*/  LDL.LU R18, [R1+0xd4] ;  /* 0x0000d40001127983 */ /* 0x001ea80000300800 */
[----:B------:R-:W2:Y:S04]  /*14430*/  LDL.LU R12, [R1+0xd0] ;  /* 0x0000d000010c7983 */ /* 0x000ea80000300800 */
[----:B------:R-:W2:Y:S04]  /*14440*/  LDL.LU R13, [R1+0xcc] ;  /* 0x0000cc00010d7983 */ /* 0x000ea80000300800 */
[----:B------:R-:W2:Y:S04]  /*14450*/  LDL.LU R14, [R1+0xc8] ;  /* 0x0000c800010e7983 */ /* 0x000ea80000300800 */
[----:B------:R-:W2:Y:S04]  /*14460*/  LDL.LU R15, [R1+0xc4] ;  /* 0x0000c400010f7983 */ /* 0x000ea80000300800 */
[----:B------:R0:W-:Y:S04]  /*14470*/  STL [R1+0x30], R0 ;  /* 0x0000300001007387 */ /* 0x0001e80000100800 */
[----:B0-----:R-:W2:Y:S04]  /*14480*/  LDL.LU R0, [R1+0xc0] ;  /* 0x0000c00001007983 */ /* 0x001ea80000300800 */
[----:B---3--:R0:W-:Y:S04]  /*14490*/  STL [R1+0x20], R8 ;  /* 0x0000200801007387 */ /* 0x0081e80000100800 */
[----:B0-----:R0:W3:Y:S04]  /*144a0*/  LDG.E.U16 R8, [R2.64] ;  /* 0x0000000402087981 */ /* 0x0010e8000c1e1500 */
[----:B0-----:R-:W2:Y:S01]  /*144b0*/  LDL.64 R2, [R1+0x740] ;  /* 0x0007400001027983 */ /* 0x001ea20000100a00 */
[----:B----4-:R-:W-:-:S06]  /*144c0*/  IMAD.WIDE R28, R7, 0x2, R28 ;  /* 0x00000002071c7825 */ /* 0x010fcc00078e021c */
[----:B------:R0:W4:Y:S04]  /*144d0*/  LDG.E.U16 R29, [R28.64] ;  /* 0x000000041c1d7981 */ /* 0x000128000c1e1500 */
[----:B------:R-:W1:Y:S02]  /*144e0*/  S2R R9, SR_TID.X ;  /* 0x0000000000097919 */ /* 0x000e640000002100 */
[----:B-1----:R-:W-:-:S04]  /*144f0*/  LOP3.LUT R9, R9, 0xff, RZ, 0xc0, !PT ;  /* 0x000000ff09097812 */ /* 0x002fc800078ec0ff */
[----:B------:R-:W-:Y:S01]  /*14500*/  SHF.L.U32 R9, R9, 0x1, RZ ;  /* 0x0000000109097819 */ /* 0x000fe200000006ff */
[----:B--2---:R-:W-:Y:S02]  /*14510*/  IMAD.WIDE R2, R7, 0x2, R2 ;  /* 0x0000000207027825 */ /* 0x004fe400078e0202 */
[----:B------:R-:W2:Y:S04]  /*14520*/  LDL.LU R7, [R1+0x11e0] ;  /* 0x0011e00001077983 */ /* 0x000ea80000300800 */
[----:B---3--:R1:W-:Y:S04]  /*14530*/  STL [R1+0x18], R8 ;  /* 0x0000180801007387 */ /* 0x0083e80000100800 */
[----:B0-----:R-:W3:Y:S04]  /*14540*/  LDL.LU R28, [R1+0xb0] ;  /* 0x0000b000011c7983 */ /* 0x001ee80000300800 */
[----:B-1----:R-:W0:Y:S04]  /*14550*/  S2R R8, SR_TID.X ;  /* 0x0000000000087919 */ /* 0x002e280000002100 */
[----:B----4-:R0:W-:Y:S02]  /*14560*/  STL [R1+0x14], R29 ;  /* 0x0000141d01007387 */ /* 0x0101e40000100800 */
[----:B0-----:R-:W-:-:S04]  /*14570*/  SHF.R.U32.HI R29, RZ, 0x2, R8 ;  /* 0x00000002ff1d7819 */ /* 0x001fc80000011608 */
[----:B------:R-:W-:Y:S02]  /*14580*/  LOP3.LUT R29, R9, 0x30, R29, 0x78, !PT ;  /* 0x00000030091d7812 */ /* 0x000fe400078e781d */
[----:B------:R0:W4:Y:S04]  /*14590*/  LDG.E.U16 R9, [R2.64] ;  /* 0x0000000402097981 */ /* 0x000128000c1e1500 */
[----:B------:R-:W-:Y:S06]  /*145a0*/  BAR.SYNC.DEFER_BLOCKING 0x0 ;  /* 0x0000000000007b1d */ /* 0x000fec0000010000 */
[----:B0-----:R-:W3:Y:S04]  /*145b0*/  LDL.LU R3, [R1+0xf0] ;  /* 0x0000f00001037983 */ /* 0x001ee80000300800 */
[----:B------:R-:W3:Y:S01]  /*145c0*/  LDL.LU R2, [R1+0xb4] ;  /* 0x0000b40001027983 */ /* 0x000ee20000300800 */
[----:B--2---:R-:W-:Y:S03]  /*145d0*/  HMMA.16816.F32.BF16 R4, R24, R10, R4 ;  /* 0x0000000a1804723c */ /* 0x004fe60000041804 */
[----:B------:R-:W2:Y:S04]  /*145e0*/  LDL.LU.64 R10, [R1+0x11d8] ;  /* 0x0011d800010a7983 */ /* 0x000ea80000300a00 */
[----:B----4-:R0:W-:Y:S04]  /*145f0*/  STL [R1+0x10], R9 ;  /* 0x0000100901007387 */ /* 0x0101e80000100800 */
[----:B0-----:R-:W4:Y:S04]  /*14600*/  LDL.LU.64 R8, [R1+0x11d0] ;  /* 0x0011d00001087983 */ /* 0x001f280000300a00 */
[----:B------:R-:W2:Y:S04]  /*14610*/  LDL.LU R25, [R1+0xf4] ;  /* 0x0000f40001197983 */ /* 0x000ea80000300800 */
[----:B------:R-:W3:Y:S04]  /*14620*/  LDL.LU R26, [R1+0xdc] ;  /* 0x0000dc00011a7983 */ /* 0x000ee80000300800 */
[----:B------:R-:W4:Y:S04]  /*14630*/  LDL.LU R24, [R1+0xbc] ;  /* 0x0000bc0001187983 */ /* 0x000f280000300800 */
[----:B------:R0:W-:Y:S04]  /*14640*/  STS.U16 [R29+0x20000], R21 ;  /* 0x020000151d007388 */ /* 0x0001e80000000400 */
[----:B------:R-:W4:Y:S04]  /*14650*/  LDL.LU R27, [R1+0xb8] ;  /* 0x0000b800011b7983 */ /* 0x000f280000300800 */
[----:B0-----:R-:W4:Y:S04]  /*14660*/  LDL.LU R21, [R1+0x11c8] ;  /* 0x0011c80001157983 */ /* 0x001f280000300800 */
[----:B--2---:R0:W-:Y:S04]  /*14670*/  STS.U16 [R29+0x20200], R25 ;  /* 0x020200191d007388 */ /* 0x0041e80000000400 */
[----:B---3--:R1:W-:Y:S04]  /*14680*/  STS.U16 [R29+0x20400], R3 ;  /* 0x020400031d007388 */ /* 0x0083e80000000400 */
[----:B-----5:R2:W-:Y:S04]  /*14690*/  STS.U16 [R29+0x20600], R22 ;  /* 0x020600161d007388 */ /* 0x0205e80000000400 */
[----:B0-----:R-:W3:Y:S04]  /*146a0*/  LDL R25, [R1+0x1b0] ;  /* 0x0001b00001197983 */ /* 0x001ee80000100800 */
[----:B-1----:R-:W5:Y:S04]  /*146b0*/  LDL R3, [R1+0x1b4] ;  /* 0x0001b40001037983 */ /* 0x002f680000100800 */
[----:B--2---:R-:W2:Y:S04]  /*146c0*/  LDL.LU R22, [R1+0x11c4] ;  /* 0x0011c40001167983 */ /* 0x004ea80000300800 */
[----:B------:R0:W-:Y:S04]  /*146d0*/  STS.U16 [R29+0x20800], R23 ;  /* 0x020800171d007388 */ /* 0x0001e80000000400 */
[----:B------:R1:W-:Y:S04]  /*146e0*/  STS.U16 [R29+0x20a00], R19 ;  /* 0x020a00131d007388 */ /* 0x0003e80000000400 */
[----:B------:R4:W-:Y:S04]  /*146f0*/  STS.U16 [R29+0x20c00], R16 ;  /* 0x020c00101d007388 */ /* 0x0009e80000000400 */
[----:B0-----:R-:W2:Y:S04]  /*14700*/  LDL.LU R23, [R1+0x11c0] ;  /* 0x0011c00001177983 */ /* 0x001ea80000300800 */
[----:B-1----:R-:W2:Y:S04]  /*14710*/  LDL.LU R19, [R1+0x11bc] ;  /* 0x0011bc0001137983 */ /* 0x002ea80000300800 */
[----:B----4-:R-:W4:Y:S04]  /*14720*/  LDL.LU R16, [R1+0x11b8] ;  /* 0x0011b80001107983 */ /* 0x010f280000300800 */
[----:B------:R0:W-:Y:S04]  /*14730*/  STS.U16 [R29+0x20e00], R26 ;  /* 0x020e001a1d007388 */ /* 0x0001e80000000400 */
[----:B------:R1:W-:Y:S04]  /*14740*/  STS.U16 [R29+0x21000], R17 ;  /* 0x021000111d007388 */ /* 0x0003e80000000400 */
[----:B------:R1:W-:Y:S04]  /*14750*/  STS.U16 [R29+0x21200], R18 ;  /* 0x021200121d007388 */ /* 0x0003e80000000400 */
[----:B0-----:R-:W2:Y:S04]  /*14760*/  LDL R26, [R1+0x184] ;  /* 0x00018400011a7983 */ /* 0x001ea80000100800 */
[----:B-1----:R-:W2:Y:S04]  /*14770*/  LDL.LU R17, [R1+0x11b4] ;  /* 0x0011b40001117983 */ /* 0x002ea80000300800 */
[----:B------:R-:W2:Y:S04]  /*14780*/  LDL.LU R18, [R1+0x11b0] ;  /* 0x0011b00001127983 */ /* 0x000ea80000300800 */
[----:B------:R0:W-:Y:S04]  /*14790*/  STS.U16 [R29+0x21400], R12 ;  /* 0x0214000c1d007388 */ /* 0x0001e80000000400 */
[----:B------:R1:W-:Y:S04]  /*147a0*/  STS.U16 [R29+0x21600], R13 ;  /* 0x0216000d1d007388 */ /* 0x0003e80000000400 */
[----:B------:R1:W-:Y:S04]  /*147b0*/  STS.U16 [R29+0x21800], R14 ;  /* 0x0218000e1d007388 */ /* 0x0003e80000000400 */
[----:B0-----:R-:W2:Y:S04]  /*147c0*/  LDL.LU R12, [R1+0x11ac] ;  /* 0x0011ac00010c7983 */ /* 0x001ea80000300800 */
[----:B-1----:R-:W2:Y:S04]  /*147d0*/  LDL.LU R13, [R1+0x11a8] ;  /* 0x0011a800010d7983 */ /* 0x002ea80000300800 */
[----:B------:R-:W3:Y:S04]  /*147e0*/  LDL.LU R14, [R1+0x11a4] ;  /* 0x0011a400010e7983 */ /* 0x000ee80000300800 */
[----:B------:R0:W-:Y:S04]  /*147f0*/  STS.U16 [R29+0x21a00], R15 ;  /* 0x021a000f1d007388 */ /* 0x0001e80000000400 */
[----:B------:R1:W-:Y:S04]  /*14800*/  STS.U16 [R29+0x21c00], R0 ;  /* 0x021c00001d007388 */ /* 0x0003e80000000400 */
[----:B0-----:R-:W3:Y:S04]  /*14810*/  LDL.LU R15, [R1+0x11a0] ;  /* 0x0011a000010f7983 */ /* 0x001ee80000300800 */
[----:B-1----:R-:W3:Y:S04]  /*14820*/  LDL.LU R0, [R1+0x119c] ;  /* 0x00119c0001007983 */ /* 0x002ee80000300800 */
[----:B------:R-:W-:Y:S04]  /*14830*/  STS.U16 [R29+0x21e00], R24 ;  /* 0x021e00181d007388 */ /* 0x000fe80000000400 */
[----:B------:R0:W-:Y:S04]  /*14840*/  STS.U16 [R29+0x22000], R27 ;  /* 0x0220001b1d007388 */ /* 0x0001e80000000400 */
[----:B------:R-:W-:Y:S04]  /*14850*/  STS.U16 [R29+0x22200], R2 ;  /* 0x022200021d007388 */ /* 0x000fe80000000400 */
[----:B------:R1:W-:Y:S04]  /*14860*/  STS.U16 [R29+0x22400], R28 ;  /* 0x0224001c1d007388 */ /* 0x0003e80000000400 */
[----:B0-----:R-:W5:Y:S04]  /*14870*/  LDL R27, [R1+0x18c] ;  /* 0x00018c00011b7983 */ /* 0x001f680000100800 */
[----:B-1----:R-:W5:Y:S01]  /*14880*/  LDL R28, [R1+0x4] ;  /* 0x00000400011c7983 */ /* 0x002f620000100800 */
[----:B--2---:R-:W-:-:S03]  /*14890*/  FMUL R2, R13, c[0x0][0x188] ;  /* 0x000062000d027a20 */ /* 0x004fc60000400000 */
[----:B---3--:R0:W-:Y:S02]  /*148a0*/  STS.U16 [R29+0x22600], R0 ;  /* 0x022600001d007388 */ /* 0x0081e40000000400 */
[----:B0-----:R-:W-:Y:S02]  /*148b0*/  FMUL R0, R12, c[0x0][0x188] ;  /* 0x000062000c007a20 */ /* 0x001fe40000400000 */
[----:B------:R-:W2:Y:S03]  /*148c0*/  LDL R29, [R1+0x1bc] ;  /* 0x0001bc00011d7983 */ /* 0x000ea60000100800 */
[----:B------:R-:W-:Y:S01]  /*148d0*/  FMNMX R2, R0, R2, !PT ;  /* 0x0000000200027209 */ /* 0x000fe20007800000 */
[----:B----4-:R-:W-:-:S05]  /*148e0*/  FMUL R0, R16, c[0x0][0x188] ;  /* 0x0000620010007a20 */ /* 0x010fca0000400000 */
[----:B------:R-:W-:Y:S01]  /*148f0*/  FMNMX R2, R0, R2, !PT ;  /* 0x0000000200027209 */ /* 0x000fe20007800000 */
[----:B------:R-:W-:-:S05]  /*14900*/  FMUL R0, R17, c[0x0][0x188] ;  /* 0x0000620011007a20 */ /* 0x000fca0000400000 */
[----:B------:R-:W-:Y:S01]  /*14910*/  FMNMX R2, R0, R2, !PT ;  /* 0x0000000200027209 */ /* 0x000fe20007800000 */
[----:B------:R-:W-:-:S05]  /*14920*/  FMUL R0, R25, c[0x0][0x188] ;  /* 0x0000620019007a20 */ /* 0x000fca0000400000 */
[----:B------:R-:W-:Y:S01]  /*14930*/  FMNMX R2, R0, R2, !PT ;  /* 0x0000000200027209 */ /* 0x000fe20007800000 */
[----:B-----5:R-:W-:-:S05]  /*14940*/  FMUL R0, R3, c[0x0][0x188] ;  /* 0x0000620003007a20 */ /* 0x020fca0000400000 */
[----:B------:R-:W-:Y:S01]  /*14950*/  FMNMX R2, R0, R2, !PT ;  /* 0x0000000200027209 */ /* 0x000fe20007800000 */
[----:B------:R-:W-:Y:S02]  /*14960*/  FMUL R0, R19, c[0x0][0x188] ;  /* 0x0000620013007a20 */ /* 0x000fe40000400000 */
[----:B------:R-:W3:Y:S01]  /*14970*/  LDL.LU R19, [R1+0x1198] ;  /* 0x0011980001137983 */ /* 0x000ee20000300800 */
[----:B------:R-:W-:Y:S02]  /*14980*/  FMUL R3, R15, c[0x0][0x188] ;  /* 0x000062000f037a20 */ /* 0x000fe40000400000 */
[----:B------:R-:W-:Y:S01]  /*14990*/  FMNMX R2, R0, R2, !PT ;  /* 0x0000000200027209 */ /* 0x000fe20007800000 */
[----:B------:R-:W-:-:S05]  /*149a0*/  FMUL R0, R14, c[0x0][0x188] ;  /* 0x000062000e007a20 */ /* 0x000fca0000400000 */
[----:B------:R-:W-:Y:S01]  /*149b0*/  FMNMX R3, R0, R3, !PT ;  /* 0x0000000300037209 */ /* 0x000fe20007800000 */
[----:B------:R-:W-:Y:S02]  /*149c0*/  FMUL R0, R18, c[0x0][0x188] ;  /* 0x0000620012007a20 */ /* 0x000fe40000400000 */
[----:B------:R-:W-:-:S03]  /*149d0*/  FMUL R24, R26, c[0x0][0x188] ;  /* 0x000062001a187a20 */ /* 0x000fc60000400000 */
[----:B------:R-:W-:Y:S01]  /*149e0*/  FMNMX R3, R0, R3, !PT ;  /* 0x0000000300037209 */ /* 0x000fe20007800000 */
[----:B---3--:R-:W-:-:S05]  /*149f0*/  FMUL R26, R19, c[0x0][0x188] ;  /* 0x00006200131a7a20 */ /* 0x008fca0000400000 */
[----:B------:R-:W-:Y:S02]  /*14a00*/  FMNMX R3, R26, R3, !PT ;  /* 0x000000031a037209 */ /* 0x000fe40007800000 */
[----:B------:R-:W3:Y:S01]  /*14a10*/  LDL R26, [R1+0x1b8] ;  /* 0x0001b800011a7983 */ /* 0x000ee20000100800 */
[----:B------:R-:W-:Y:S01]  /*14a20*/  FMNMX R2, R24, R2, !PT ;  /* 0x0000000218027209 */ /* 0x000fe20007800000 */
[----:B------:R-:W-:Y:S02]  /*14a30*/  FMUL R25, R20, c[0x0][0x188] ;  /* 0x0000620014197a20 */ /* 0x000fe40000400000 */
[----:B------:R-:W-:-:S05]  /*14a40*/  FMUL R24, R21, c[0x0][0x188] ;  /* 0x0000620015187a20 */ /* 0x000fca0000400000 */
[----:B------:R-:W-:Y:S01]  /*14a50*/  FMNMX R24, R25, R24, !PT ;  /* 0x0000001819187209 */ /* 0x000fe20007800000 */
[----:B------:R-:W-:-:S05]  /*14a60*/  FMUL R25, R8, c[0x0][0x188] ;  /* 0x0000620008197a20 */ /* 0x000fca0000400000 */
[----:B------:R-:W-:Y:S01]  /*14a70*/  FMNMX R24, R25, R24, !PT ;  /* 0x0000001819187209 */ /* 0x000fe20007800000 */
[----:B------:R-:W-:-:S05]  /*14a80*/  FMUL R25, R9, c[0x0][0x188] ;  /* 0x0000620009197a20 */ /* 0x000fca0000400000 */
[----:B------:R-:W-:Y:S02]  /*14a90*/  FMNMX R24, R25, R24, !PT ;  /* 0x0000001819187209 */ /* 0x000fe40007800000 */
[----:B------:R-:W4:Y:S01]  /*14aa0*/  LDL R25, [R1+0x188] ;  /* 0x0001880001197983 */ /* 0x000f220000100800 */
[----:B---3--:R-:W-:-:S05]  /*14ab0*/  FMUL R26, R26, c[0x0][0x188] ;  /* 0x000062001a1a7a20 */ /* 0x008fca0000400000 */
[----:B------:R-:W-:Y:S01]  /*14ac0*/  FMNMX R3, R26, R3, !PT ;  /* 0x000000031a037209 */ /* 0x000fe20007800000 */
[----:B--2---:R-:W-:Y:S01]  /*14ad0*/  FMUL R26, R29, c[0x0][0x188] ;  /* 0x000062001d1a7a20 */ /* 0x004fe20000400000 */
[----:B------:R-:W0:Y:S04]  /*14ae0*/  SHFL.BFLY PT, R0, R2, 0x2, 0x1f ;  /* 0x0c401f0002007f89 */ /* 0x000e2800000e0000 */
[----:B------:R-:W-:Y:S01]  /*14af0*/  FMNMX R3, R26, R3, !PT ;  /* 0x000000031a037209 */ /* 0x000fe20007800000 */
[----:B------:R-:W2:Y:S04]  /*14b00*/  LDL R29, [R1+0xc] ;  /* 0x00000c00011d7983 */ /* 0x000ea80000100800 */
[----:B------:R-:W3:Y:S01]  /*14b10*/  LDL R26, [R1] ;  /* 0x00000000011a7983 */ /* 0x000ee20000100800 */
[----:B----4-:R-:W-:Y:S01]  /*14b20*/  FMUL R25, R25, c[0x0][0x188] ;  /* 0x0000620019197a20 */ /* 0x010fe20000400000 */
[----:B0-----:R-:W-:-:S02]  /*14b30*/  FMNMX R2, R2, R0, !PT ;  /* 0x0000000002027209 */ /* 0x001fc40007800000 */
[----:B------:R0:W-:Y:S01]  /*14b40*/  STL [R1+0x10dc], R4 ;  /* 0x0010dc0401007387 */ /* 0x0001e20000100800 */
[----:B---3--:R-:W-:-:S05]  /*14b50*/  FMUL R0, R26, c[0x0][0x188] ;  /* 0x000062001a007a20 */ /* 0x008fca0000400000 */
[----:B------:R-:W-:Y:S02]  /*14b60*/  FMNMX R24, R0, R24, !PT ;  /* 0x0000001800187209 */ /* 0x000fe40007800000 */
[----:B------:R-:W-:Y:S01]  /*14b70*/  FMNMX R0, R25, R3, !PT ;  /* 0x0000000319007209 */ /* 0x000fe20007800000 */
[----:B------:R-:W-:Y:S02]  /*14b80*/  FMUL R3, R27, c[0x0][0x188] ;  /* 0x000062001b037a20 */ /* 0x000fe40000400000 */
[----:B------:R-:W-:-:S03]  /*14b90*/  FMUL R27, R23, c[0x0][0x188] ;  /* 0x00006200171b7a20 */ /* 0x000fc60000400000 */
[----:B------:R-:W-:Y:S01]  /*14ba0*/  FMNMX R0, R3, R0, !PT ;  /* 0x0000000003007209 */ /* 0x000fe20007800000 */
[----:B------:R-:W-:Y:S02]  /*14bb0*/  FMUL R3, R22, c[0x0][0x188] ;  /* 0x0000620016037a20 */ /* 0x000fe40000400000 */
[----:B------:R-:W-:-:S03]  /*14bc0*/  FMUL R26, R28, c[0x0][0x188] ;  /* 0x000062001c1a7a20 */ /* 0x000fc60000400000 */
[----:B------:R-:W-:Y:S02]  /*14bd0*/  FMNMX R27, R3, R27, !PT ;  /* 0x0000001b031b7209 */ /* 0x000fe40007800000 */
[----:B------:R-:W-:Y:S01]  /*14be0*/  FMNMX R3, R26, R24, !PT ;  /* 0x000000181a037209 */ /* 0x000fe20007800000 */
[----:B------:R-:W-:Y:S02]  /*14bf0*/  FMUL R24, R10, c[0x0][0x188] ;  /* 0x000062000a187a20 */ /* 0x000fe40000400000 */
[----:B------:R-:W-:Y:S02]  /*14c00*/  FMUL R28, R4, c[0x0][0x188] ;  /* 0x00006200041c7a20 */ /* 0x000fe40000400000 */
[----:B0-----:R-:W3:Y:S01]  /*14c10*/  LDL.LU R4, [R1+0x100] ;  /* 0x0001000001047983 */ /* 0x001ee20000300800 */
[----:B------:R-:W-:Y:S02]  /*14c20*/  FMNMX R27, R24, R27, !PT ;  /* 0x0000001b181b7209 */ /* 0x000fe40007800000 */
[----:B------:R-:W-:-:S02]  /*14c30*/  FMNMX R24, R28, R3, !PT ;  /* 0x000000031c187209 */ /* 0x000fc40007800000 */
[----:B------:R-:W4:Y:S04]  /*14c40*/  LDL R28, [R1+0x8] ;  /* 0x00000800011c7983 */ /* 0x000f280000100800 */
[----:B------:R-:W0:Y:S04]  /*14c50*/  SHFL.BFLY PT, R25, R2, 0x1, 0x1f ;  /* 0x0c201f0002197f89 */ /* 0x000e2800000e0000 */
[----:B------:R-:W-:Y:S01]  /*14c60*/  STL [R1+0x10e0], R5 ;  /* 0x0010e00501007387 */ /* 0x000fe20000100800 */
[----:B0-----:R-:W-:Y:S01]  /*14c70*/  FMNMX R3, R2, R25, !PT ;  /* 0x0000001902037209 */ /* 0x001fe20007800000 */
[----:B------:R-:W-:-:S02]  /*14c80*/  FMUL R2, R5, c[0x0][0x188] ;  /* 0x0000620005027a20 */ /* 0x000fc40000400000 */
[----:B------:R-:W0:Y:S01]  /*14c90*/  SHFL.BFLY PT, R26, R0, 0x2, 0x1f ;  /* 0x0c401f00001a7f89 */ /* 0x000e2200000e0000 */
[----:B------:R-:W-:-:S05]  /*14ca0*/  FMUL R25, R11, c[0x0][0x188] ;  /* 0x000062000b197a20 */ /* 0x000fca0000400000 */
[----:B------:R-:W-:Y:S02]  /*14cb0*/  FMNMX R25, R25, R27, !PT ;  /* 0x0000001b19197209 */ /* 0x000fe40007800000 */
[----:B0-----:R-:W-:Y:S01]  /*14cc0*/  FMNMX R0, R0, R26, !PT ;  /* 0x0000001a00007209 */ /* 0x001fe20007800000 */
[----:B--2---:R-:W-:Y:S01]  /*14cd0*/  FMUL R26, R29, c[0x0][0x188] ;  /* 0x000062001d1a7a20 */ /* 0x004fe20000400000 */
[----:B---3--:R-:W-:Y:S01]  /*14ce0*/  FMNMX R5, R3, R4, !PT ;  /* 0x0000000403057209 */ /* 0x008fe20007800000 */
[----:B----4-:R-:W-:-:S04]  /*14cf0*/  FMUL R3, R28, c[0x0][0x188] ;  /* 0x000062001c037a20 */ /* 0x010fc80000400000 */
[----:B------:R-:W-:Y:S04]  /*14d00*/  STL [R1+0x408], R5 ;  /* 0x0004080501007387 */ /* 0x000fe80000100800 */
[----:B------:R-:W2:Y:S01]  /*14d10*/  LDL.LU R28, [R1+0x104] ;  /* 0x00010400011c7983 */ /* 0x000ea20000300800 */
[----:B------:R-:W-:Y:S01]  /*14d20*/  FFMA R12, R12, c[0x0][0x188], -R5 ;  /* 0x000062000c0c7a23 */ /* 0x000fe20000000805 */
[----:B------:R-:W-:-:S03]  /*14d30*/  FMNMX R3, R3, R25, !PT ;  /* 0x0000001903037209 */ /* 0x000fc60007800000 */
[----:B------:R-:W-:Y:S01]  /*14d40*/  FMUL R12, R12, 1.4426950216293334961 ;  /* 0x3fb8aa3b0c0c7820 */ /* 0x000fe20000400000 */
[----:B------:R-:W-:-:S03]  /*14d50*/  FMNMX R3, R26, R3, !PT ;  /* 0x000000031a037209 */ /* 0x000fc60007800000 */
[----:B------:R0:W1:Y:S01]  /*14d60*/  MUFU.EX2 R26, R12 ;  /* 0x0000000c001a7308 */ /* 0x0000620000000800 */
[----:B------:R-:W-:-:S04]  /*14d70*/  FFMA R13, R13, c[0x0][0x188], -R5 ;  /* 0x000062000d0d7a23 */ /* 0x000fc80000000805 */
[----:B------:R-:W-:Y:S02]  /*14d80*/  FMUL R13, R13, 1.4426950216293334961 ;  /* 0x3fb8aa3b0d0d7820 */ /* 0x000fe40000400000 */
[----:B0-----:R-:W-:-:S05]  /*14d90*/  FMUL R12, R6, c[0x0][0x188] ;  /* 0x00006200060c7a20 */ /* 0x001fca0000400000 */
[----:B------:R-:W-:Y:S01]  /*14da0*/  FMNMX R3, R12, R3, !PT ;  /* 0x000000030c037209 */ /* 0x000fe20007800000 */
[----:B-1----:R-:W-:Y:S01]  /*14db0*/  STL [R1+0x6ec], R26 ;  /* 0x0006ec1a01007387 */ /* 0x002fe20000100800 */
[----:B------:R0:W1:Y:S03]  /*14dc0*/  MUFU.EX2 R12, R13 ;  /* 0x0000000d000c7308 */ /* 0x0000660000000800 */
[----:B------:R3:W-:Y:S04]  /*14dd0*/  STL [R1+0x10c8], R6 ;  /* 0x0010c80601007387 */ /* 0x0007e80000100800 */
[----:B---3--:R-:W3:Y:S04]  /*14de0*/  LDL.LU R6, [R1+0x44] ;  /* 0x0000440001067983 */ /* 0x008ee80000300800 */
[----:B0-----:R-:W4:Y:S04]  /*14df0*/  LDL.LU R13, [R1+0x48] ;  /* 0x00004800010d7983 */ /* 0x001f280000300800 */
[----:B------:R-:W5:Y:S01]  /*14e00*/  LDL.LU R27, [R1+0x40] ;  /* 0x00004000011b7983 */ /* 0x000f620000300800 */
[----:B------:R-:W-:-:S03]  /*14e10*/  FFMA R16, R16, c[0x0][0x188], -R5 ;  /* 0x0000620010107a23 */ /* 0x000fc60000000805 */
[----:B------:R-:W0:Y:S01]  /*14e20*/  SHFL.BFLY PT, R25, R0, 0x1, 0x1f ;  /* 0x0c201f0000197f89 */ /* 0x000e2200000e0000 */
[----:B------:R-:W-:-:S03]  /*14e30*/  FMUL R16, R16, 1.4426950216293334961 ;  /* 0x3fb8aa3b10107820 */ /* 0x000fc60000400000 */
[----:B-1----:R1:W-:Y:S04]  /*14e40*/  STL [R1+0x6e8], R12 ;  /* 0x0006e80c01007387 */ /* 0x0023e80000100800 */
[----:B------:R1:W-:Y:S02]  /*14e50*/  STL [R1+0x10cc], R7 ;  /* 0x0010cc0701007387 */ /* 0x0003e40000100800 */
[----:B-1----:R-:W-:Y:S02]  /*14e60*/  FMUL R12, R7, c[0x0][0x188] ;  /* 0x00006200070c7a20 */ /* 0x002fe40000400000 */
[----:B------:R-:W1:Y:S01]  /*14e70*/  MUFU.EX2 R7, R16 ;  /* 0x0000001000077308 */ /* 0x000e620000000800 */
[----:B------:R-:W-:Y:S01]  /*14e80*/  FFMA R17, R17, c[0x0][0x188], -R5 ;  /* 0x0000620011117a23 */ /* 0x000fe20000000805 */
[----:B------:R-:W1:Y:S01]  /*14e90*/  S2R R29, SR_TID.X ;  /* 0x00000000001d7919 */ /* 0x000e620000002100 */
[----:B------:R-:W-:-:S02]  /*14ea0*/  FMNMX R3, R12, R3, !PT ;  /* 0x000000030c037209 */ /* 0x000fc40007800000 */
[----:B------:R-:W-:Y:S01]  /*14eb0*/  FMUL R17, R17, 1.4426950216293334961 ;  /* 0x3fb8aa3b11117820 */ /* 0x000fe20000400000 */
[----:B0-----:R-:W-:Y:S01]  /*14ec0*/  FMNMX R0, R0, R25, !PT ;  /* 0x0000001900007209 */ /* 0x001fe20007800000 */
[----:B------:R-:W-:Y:S01]  /*14ed0*/  FADD R12, -R5, R4 ;  /* 0x00000004050c7221 */ /* 0x000fe20000000100 */
[----:B------:R-:W-:Y:S01]  /*14ee0*/  FMNMX R2, R2, R24, !PT ;  /* 0x0000001802027209 */ /* 0x000fe20007800000 */
[----:B-1----:R0:W-:Y:S04]  /*14ef0*/  STL [R1+0x700], R7 ;  /* 0x0007000701007387 */ /* 0x0021e80000100800 */
[----:B------:R1:W-:Y:S04]  /*14f00*/  STL [R1+0x1194], R5 ;  /* 0x0011940501007387 */ /* 0x0003e80000100800 */
[----:B0-----:R-:W0:Y:S01]  /*14f10*/  S2R R7, SR_TID.X ;  /* 0x0000000000077919 */ /* 0x001e220000002100 */
[----:B-1----:R-:W1:Y:S03]  /*14f20*/  MUFU.EX2 R5, R17 ;  /* 0x0000001100057308 */ /* 0x002e660000000800 */
[----:B------:R-:W0:Y:S01]  /*14f30*/  SHFL.BFLY PT, R24, R2, 0x2, 0x1f ;  /* 0x0c401f0002187f89 */ /* 0x000e2200000e0000 */
[----:B------:R-:W-:-:S04]  /*14f40*/  LOP3.LUT R26, R29, 0xff, RZ, 0xc0, !PT ;  /* 0x000000ff1d1a7812 */ /* 0x000fc800078ec0ff */
[----:B------:R-:W-:Y:S01]  /*14f50*/  SHF.L.U32 R26, R26, 0x1, RZ ;  /* 0x000000011a1a7819 */ /* 0x000fe200000006ff */
[----:B-1----:R1:W-:Y:S01]  /*14f60*/  STL [R1+0x714], R5 ;  /* 0x0007140501007387 */ /* 0x0023e20000100800 */
[----:B0-----:R-:W-:-:S04]  /*14f70*/  SHF.R.U32.HI R7, RZ, 0x2, R7 ;  /* 0x00000002ff077819 */ /* 0x001fc80000011607 */
[----:B------:R-:W-:Y:S02]  /*14f80*/  LOP3.LUT R7, R26, 0x30, R7, 0x78, !PT ;  /* 0x000000301a077812 */ /* 0x000fe400078e7807 */
[----:B------:R-:W5:Y:S01]  /*14f90*/  LDL.LU R26, [R1+0x2c] ;  /* 0x00002c00011a7983 */ /* 0x000f620000300800 */
[----:B------:R-:W-:Y:S02]  /*14fa0*/  FMNMX R2, R2, R24, !PT ;  /* 0x0000001802027209 */ /* 0x000fe40007800000 */
[----:B--2---:R-:W-:-:S05]  /*14fb0*/  FMNMX R4, R0, R28, !PT ;  /* 0x0000001c00047209 */ /* 0x004fca0007800000 */
[----:B------:R-:W-:-:S04]  /*14fc0*/  FFMA R14, R14, c[0x0][0x188], -R4 ;  /* 0x000062000e0e7a23 */ /* 0x000fc80000000804 */
[----:B------:R-:W-:-:S04]  /*14fd0*/  FMUL R14, R14, 1.4426950216293334961 ;  /* 0x3fb8aa3b0e0e7820 */ /* 0x000fc80000400000 */
[----:B-1----:R-:W0:Y:S01]  /*14fe0*/  MUFU.EX2 R5, R14 ;  /* 0x0000000e00057308 */ /* 0x002e220000000800 */
[----:B------:R-:W-:Y:S04]  /*14ff0*/  STL [R1+0x404], R4 ;  /* 0x0004040401007387 */ /* 0x000fe80000100800 */
[----:B------:R-:W2:Y:S04]  /*15000*/  LDL.LU R24, [R1+0x24] ;  /* 0x0000240001187983 */ /* 0x000ea80000300800 */
[----:B0-----:R-:W-:Y:S04]  /*15010*/  STL [R1+0x6e0], R5 ;  /* 0x0006e00501007387 */ /* 0x001fe80000100800 */
[----:B------:R-:W2:Y:S04]  /*15020*/  LDL.LU R25, [R1+0x108] ;  /* 0x0001080001197983 */ /* 0x000ea80000300800 */
[----:B----4-:R-:W-:Y:S04]  /*15030*/  STS.U16 [R7+0x22800], R13 ;  /* 0x0228000d07007388 */ /* 0x010fe80000000400 */
[----:B---3--:R-:W-:Y:S04]  /*15040*/  STS.U16 [R7+0x22a00], R6 ;  /* 0x022a000607007388 */ /* 0x008fe80000000400 */
[----:B-----5:R0:W-:Y:S04]  /*15050*/  STS.U16 [R7+0x22c00], R27 ;  /* 0x022c001b07007388 */ /* 0x0201e80000000400 */
[----:B0-----:R-:W3:Y:S01]  /*15060*/  LDL.LU R27, [R1+0x1c] ;  /* 0x00001c00011b7983 */ /* 0x001ee20000300800 */
[----:B------:R-:W-:-:S02]  /*15070*/  FMUL R29, R12, 1.4426950216293334961 ;  /* 0x3fb8aa3b0c1d7820 */ /* 0x000fc40000400000 */
[----:B------:R-:W-:Y:S01]  /*15080*/  FFMA R15, R15, c[0x0][0x188], -R4 ;  /* 0x000062000f0f7a23 */ /* 0x000fe20000000804 */
[----:B------:R-:W0:Y:S03]  /*15090*/  SHFL.BFLY PT, R12, R2, 0x1, 0x1f ;  /* 0x0c201f00020c7f89 */ /* 0x000e2600000e0000 */
[----:B------:R-:W-:-:S04]  /*150a0*/  FMUL R15, R15, 1.4426950216293334961 ;  /* 0x3fb8aa3b0f0f7820 */ /* 0x000fc80000400000 */
[----:B------:R-:W1:Y:S01]  /*150b0*/  MUFU.EX2 R5, R15 ;  /* 0x0000000f00057308 */ /* 0x000e620000000800 */
[--C-:B------:R-:W-:Y:S02]  /*150c0*/  FFMA R18, R18, c[0x0][0x188], -R4.reuse ;  /* 0x0000620012127a23 */ /* 0x100fe40000000804 */
[----:B------:R-:W-:Y:S02]  /*150d0*/  FFMA R19, R19, c[0x0][0x188], -R4 ;  /* 0x0000620013137a23 */ /* 0x000fe40000000804 */
[----:B------:R-:W-:Y:S02]  /*150e0*/  FMUL R18, R18, 1.4426950216293334961 ;  /* 0x3fb8aa3b12127820 */ /* 0x000fe40000400000 */
[----:B------:R-:W-:-:S04]  /*150f0*/  FMUL R19, R19, 1.4426950216293334961 ;  /* 0x3fb8aa3b13137820 */ /* 0x000fc80000400000 */
[----:B------:R-:W-:Y:S01]  /*15100*/  MUFU.EX2 R6, R19 ;  /* 0x0000001300067308 */ /* 0x000fe20000000800 */
[----:B-1----:R1:W-:Y:S01]  /*15110*/  STL [R1+0x6d8], R5 ;  /* 0x0006d80501007387 */ /* 0x0023e20000100800 */
[----:B0-----:R-:W-:-:S06]  /*15120*/  FMNMX R2, R2, R12, !PT ;  /* 0x0000000c02027209 */ /* 0x001fcc0007800000 */
[----:B-1----:R-:W0:Y:S02]  /*15130*/  MUFU.EX2 R5, R18 ;  /* 0x0000001200057308 */ /* 0x002e240000000800 */
[----:B0-----:R-:W-:Y:S04]  /*15140*/  STL [R1+0x6f4], R5 ;  /* 0x0006f40501007387 */ /* 0x001fe80000100800 */
[----:B------:R-:W4:Y:S04]  /*15150*/  LDL.LU R15, [R1+0x28] ;  /* 0x00002800010f7983 */ /* 0x000f280000300800 */
[----:B------:R-:W5:Y:S04]  /*15160*/  LDL.LU R14, [R1+0x30] ;  /* 0x00003000010e7983 */ /* 0x000f680000300800 */
[----:B------:R-:W-:Y:S04]  /*15170*/  STL [R1+0x708], R6 ;  /* 0x0007080601007387 */ /* 0x000fe80000100800 */
[----:B------:R0:W-:Y:S01]  /*15180*/  STS.U16 [R7+0x22e00], R26 ;  /* 0x022e001a07007388 */ /* 0x0001e20000000400 */
[----:B--2---:R-:W-:-:S05]  /*15190*/  FMNMX R2, R2, R25, !PT ;  /* 0x0000001902027209 */ /* 0x004fca0007800000 */
[----:B------:R-:W-:-:S04]  /*151a0*/  FFMA R20, R20, c[0x0][0x188], -R2 ;  /* 0x0000620014147a23 */ /* 0x000fc80000000802 */
[----:B------:R-:W-:-:S04]  /*151b0*/  FMUL R20, R20, 1.4426950216293334961 ;  /* 0x3fb8aa3b14147820 */ /* 0x000fc80000400000 */
[----:B------:R-:W1:Y:S01]  /*151c0*/  MUFU.EX2 R12, R20 ;  /* 0x00000014000c7308 */ /* 0x000e620000000800 */
[----:B------:R-:W-:Y:S01]  /*151d0*/  STL [R1+0x400], R2 ;  /* 0x0004000201007387 */ /* 0x000fe20000100800 */
[----:B------:R-:W-:-:S03]  /*151e0*/  FFMA R21, R21, c[0x0][0x188], -R2 ;  /* 0x0000620015157a23 */ /* 0x000fc60000000802 */
[----:B------:R-:W2:Y:S04]  /*151f0*/  LDL.LU R17, [R1+0x20] ;  /* 0x0000200001117983 */ /* 0x000ea80000300800 */
[----:B------:R-:W2:Y:S04]  /*15200*/  LDL.LU R16, [R1+0x18] ;  /* 0x0000180001107983 */ /* 0x000ea80000300800 */
[----:B0-----:R-:W2:Y:S04]  /*15210*/  LDL.LU R26, [R1+0x14] ;  /* 0x00001400011a7983 */ /* 0x001ea80000300800 */
[----:B------:R-:W2:Y:S01]  /*15220*/  LDL.LU R13, [R1+0x10] ;  /* 0x00001000010d7983 */ /* 0x000ea20000300800 */
[----:B------:R-:W-:-:S03]  /*15230*/  FMUL R21, R21, 1.4426950216293334961 ;  /* 0x3fb8aa3b15157820 */ /* 0x000fc60000400000 */
[----:B------:R-:W2:Y:S04]  /*15240*/  LDL.LU R6, [R1+0x10c] ;  /* 0x00010c0001067983 */ /* 0x000ea80000300800 */
[----:B-1----:R0:W-:Y:S02]  /*15250*/  STL [R1+0x6dc], R12 ;  /* 0x0006dc0c01007387 */ /* 0x0021e40000100800 */
[----:B0-----:R-:W0:Y:S02]  /*15260*/  MUFU.EX2 R12, R21 ;  /* 0x00000015000c7308 */ /* 0x001e240000000800 */
[----:B------:R-:W-:Y:S04]  /*15270*/  STS.U16 [R7+0x23000], R24 ;  /* 0x0230001807007388 */ /* 0x000fe80000000400 */
[----:B---3--:R1:W-:Y:S04]  /*15280*/  STS.U16 [R7+0x23200], R27 ;  /* 0x0232001b07007388 */ /* 0x0083e80000000400 */
[----:B0-----:R-:W-:Y:S04]  /*15290*/  STL [R1+0x6d4], R12 ;  /* 0x0006d40c01007387 */ /* 0x001fe80000100800 */
[----:B-1----:R-:W3:Y:S04]  /*152a0*/  LDL R27, [R1+0x3f8] ;  /* 0x0003f800011b7983 */ /* 0x002ee80000100800 */
[----:B------:R-:W0:Y:S04]  /*152b0*/  SHFL.BFLY PT, R0, R3, 0x2, 0x1f ;  /* 0x0c401f0003007f89 */ /* 0x000e2800000e0000 */
[----:B----4-:R-:W-:Y:S04]  /*152c0*/  STS.U16 [R7+0x23400], R15 ;  /* 0x0234000f07007388 */ /* 0x010fe80000000400 */
[----:B-----5:R-:W-:Y:S01]  /*152d0*/  STS.U16 [R7+0x23600], R14 ;  /* 0x0236000e07007388 */ /* 0x020fe20000000400 */
[----:B0-----:R-:W-:Y:S01]  /*152e0*/  FMNMX R3, R3, R0, !PT ;  /* 0x0000000003037209 */ /* 0x001fe20007800000 */
[----:B------:R-:W-:-:S04]  /*152f0*/  FADD R0, -R4, R28 ;  /* 0x0000001c04007221 */ /* 0x000fc80000000100 */
[----:B------:R-:W-:Y:S02]  /*15300*/  FMUL R28, R0, 1.4426950216293334961 ;  /* 0x3fb8aa3b001c7820 */ /* 0x000fe40000400000 */
[----:B------:R-:W0:Y:S01]  /*15310*/  SHFL.BFLY PT, R0, R3, 0x1, 0x1f ;  /* 0x0c201f0003007f89 */ /* 0x000e2200000e0000 */
[--C-:B------:R-:W-:Y:S02]  /*15320*/  FFMA R8, R8, c[0x0][0x188], -R2.reuse ;  /* 0x0000620008087a23 */ /* 0x100fe40000000802 */
[----:B------:R-:W-:Y:S02]  /*15330*/  FFMA R9, R9, c[0x0][0x188], -R2 ;  /* 0x0000620009097a23 */ /* 0x000fe40000000802 */
[----:B------:R-:W-:Y:S02]  /*15340*/  FMUL R8, R8, 1.4426950216293334961 ;  /* 0x3fb8aa3b08087820 */ /* 0x000fe40000400000 */
[----:B------:R-:W-:Y:S02]  /*15350*/  FMUL R9, R9, 1.4426950216293334961 ;  /* 0x3fb8aa3b09097820 */ /* 0x000fe40000400000 */
[----:B------:R-:W1:Y:S01]  /*15360*/  MUFU.EX2 R24, R8 ;  /* 0x0000000800187308 */ /* 0x000e620000000800 */
[----:B0-----:R-:W-:Y:S01]  /*15370*/  FMNMX R3, R3, R0, !PT ;  /* 0x0000000003037209 */ /* 0x001fe20007800000 */
[----:B------:R-:W-:-:S06]  /*15380*/  FADD R0, -R2, R25 ;  /* 0x0000001902007221 */ /* 0x000fcc0000000100 */
[----:B------:R-:W0:Y:S01]  /*15390*/  MUFU.EX2 R25, R9 ;  /* 0x0000000900197308 */ /* 0x000e220000000800 */
[----:B------:R-:W-:Y:S01]  /*153a0*/  FMUL R0, R0, 1.4426950216293334961 ;  /* 0x3fb8aa3b00007820 */ /* 0x000fe20000400000 */
[----:B-1----:R-:W-:Y:S06]  /*153b0*/  STL [R1+0x6f0], R24 ;  /* 0x0006f01801007387 */ /* 0x002fec0000100800 */
[----:B------:R-:W-:Y:S01]  /*153c0*/  MUFU.EX2 R2, R0 ;  /* 0x0000000000027308 */ /* 0x000fe20000000800 */
[----:B0-----:R-:W-:Y:S04]  /*153d0*/  STL [R1+0x704], R25 ;  /* 0x0007041901007387 */ /* 0x001fe80000100800 */
[----:B------:R-:W4:Y:S04]  /*153e0*/  LDL R20, [R1+0x6ec] ;  /* 0x0006ec0001147983 */ /* 0x000f280000100800 */
[----:B------:R-:W5:Y:S04]  /*153f0*/  LDL R21, [R1+0x6e0] ;  /* 0x0006e00001157983 */ /* 0x000f680000100800 */
[----:B--2---:R-:W-:Y:S04]  /*15400*/  STS.U16 [R7+0x23800], R17 ;  /* 0x0238001107007388 */ /* 0x004fe80000000400 */
[----:B------:R-:W-:Y:S04]  /*15410*/  STS.U16 [R7+0x23a00], R16 ;  /* 0x023a001007007388 */ /* 0x000fe80000000400 */
[----:B------:R0:W-:Y:S04]  /*15420*/  STS.U16 [R7+0x23c00], R26 ;  /* 0x023c001a07007388 */ /* 0x0001e80000000400 */
[----:B------:R-:W-:Y:S04]  /*15430*/  STS.U16 [R7+0x23e00], R13 ;  /* 0x023e000d07007388 */ /* 0x000fe80000000400 */
[----:B------:R-:W-:Y:S01]  /*15440*/  BAR.SYNC.DEFER_BLOCKING 0x0 ;  /* 0x0000000000007b1d */ /* 0x000fe20000010000 */
[----:B------:R-:W-:-:S05]  /*15450*/  FMNMX R3, R3, R6, !PT ;  /* 0x0000000603037209 */ /* 0x000fca0007800000 */
[----:B------:R-:W-:-:S04]  /*15460*/  FFMA R22, R22, c[0x0][0x188], -R3 ;  /* 0x0000620016167a23 */ /* 0x000fc80000000803 */
[----:B------:R-:W-:-:S04]  /*15470*/  FMUL R22, R22, 1.4426950216293334961 ;  /* 0x3fb8aa3b16167820 */ /* 0x000fc80000400000 */
[----:B0-----:R0:W1:Y:S01]  /*15480*/  MUFU.EX2 R26, R22 ;  /* 0x00000016001a7308 */ /* 0x0010620000000800 */
[----:B---3--:R-:W2:Y:S01]  /*15490*/  LDSM.16.M88.4 R16, [R27+0x20000] ;  /* 0x020000001b10783b */ /* 0x008ea20000000200 */
[----:B------:R-:W-:-:S03]  /*154a0*/  FFMA R23, R23, c[0x0][0x188], -R3 ;  /* 0x0000620017177a23 */ /* 0x000fc60000000803 */
[----:B0-----:R-:W3:Y:S01]  /*154b0*/  LDL R22, [R1+0x700] ;  /* 0x0007000001167983 */ /* 0x001ee20000100800 */
[----:B------:R-:W-:-:S03]  /*154c0*/  FMUL R23, R23, 1.4426950216293334961 ;  /* 0x3fb8aa3b17177820 */ /* 0x000fc60000400000 */
[----:B-1----:R-:W-:Y:S01]  /*154d0*/  STL [R1+0x6d0], R26 ;  /* 0x0006d01a01007387 */ /* 0x002fe20000100800 */
[----:B------:R-:W0:Y:S03]  /*154e0*/  MUFU.EX2 R0, R23 ;  /* 0x0000001700007308 */ /* 0x000e260000000800 */
[----:B------:R1:W-:Y:S04]  /*154f0*/  STL [R1+0x1190], R26 ;  /* 0x0011901a01007387 */ /* 0x0003e80000100800 */
[----:B-1----:R-:W3:Y:S04]  /*15500*/  LDL R26, [R1+0x708] ;  /* 0x00070800011a7983 */ /* 0x002ee80000100800 */
[----:B------:R1:W-:Y:S04]  /*15510*/  STL.64 [R1+0x1188], R24 ;  /* 0x0011881801007387 */ /* 0x0003e80000100a00 */
[----:B-1----:R-:W5:Y:S04]  /*15520*/  LDL R24, [R1+0x6d8] ;  /* 0x0006d80001187983 */ /* 0x002f680000100800 */
[----:B------:R-:W4:Y:S04]  /*15530*/  LDL R25, [R1+0x714] ;  /* 0x0007140001197983 */ /* 0x000f280000100800 */
[----:B--2---:R1:W-:Y:S04]  /*15540*/  STL [R1+0x10d4], R18 ;  /* 0x0010d41201007387 */ /* 0x0043e80000100800 */
[----:B-1----:R-:W2:Y:S04]  /*15550*/  LDL R18, [R1+0x6e8] ;  /* 0x0006e80001127983 */ /* 0x002ea80000100800 */
[----:B------:R-:W-:Y:S04]  /*15560*/  STL [R1+0x10d0], R19 ;  /* 0x0010d01301007387 */ /* 0x000fe80000100800 */
[----:B------:R-:W2:Y:S04]  /*15570*/  LDL.LU R12, [R1+0x5d0] ;  /* 0x0005d000010c7983 */ /* 0x000ea80000300800 */
[----:B------:R-:W2:Y:S04]  /*15580*/  LDL.LU R13, [R1+0x5d4] ;  /* 0x0005d400010d7983 */ /* 0x000ea80000300800 */
[----:B0-----:R0:W-:Y:S04]  /*15590*/  STL [R1+0x6c4], R0 ;  /* 0x0006c40001007387 */ /* 0x0011e80000100800 */
[----:B------:R-:W2:Y:S04]  /*155a0*/  LDL.LU R14, [R1+0x5d8] ;  /* 0x0005d800010e7983 */ /* 0x000ea80000300800 */
[----:B------:R-:W2:Y:S01]  /*155b0*/  LDL.LU R15, [R1+0x5dc] ;  /* 0x0005dc00010f7983 */ /* 0x000ea20000300800 */
[----:B------:R-:W-:-:S03]  /*155c0*/  FFMA R10, R10, c[0x0][0x188], -R3 ;  /* 0x000062000a0a7a23 */ /* 0x000fc60000000803 */
[----:B------:R-:W2:Y:S01]  /*155d0*/  LDL.LU R8, [R1+0x490] ;  /* 0x0004900001087983 */ /* 0x000ea20000300800 */
[----:B------:R-:W-:-:S03]  /*155e0*/  FMUL R10, R10, 1.4426950216293334961 ;  /* 0x3fb8aa3b0a0a7820 */ /* 0x000fc60000400000 */
[----:B------:R-:W2:Y:S01]  /*155f0*/  LDL.LU R9, [R1+0x494] ;  /* 0x0004940001097983 */ /* 0x000ea20000300800 */
[----:B------:R-:W1:Y:S01]  /*15600*/  MUFU.EX2 R7, R10 ;  /* 0x0000000a00077308 */ /* 0x000e620000000800 */
[----:B0-----:R-:W-:Y:S02]  /*15610*/  FADD R0, -R3, R6 ;  /* 0x0000000603007221 */ /* 0x001fe40000000100 */
[----:B-1----:R0:W-:Y:S04]  /*15620*/  STL [R1+0x6e4], R7 ;  /* 0x0006e40701007387 */ /* 0x0021e80000100800 */
[----:B------:R1:W-:Y:S04]  /*15630*/  STL [R1+0x10d8], R3 ;  /* 0x0010d80301007387 */ /* 0x0003e80000100800 */
[----:B0-----:R-:W2:Y:S04]  /*15640*/  LDL.LU R7, [R1+0x498] ;  /* 0x0004980001077983 */ /* 0x001ea80000300800 */
[----:B------:R-:W2:Y:S01]  /*15650*/  LDL.LU R6, [R1+0x49c] ;  /* 0x00049c0001067983 */ /* 0x000ea20000300800 */
[----:B------:R-:W-:Y:S08]  /*15660*/  MUFU.EX2 R29, R29 ;  /* 0x0000001d001d7308 */ /* 0x000ff00000000800 */
[----:B------:R-:W-:Y:S01]  /*15670*/  MUFU.EX2 R28, R28 ;  /* 0x0000001c001c7308 */ /* 0x000fe20000000800 */
[----:B------:R-:W-:-:S04]  /*15680*/  FFMA R11, R11, c[0x0][0x188], -R3 ;  /* 0x000062000b0b7a23 */ /* 0x000fc80000000803 */
[----:B------:R-:W-:Y:S02]  /*15690*/  FMUL R11, R11, 1.4426950216293334961 ;  /* 0x3fb8aa3b0b0b7820 */ /* 0x000fe40000400000 */
[----:B------:R-:W-:Y:S02]  /*156a0*/  FMUL R0, R0, 1.4426950216293334961 ;  /* 0x3fb8aa3b00007820 */ /* 0x000fe40000400000 */
[----:B-1----:R-:W0:Y:S08]  /*156b0*/  MUFU.EX2 R3, R11 ;  /* 0x0000000b00037308 */ /* 0x002e300000000800 */
[----:B------:R-:W1:Y:S01]  /*156c0*/  MUFU.EX2 R0, R0 ;  /* 0x0000000000007308 */ /* 0x000e620000000800 */
[----:B0-----:R0:W-:Y:S04]  /*156d0*/  STL [R1+0x6f8], R3 ;  /* 0x0006f80301007387 */ /* 0x0011e80000100800 */
[----:B0-----:R-:W2:Y:S01]  /*156e0*/  LDL R3, [R1+0x6e4] ;  /* 0x0006e40001037983 */ /* 0x001ea20000100800 */
[----:B---3--:R-:W-:-:S03]  /*156f0*/  F2FP.BF16.PACK_AB R23, R26, R5 ;  /* 0x000000051a17723e */ /* 0x008fc600000010ff */
[----:B------:R-:W3:Y:S01]  /*15700*/  LDL.LU R5, [R1+0x1194] ;  /* 0x0011940001057983 */ /* 0x000ee20000300800 */
[----:B-----5:R-:W-:Y:S02]  /*15710*/  F2FP.BF16.PACK_AB R21, R24, R21 ;  /* 0x000000151815723e */ /* 0x020fe400000010ff */
[----:B----4-:R-:W-:Y:S02]  /*15720*/  F2FP.BF16.PACK_AB R22, R25, R22 ;  /* 0x000000161916723e */ /* 0x010fe400000010ff */
[----:B------:R-:W0:Y:S01]  /*15730*/  LDSM.16.M88.4 R24, [R27+0x20200] ;  /* 0x020200001b18783b */ /* 0x000e220000000200 */
[----:B--2---:R-:W-:Y:S01]  /*15740*/  F2FP.BF16.PACK_AB R20, R18, R20 ;  /* 0x000000141214723e */ /* 0x004fe200000010ff */
[C---:B------:R-:W-:Y:S02]  /*15750*/  FMUL R12, R29.reuse, R12 ;  /* 0x0000000c1d0c7220 */ /* 0x040fe40000400000 */
[----:B------:R-:W-:Y:S02]  /*15760*/  FMUL R13, R29, R13 ;  /* 0x0000000d1d0d7220 */ /* 0x000fe40000400000 */
[----:B------:R-:W-:-:S02]  /*15770*/  FMUL R14, R28, R14 ;  /* 0x0000000e1c0e7220 */ /* 0x000fc40000400000 */
[----:B------:R-:W-:-:S07]  /*15780*/  FMUL R15, R28, R15 ;  /* 0x0000000f1c0f7220 */ /* 0x000fce0000400000 */
[----:B------:R-:W-:Y:S01]  /*15790*/  HMMA.16816.F32.BF16 R12, R20, R16, R12 ;  /* 0x00000010140c723c */ /* 0x000fe2000004180c */
[----:B0-----:R-:W-:Y:S04]  /*157a0*/  STL [R1+0x10], R24 ;  /* 0x0000101801007387 */ /* 0x001fe80000100800 */
[----:B------:R0:W-:Y:S02]  /*157b0*/  STL.64 [R1+0x18], R26 ;  /* 0x0000181a01007387 */ /* 0x0001e40000100a00 */
[----:B0-----:R-:W-:Y:S02]  /*157c0*/  MOV R27, R25 ;  /* 0x00000019001b7202 */ /* 0x001fe40000000f00 */
[----:B------:R-:W2:Y:S04]  /*157d0*/  LDL.LU R26, [R1+0x1190] ;  /* 0x00119000011a7983 */ /* 0x000ea80000300800 */
[----:B------:R-:W4:Y:S11]  /*157e0*/  LDL.LU.64 R24, [R1+0x1188] ;  /* 0x0011880001187983 */ /* 0x000f360000300a00 */
[----:B------:R-:W-:Y:S01]  /*157f0*/  IMAD.MOV.U32 R18, RZ, RZ, R12 ;  /* 0x000000ffff127224 */ /* 0x000fe200078e000c */
[----:B------:R-:W-:Y:S01]  /*15800*/  MOV R19, R13 ;  /* 0x0000000d00137202 */ /* 0x000fe20000000f00 */
[----:B------:R-:W5:Y:S01]  /*15810*/  LDL R12, [R1+0x6d4] ;  /* 0x0006d400010c7983 */ /* 0x000f620000100800 */
[----:B-1----:R-:W-:Y:S01]  /*15820*/  FMUL R10, R0, R7 ;  /* 0x00000007000a7220 */ /* 0x002fe20000400000 */
[----:B------:R-:W-:-:S02]  /*15830*/  MOV R7, R14 ;  /* 0x0000000e00077202 */ /* 0x000fc40000000f00 */
[----:B------:R-:W5:Y:S01]  /*15840*/  LDL R13, [R1+0x6dc] ;  /* 0x0006dc00010d7983 */ /* 0x000f620000100800 */
[----:B------:R-:W-:Y:S01]  /*15850*/  FMUL R11, R0, R6 ;  /* 0x00000006000b7220 */ /* 0x000fe20000400000 */
[----:B------:R-:W-:Y:S02]  /*15860*/  MOV R6, R15 ;  /* 0x0000000f00067202 */ /* 0x000fe40000000f00 */
[----:B------:R-:W2:Y:S04]  /*15870*/  LDL R14, [R1+0x6c4] ;  /* 0x0006c400010e7983 */ /* 0x000ea80000100800 */
[----:B------:R-:W4:Y:S04]  /*15880*/  LDL R15, [R1+0x6f8] ;  /* 0x0006f800010f7983 */ /* 0x000f280000100800 */
[----:B------:R0:W-:Y:S01]  /*15890*/  STL.64 [R1+0x10f0], R6 ;  /* 0x0010f00601007387 */ /* 0x0001e20000100a00 */
[----:B------:R-:W-:-:S02]  /*158a0*/  FMUL R8, R2, R8 ;  /* 0x0000000802087220 */ /* 0x000fc40000400000 */
[----:B------:R-:W-:Y:S01]  /*158b0*/  FMUL R9, R2, R9 ;  /* 0x0000000902097220 */ /* 0x000fe20000400000 */
[----:B0-----:R-:W4:Y:S04]  /*158c0*/  LDL.LU R6, [R1+0x5cc] ;  /* 0x0005cc0001067983 */ /* 0x001f280000300800 */
[----:B------:R-:W4:Y:S04]  /*158d0*/  LDL R7, [R1+0x3f8] ;  /* 0x0003f80001077983 */ /* 0x000f280000100800 */
[----:B---3--:R0:W-:Y:S04]  /*158e0*/  STL.64 [R1+0x10e8], R4 ;  /* 0x0010e80401007387 */ /* 0x0081e80000100a00 */
[----:B0-----:R-:W3:Y:S04]  /*158f0*/  LDL.LU R4, [R1+0x5c4] ;  /* 0x0005c40001047983 */ /* 0x001ee80000300800 */
[----:B------:R-:W3:Y:S01]  /*15900*/  LDL.LU R5, [R1+0x5c8] ;  /* 0x0005c80001057983 */ /* 0x000ee20000300800 */
[----:B-----5:R-:W-:-:S02]  /*15910*/  F2FP.BF16.PACK_AB R12, R12, R13 ;  /* 0x0000000d0c0c723e */ /* 0x020fc400000010ff */
[----:B--2---:R-:W-:Y:S02]  /*15920*/  F2FP.BF16.PACK_AB R13, R14, R26 ;  /* 0x0000001a0e0d723e */ /* 0x004fe400000010ff */
[----:B----4-:R-:W-:Y:S02]  /*15930*/  F2FP.BF16.PACK_AB R14, R25, R24 ;  /* 0x00000018190e723e */ /* 0x010fe400000010ff */
[----:B------:R-:W-:Y:S01]  /*15940*/  F2FP.BF16.PACK_AB R15, R15, R3 ;  /* 0x000000030f0f723e */ /* 0x000fe200000010ff */
[----:B------:R-:W2:Y:S04]  /*15950*/  LDL.LU R24, [R1+0x520] ;  /* 0x0005200001187983 */ /* 0x000ea80000300800 */
[----:B------:R-:W4:Y:S02]  /*15960*/  LDL.LU R25, [R1+0x524] ;  /* 0x0005240001197983 */ /* 0x000f240000300800 */
[----:B------:R-:W-:Y:S02]  /*15970*/  HMMA.16816.F32.BF16 R8, R12, R16, R8 ;  /* 0x000000100c08723c */ /* 0x000fe40000041808 */
[----:B------:R-:W5:Y:S11]  /*15980*/  LDL.LU R26, [R1+0x528] ;  /* 0x00052800011a7983 */ /* 0x000f760000300800 */
[----:B------:R-:W-:Y:S10]  /*15990*/  @!UPT UIADD3 URZ, URZ, URZ, URZ ;  /* 0x0000003f3f3ff290 */ /* 0x000ff4000fffe03f */
[----:B------:R3:W-:Y:S01]  /*159a0*/  STL.64 [R1+0x90], R8 ;  /* 0x0000900801007387 */ /* 0x0007e20000100a00 */
[----:B------:R-:W-:-:S03]  /*159b0*/  MOV R3, R11 ;  /* 0x0000000b00037202 */ /* 0x000fc60000000f00 */
[----:B------:R0:W-:Y:S04]  /*159c0*/  STL [R1+0x98], R10 ;  /* 0x0000980a01007387 */ /* 0x0001e80000100800 */
[----:B------:R-:W2:Y:S04]  /*159d0*/  LDL.LU R11, [R1+0x5c0] ;  /* 0x0005c000010b7983 */ /* 0x000ea80000300800 */
[----:B------:R-:W-:Y:S04]  /*159e0*/  STL.64 [R1+0x1150], R18 ;  /* 0x0011501201007387 */ /* 0x000fe80000100a00 */
[----:B------:R-:W1:Y:S04]  /*159f0*/  LDSM.16.M88.4 R16, [R7+0x20400] ;  /* 0x020400000710783b */ /* 0x000e680000000200 */
[----:B------:R0:W-:Y:S01]  /*15a00*/  STL [R1+0x1108], R3 ;  /* 0x0011080301007387 */ /* 0x0001e20000100800 */
[----:B---3--:R-:W-:-:S03]  /*15a10*/  FMUL R9, R29, R4 ;  /* 0x000000041d097220 */ /* 0x008fc60000400000 */
[----:B------:R-:W3:Y:S01]  /*15a20*/  LDL.LU R4, [R1+0x52c] ;  /* 0x00052c0001047983 */ /* 0x000ee20000300800 */
[C---:B0-----:R-:W-:Y:S02]  /*15a30*/  FMUL R10, R28.reuse, R5 ;  /* 0x000000051c0a7220 */ /* 0x041fe40000400000 */
[----:B--2---:R-:W-:Y:S02]  /*15a40*/  FMUL R8, R29, R11 ;  /* 0x0000000b1d087220 */ /* 0x004fe40000400000 */
[----:B------:R-:W-:Y:S02]  /*15a50*/  FMUL R11, R28, R6 ;  /* 0x000000061c0b7220 */ /* 0x000fe40000400000 */
[----:B------:R-:W2:Y:S04]  /*15a60*/  LDL.LU R6, [R1+0x510] ;  /* 0x0005100001067983 */ /* 0x000ea80000300800 */
[----:B------:R-:W2:Y:S04]  /*15a70*/  LDL.LU R5, [R1+0x514] ;  /* 0x0005140001057983 */ /* 0x000ea80000300800 */
[----:B------:R-:W2:Y:S04]  /*15a80*/  LDL.LU R3, [R1+0x518] ;  /* 0x0005180001037983 */ /* 0x000ea80000300800 */
[----:B-1----:R0:W-:Y:S04]  /*15a90*/  STL.64 [R1+0x88], R18 ;  /* 0x0000881201007387 */ /* 0x0021e80000100a00 */
[----:B0-----:R-:W2:Y:S04]  /*15aa0*/  LDL.LU R18, [R1+0x5b8] ;  /* 0x0005b80001127983 */ /* 0x001ea80000300800 */
[----:B------:R-:W2:Y:S04]  /*15ab0*/  LDL.LU R19, [R1+0x5bc] ;  /* 0x0005bc0001137983 */ /* 0x000ea80000300800 */
[----:B--2---:R-:W-:Y:S04]  /*15ac0*/  STL.64 [R1+0x1180], R18 ;  /* 0x0011801201007387 */ /* 0x004fe80000100a00 */
[----:B------:R0:W-:Y:S04]  /*15ad0*/  STL.64 [R1+0x1178], R16 ;  /* 0x0011781001007387 */ /* 0x0001e80000100a00 */
[----:B0-----:R-:W2:Y:S01]  /*15ae0*/  LDL.LU R16, [R1+0x10] ;  /* 0x0000100001107983 */ /* 0x001ea20000300800 */
[----:B------:R-:W-:Y:S01]  /*15af0*/  MOV R17, R27 ;  /* 0x0000001b00117202 */ /* 0x000fe20000000f00 */
[----:B---3--:R-:W-:-:S02]  /*15b00*/  FMUL R27, R0, R4 ;  /* 0x00000004001b7220 */ /* 0x008fc40000400000 */
[C---:B------:R-:W-:Y:S02]  /*15b10*/  FMUL R24, R2.reuse, R24 ;  /* 0x0000001802187220 */ /* 0x040fe40000400000 */
[----:B----4-:R-:W-:Y:S02]  /*15b20*/  FMUL R25, R2, R25 ;  /* 0x0000001902197220 */ /* 0x010fe40000400000 */
[----:B-----5:R-:W-:Y:S01]  /*15b30*/  FMUL R26, R0, R26 ;  /* 0x0000001a001a7220 */ /* 0x020fe20000400000 */
[-C--:B--2---:R-:W-:Y:S08]  /*15b40*/  HMMA.16816.F32.BF16 R8, R20, R16.reuse, R8 ;  /* 0x000000101408723c */ /* 0x084ff00000041808 */
[----:B------:R-:W-:Y:S11]  /*15b50*/  HMMA.16816.F32.BF16 R24, R12, R16, R24 ;  /* 0x000000100c18723c */ /* 0x000ff60000041818 */
[----:B------:R-:W-:Y:S04]  /*15b60*/  @!UPT UIADD3 URZ, URZ, URZ, URZ ;  /* 0x0000003f3f3ff290 */ /* 0x000fe8000fffe03f */
[----:B------:R-:W-:Y:S04]  /*15b70*/  STL.64 [R1+0x170], R8 ;  /* 0x0001700801007387 */ /* 0x000fe80000100a00 */
[----:B------:R0:W-:Y:S04]  /*15b80*/  STL.64 [R1+0x178], R10 ;  /* 0x0001780a01007387 */ /* 0x0001e80000100a00 */
[----:B0-----:R-:W2:Y:S04]  /*15b90*/  LDL.LU R10, [R1+0x5b0] ;  /* 0x0005b000010a7983 */ /* 0x001ea80000300800 */
[----:B------:R-:W3:Y:S04]  /*15ba0*/  LDL.LU R11, [R1+0x5b4] ;  /* 0x0005b400010b7983 */ /* 0x000ee80000300800 */
[----:B------:R-:W4:Y:S04]  /*15bb0*/  LDL.LU R4, [R1+0x51c] ;  /* 0x00051c0001047983 */ /* 0x000f280000300800 */
[----:B------:R-:W5:Y:S04]  /*15bc0*/  LDL.LU.64 R18, [R1+0x1180] ;  /* 0x0011800001127983 */ /* 0x000f680000300a00 */
[----:B------:R-:W4:Y:S04]  /*15bd0*/  LDL.LU.64 R16, [R1+0x1178] ;  /* 0x0011780001107983 */ /* 0x000f280000300a00 */
[----:B------:R-:W-:Y:S04]  /*15be0*/  STL.64 [R1+0x110], R24 ;  /* 0x0001101801007387 */ /* 0x000fe80000100a00 */
[----:B------:R-:W-:Y:S04]  /*15bf0*/  STL.64 [R1+0x118], R26 ;  /* 0x0001181a01007387 */ /* 0x000fe80000100a00 */
[----:B------:R-:W0:Y:S04]  /*15c00*/  LDSM.16.M88.4 R24, [R7+0x20600] ;  /* 0x020600000718783b */ /* 0x000e280000000200 */
[----:B0-----:R0:W-:Y:S04]  /*15c10*/  STL.64 [R1+0x70], R24 ;  /* 0x0000701801007387 */ /* 0x0011e80000100a00 */
[----:B------:R1:W-:Y:S01]  /*15c20*/  STL.64 [R1+0x78], R26 ;  /* 0x0000781a01007387 */ /* 0x0003e20000100a00 */
[----:B0-----:R-:W-:-:S02]  /*15c30*/  FMUL R25, R2, R5 ;  /* 0x0000000502197220 */ /* 0x001fc40000400000 */
[----:B-1----:R-:W-:Y:S02]  /*15c40*/  FMUL R26, R0, R3 ;  /* 0x00000003001a7220 */ /* 0x002fe40000400000 */
[C---:B--2---:R-:W-:Y:S02]  /*15c50*/  FMUL R8, R29.reuse, R10 ;  /* 0x0000000a1d087220 */ /* 0x044fe40000400000 */
[----:B---3--:R-:W-:Y:S02]  /*15c60*/  FMUL R9, R29, R11 ;  /* 0x0000000b1d097220 */ /* 0x008fe40000400000 */
[C---:B-----5:R-:W-:Y:S02]  /*15c70*/  FMUL R10, R28.reuse, R18 ;  /* 0x000000121c0a7220 */ /* 0x060fe40000400000 */
[----:B------:R-:W-:-:S07]  /*15c80*/  FMUL R11, R28, R19 ;  /* 0x000000131c0b7220 */ /* 0x000fce0000400000 */
[----:B----4-:R-:W-:Y:S11]  /*15c90*/  HMMA.16816.F32.BF16 R8, R20, R16, R8 ;  /* 0x000000101408723c */ /* 0x010ff60000041808 */
[----:B------:R-:W-:Y:S11]  /*15ca0*/  @!UPT UIADD3 URZ, URZ, URZ, URZ ;  /* 0x0000003f3f3ff290 */ /* 0x000ff6000fffe03f */
[----:B------:R-:W-:Y:S01]  /*15cb0*/  @!UPT UIADD3 URZ, URZ, URZ, URZ ;  /* 0x0000003f3f3ff290 */ /* 0x000fe2000fffe03f */
[----:B------:R-:W-:Y:S04]  /*15cc0*/  STL.64 [R1+0x160], R8 ;  /* 0x0001600801007387 */ /* 0x000fe80000100a00 */
[----:B------:R0:W-:Y:S04]  /*15cd0*/  STL.64 [R1+0x168], R10 ;  /* 0x0001680a01007387 */ /* 0x0001e80000100a00 */
[----:B0-----:R-:W2:Y:S04]  /*15ce0*/  LDL.LU R10, [R1+0x5a0] ;  /* 0x0005a000010a7983 */ /* 0x001ea80000300800 */
[----:B------:R-:W3:Y:S04]  /*15cf0*/  LDL.LU R11, [R1+0x5a4] ;  /* 0x0005a400010b7983 */ /* 0x000ee80000300800 */
[----:B------:R-:W4:Y:S04]  /*15d00*/  LDL.LU R5, [R1+0x5a8] ;  /* 0x0005a80001057983 */ /* 0x000f280000300800 */
[----:B------:R-:W5:Y:S01]  /*15d10*/  LDL.LU R3, [R1+0x5ac] ;  /* 0x0005ac0001037983 */ /* 0x000f620000300800 */
[----:B------:R-:W-:-:S02]  /*15d20*/  FMUL R24, R2, R6 ;  /* 0x0000000602187220 */ /* 0x000fc40000400000 */
[----:B------:R-:W-:Y:S01]  /*15d30*/  FMUL R27, R0, R4 ;  /* 0x00000004001b7220 */ /* 0x000fe20000400000 */
[----:B------:R-:W-:Y:S04]  /*15d40*/  STL.64 [R1+0x1170], R22 ;  /* 0x0011701601007387 */ /* 0x000fe80000100a00 */
[----:B------:R-:W-:Y:S04]  /*15d50*/  STL.64 [R1+0x1168], R20 ;  /* 0x0011681401007387 */ /* 0x000fe80000100a00 */
[----:B------:R-:W0:Y:S01]  /*15d60*/  LDSM.16.M88.4 R20, [R7+0x20800] ;  /* 0x020800000714783b */ /* 0x000e220000000200 */
[----:B------:R-:W-:Y:S03]  /*15d70*/  HMMA.16816.F32.BF16 R16, R12, R16, R24 ;  /* 0x000000100c10723c */ /* 0x000fe60000041818 */
[----:B------:R-:W5:Y:S04]  /*15d80*/  LDL.LU R26, [R1+0x500] ;  /* 0x00050000011a7983 */ /* 0x000f680000300800 */
[----:B------:R-:W5:Y:S11]  /*15d90*/  LDL.LU R27, [R1+0x504] ;  /* 0x00050400011b7983 */ /* 0x000f760000300800 */
[----:B------:R-:W-:Y:S05]  /*15da0*/  @!UPT UIADD3 URZ, URZ, URZ, URZ ;  /* 0x0000003f3f3ff290 */ /* 0x000fea000fffe03f */
[----:B------:R-:W-:Y:S04]  /*15db0*/  STL.64 [R1+0x100], R16 ;  /* 0x0001001001007387 */ /* 0x000fe80000100a00 */
[----:B------:R1:W-:Y:S04]  /*15dc0*/  STL.64 [R1+0x108], R18 ;  /* 0x0001081201007387 */ /* 0x0003e80000100a00 */
[----:B-1----:R-:W5:Y:S04]  /*15dd0*/  LDL.LU R19, [R1+0x508] ;  /* 0x0005080001137983 */ /* 0x002f680000300800 */
[----:B------:R-:W-:Y:S04]  /*15de0*/  STL.64 [R1+0x1160], R14 ;  /* 0x0011600e01007387 */ /* 0x000fe80000100a00 */
[----:B------:R1:W-:Y:S04]  /*15df0*/  STL.64 [R1+0x1158], R12 ;  /* 0x0011580c01007387 */ /* 0x0003e80000100a00 */
[----:B-1----:R-:W5:Y:S04]  /*15e00*/  LDL.LU.64 R12, [R1+0x70] ;  /* 0x00007000010c7983 */ /* 0x002f680000300a00 */
[----:B------:R-:W5:Y:S04]  /*15e10*/  LDL.LU R18, [R1+0x50c] ;  /* 0x00050c0001127983 */ /* 0x000f680000300800 */
[----:B------:R-:W5:Y:S04]  /*15e20*/  LDL.LU R17, [R1+0x590] ;  /* 0x0005900001117983 */ /* 0x000f680000300800 */
[----:B------:R-:W5:Y:S04]  /*15e30*/  LDL.LU R16, [R1+0x594] ;  /* 0x0005940001107983 */ /* 0x000f680000300800 */
[----:B------:R-:W5:Y:S04]  /*15e40*/  LDL.LU R6, [R1+0x598] ;  /* 0x0005980001067983 */ /* 0x000f680000300800 */
[----:B------:R-:W5:Y:S04]  /*15e50*/  LDL.LU R4, [R1+0x59c] ;  /* 0x00059c0001047983 */ /* 0x000f680000300800 */
[----:B0-----:R0:W-:Y:S04]  /*15e60*/  STL.64 [R1+0x68], R22 ;  /* 0x0000681601007387 */ /* 0x0011e80000100a00 */
[----:B0-----:R-:W5:Y:S01]  /*15e70*/  LDL.LU.64 R22, [R1+0x1170] ;  /* 0x0011700001167983 */ /* 0x001f620000300a00 */
[----:B--2---:R-:W-:-:S02]  /*15e80*/  FMUL R8, R29, R10 ;  /* 0x0000000a1d087220 */ /* 0x004fc40000400000 */
[----:B---3--:R-:W-:Y:S02]  /*15e90*/  FMUL R9, R29, R11 ;  /* 0x0000000b1d097220 */ /* 0x008fe40000400000 */
[C---:B----4-:R-:W-:Y:S01]  /*15ea0*/  FMUL R10, R28.reuse, R5 ;  /* 0x000000051c0a7220 */ /* 0x050fe20000400000 */
[----:B------:R-:W-:Y:S01]  /*15eb0*/  MOV R5, R20 ;  /* 0x0000001400057202 */ /* 0x000fe20000000f00 */
[----:B-----5:R-:W-:Y:S02]  /*15ec0*/  FMUL R11, R28, R3 ;  /* 0x000000031c0b7220 */ /* 0x020fe40000400000 */
[----:B------:R-:W-:Y:S02]  /*15ed0*/  IMAD.MOV.U32 R3, RZ, RZ, R21 ;  /* 0x000000ffff037224 */ /* 0x000fe400078e0015 */
[----:B------:R-:W2:Y:S03]  /*15ee0*/  LDL.LU.64 R20, [R1+0x1168] ;  /* 0x0011680001147983 */ /* 0x000ea60000300a00 */
[----:B--2---:R-:W-:Y:S11]  /*15ef0*/  HMMA.16816.F32.BF16 R8, R20, R12, R8 ;  /* 0x0000000c1408723c */ /* 0x004ff60000041808 */
[----:B------:R-:W-:Y:S11]  /*15f00*/  @!UPT UIADD3 URZ, URZ, URZ, URZ ;  /* 0x0000003f3f3ff290 */ /* 0x000ff6000fffe03f */
[----:B------:R-:W-:Y:S01]  /*15f10*/  @!UPT UIADD3 URZ, URZ, URZ, URZ ;  /* 0x0000003f3f3ff290 */ /* 0x000fe2000fffe03f */
[----:B------:R0:W-:Y:S04]  /*15f20*/  STL.64 [R1+0x150], R8 ;  /* 0x0001500801007387 */ /* 0x0001e80000100a00 */
[----:B------:R1:W-:Y:S04]  /*15f30*/  STL.64 [R1+0x158], R10 ;  /* 0x0001580a01007387 */ /* 0x0003e80000100a00 */
[----:B------:R-:W1:Y:S01]  /*15f40*/  LDL.LU.64 R14, [R1+0x1160] ;  /* 0x00116000010e7983 */ /* 0x000e620000300a00 */
[----:B0-----:R-:W-:Y:S02]  /*15f50*/  MOV R8, R12 ;  /* 0x0000000c00087202 */ /* 0x001fe40000000f00 */
[----:B------:R-:W-:-:S02]  /*15f60*/  MOV R9, R13 ;  /* 0x0000000d00097202 */ /* 0x000fc40000000f00 */
[----:B------:R-:W1:Y:S01]  /*15f70*/  LDL.LU.64 R12, [R1+0x1158] ;  /* 0x00115800010c7983 */ /* 0x000e620000300a00 */
[C---:B------:R-:W-:Y:S02]  /*15f80*/  FMUL R24, R2.reuse, R26 ;  /* 0x0000001a02187220 */ /* 0x040fe40000400000 */
[----:B------:R-:W-:Y:S02]  /*15f90*/  FMUL R25, R2, R27 ;  /* 0x0000001b02197220 */ /* 0x000fe40000400000 */
[C---:B------:R-:W-:Y:S02]  /*15fa0*/  FMUL R26, R0.reuse, R19 ;  /* 0x00000013001a7220 */ /* 0x040fe40000400000 */
[----:B------:R-:W-:-:S07]  /*15fb0*/  FMUL R27, R0, R18 ;  /* 0x00000012001b7220 */ /* 0x000fce0000400000 */
[----:B-1----:R-:W-:Y:S01]  /*15fc0*/  HMMA.16816.F32.BF16 R8, R12, R8, R24 ;  /* 0x000000080c08723c */ /* 0x002fe20000041818 */
[----:B------:R-:W2:Y:S04]  /*15fd0*/  LDL.LU R25, [R1+0x4f0] ;  /* 0x0004f00001197983 */ /* 0x000ea80000300800 */
[----:B------:R-:W3:Y:S11]  /*15fe0*/  LDL.LU R26, [R1+0x4f4] ;  /* 0x0004f400011a7983 */ /* 0x000ef60000300800 */
[----:B------:R-:W-:Y:S07]  /*15ff0*/  @!UPT UIADD3 URZ, URZ, URZ, URZ ;  /* 0x0000003f3f3ff290 */ /* 0x000fee000fffe03f */
[----:B------:R0:W-:Y:S02]  /*16000*/  STL.64 [R1+0xf0], R8 ;  /* 0x0000f00801007387 */ /* 0x0001e40000100a00 */
[C---:B0-----:R-:W-:Y:S02]  /*16010*/  FMUL R8, R29.reuse, R17 ;  /* 0x000000111d087220 */ /* 0x041fe40000400000 */
[----:B------:R-:W-:Y:S02]  /*16020*/  FMUL R9, R29, R16 ;  /* 0x000000101d097220 */ /* 0x000fe40000400000 */
[----:B------:R-:W0:Y:S04]  /*16030*/  LDSM.16.M88.4 R16, [R7+0x20a00] ;  /* 0x020a00000710783b */ /* 0x000e280000000200 */
[----:B------:R1:W-:Y:S04]  /*16040*/  STL.64 [R1+0xf8], R10 ;  /* 0x0000f80a01007387 */ /* 0x0003e80000100a00 */
[----:B------:R-:W4:Y:S01]  /*16050*/  LDL.LU R27, [R1+0x4f8] ;  /* 0x0004f800011b7983 */ /* 0x000f220000300800 */
[----:B-1----:R-:W-:-:S03]  /*16060*/  FMUL R11, R28, R4 ;  /* 0x000000041c0b7220 */ /* 0x002fc60000400000 */
[----:B------:R-:W5:Y:S04]  /*16070*/  LDL.LU R4, [R1+0x4fc] ;  /* 0x0004fc0001047983 */ /* 0x000f680000300800 */
[----:B0-----:R-:W-:Y:S04]  /*16080*/  STL.64 [R1+0x50], R16 ;  /* 0x0000501001007387 */ /* 0x001fe80000100a00 */
[----:B------:R0:W-:Y:S04]  /*16090*/  STL.64 [R1+0x58], R18 ;  /* 0x0000581201007387 */ /* 0x0001e80000100a00 */
[----:B0-----:R-:W5:Y:S04]  /*160a0*/  LDL.LU.64 R18, [R1+0x1150] ;  /* 0x0011500001127983 */ /* 0x001f680000300a00 */
[----:B------:R-:W5:Y:S04]  /*160b0*/  LDL.LU R17, [R1+0x580] ;  /* 0x0005800001117983 */ /* 0x000f680000300800 */
[----:B------:R-:W5:Y:S01]  /*160c0*/  LDL.LU R16, [R1+0x584] ;  /* 0x0005840001107983 */ /* 0x000f620000300800 */
[----:B------:R-:W-:-:S02]  /*160d0*/  FMUL R10, R28, R6 ;  /* 0x000000061c0a7220 */ /* 0x000fc40000400000 */
[C---:B--2---:R-:W-:Y:S02]  /*160e0*/  FMUL R24, R2.reuse, R25 ;  /* 0x0000001902187220 */ /* 0x044fe40000400000 */
[----:B---3--:R-:W-:Y:S02]  /*160f0*/  FMUL R25, R2, R26 ;  /* 0x0000001a02197220 */ /* 0x008fe40000400000 */
[C---:B----4-:R-:W-:Y:S02]  /*16100*/  FMUL R26, R0.reuse, R27 ;  /* 0x0000001b001a7220 */ /* 0x050fe40000400000 */
[----:B-----5:R-:W-:Y:S01]  /*16110*/  FMUL R27, R0, R4 ;  /* 0x00000004001b7220 */ /* 0x020fe20000400000 */
[----:B------:R-:W-:Y:S04]  /*16120*/  STL.64 [R1+0x1148], R18 ;  /* 0x0011481201007387 */ /* 0x000fe80000100a00 */
[----:B------:R0:W-:Y:S04]  /*16130*/  STL.64 [R1+0x1140], R16 ;  /* 0x0011401001007387 */ /* 0x0001e80000100a00 */
[----:B------:R-:W2:Y:S01]  /*16140*/  LDL.LU R6, [R1+0x4e0] ;  /* 0x0004e00001067983 */ /* 0x000ea20000300800 */
[----:B0-----:R-:W-:-:S02]  /*16150*/  MOV R16, R5 ;  /* 0x0000000500107202 */ /* 0x001fc40000000f00 */
[----:B------:R-:W-:Y:S01]  /*16160*/  MOV R17, R3 ;  /* 0x0000000300117202 */ /* 0x000fe20000000f00 */
[----:B------:R-:W3:Y:S04]  /*16170*/  LDL.LU R5, [R1+0x4e4] ;  /* 0x0004e40001057983 */ /* 0x000ee80000300800 */
[----:B------:R-:W4:Y:S02]  /*16180*/  LDL.LU R3, [R1+0x4e8] ;  /* 0x0004e80001037983 */ /* 0x000f240000300800 */
[-C--:B------:R-:W-:Y:S08]  /*16190*/  HMMA.16816.F32.BF16 R8, R20, R16.reuse, R8 ;  /* 0x000000101408723c */ /* 0x080ff00000041808 */
[----:B------:R-:W-:Y:S11]  /*161a0*/  HMMA.16816.F32.BF16 R24, R12, R16, R24 ;  /* 0x000000100c18723c */ /* 0x000ff60000041818 */
[----:B------:R-:W-:Y:S04]  /*161b0*/  @!UPT UIADD3 URZ, URZ, URZ, URZ ;  /* 0x0000003f3f3ff290 */ /* 0x000fe8000fffe03f */
[----:B------:R-:W-:Y:S04]  /*161c0*/  STL.64 [R1+0x140], R8 ;  /* 0x0001400801007387 */ /* 0x000fe80000100a00 */
[----:B------:R0:W-:Y:S04]  /*161d0*/  STL.64 [R1+0x148], R10 ;  /* 0x0001480a01007387 */ /* 0x0001e80000100a00 */
[----:B0-----:R-:W5:Y:S04]  /*161e0*/  LDL.LU R10, [R1+0x588] ;  /* 0x00058800010a7983 */ /* 0x001f680000300800 */
[----:B------:R-:W2:Y:S04]  /*161f0*/  LDL.LU R11, [R1+0x58c] ;  /* 0x00058c00010b7983 */ /* 0x000ea80000300800 */
[----:B------:R-:W3:Y:S04]  /*16200*/  LDL.LU.64 R18, [R1+0x1148] ;  /* 0x0011480001127983 */ /* 0x000ee80000300a00 */
[----:B------:R-:W3:Y:S04]  /*16210*/  LDL.LU.64 R16, [R1+0x1140] ;  /* 0x0011400001107983 */ /* 0x000ee80000300a00 */
[----:B------:R-:W-:Y:S04]  /*16220*/  STL.64 [R1+0x1138], R14 ;  /* 0x0011380e01007387 */ /* 0x000fe80000100a00 */
[----:B------:R0:W-:Y:S04]  /*16230*/  STL.64 [R1+0x1130], R12 ;  /* 0x0011300c01007387 */ /* 0x0001e80000100a00 */
[----:B------:R-:W-:Y:S04]  /*16240*/  STL.64 [R1+0xe0], R24 ;  /* 0x0000e01801007387 */ /* 0x000fe80000100a00 */
[----:B------:R-:W-:Y:S04]  /*16250*/  STL.64 [R1+0xe8], R26 ;  /* 0x0000e81a01007387 */ /* 0x000fe80000100a00 */
[----:B0-----:R-:W4:Y:S04]  /*16260*/  LDL.LU.64 R12, [R1+0x50] ;  /* 0x00005000010c7983 */ /* 0x001f280000300a00 */
[----:B------:R-:W0:Y:S04]  /*16270*/  LDSM.16.M88.4 R24, [R7+0x20c00] ;  /* 0x020c00000718783b */ /* 0x000e280000000200 */
[----:B------:R-:W4:Y:S01]  /*16280*/  LDL.LU R4, [R1+0x4ec] ;  /* 0x0004ec0001047983 */ /* 0x000f220000300800 */
[----:B-----5:R-:W-:-:S02]  /*16290*/  FMUL R10, R28, R10 ;  /* 0x0000000a1c0a7220 */ /* 0x020fc40000400000 */
[----:B--2---:R-:W-:Y:S02]  /*162a0*/  FMUL R11, R28, R11 ;  /* 0x0000000b1c0b7220 */ /* 0x004fe40000400000 */
[C---:B---3--:R-:W-:Y:S02]  /*162b0*/  FMUL R8, R29.reuse, R17 ;  /* 0x000000111d087220 */ /* 0x048fe40000400000 */
[----:B------:R-:W-:Y:S01]  /*162c0*/  FMUL R9, R29, R16 ;  /* 0x000000101d097220 */ /* 0x000fe20000400000 */
[----:B------:R-:W2:Y:S04]  /*162d0*/  LDL.LU R17, [R1+0x578] ;  /* 0x0005780001117983 */ /* 0x000ea80000300800 */
[----:B------:R-:W3:Y:S02]  /*162e0*/  LDL.LU R16, [R1+0x57c] ;  /* 0x00057c0001107983 */ /* 0x000ee40000300800 */
[----:B----4-:R-:W-:Y:S02]  /*162f0*/  HMMA.16816.F32.BF16 R8, R20, R12, R8 ;  /* 0x0000000c1408723c */ /* 0x010fe40000041808 */
[----:B0-----:R0:W-:Y:S04]  /*16300*/  STL.64 [R1+0x40], R24 ;  /* 0x0000401801007387 */ /* 0x0011e80000100a00 */
[----:B------:R-:W-:Y:S01]  /*16310*/  STL.64 [R1+0x48], R26 ;  /* 0x0000481a01007387 */ /* 0x000fe20000100a00 */
[C---:B0-----:R-:W-:Y:S01]  /*16320*/  FMUL R24, R2.reuse, R6 ;  /* 0x0000000602187220 */ /* 0x041fe20000400000 */
[----:B------:R-:W-:Y:S01]  /*16330*/  MOV R6, R12 ;  /* 0x0000000c00067202 */ /* 0x000fe20000000f00 */
[----:B------:R-:W-:Y:S01]  /*16340*/  FMUL R25, R2, R5 ;  /* 0x0000000502197220 */ /* 0x000fe20000400000 */
[----:B------:R-:W-:Y:S11]  /*16350*/  MOV R5, R13 ;  /* 0x0000000d00057202 */ /* 0x000ff60000000f00 */
[----:B------:R-:W-:Y:S02]  /*16360*/  @!UPT UIADD3 URZ, URZ, URZ, URZ ;  /* 0x0000003f3f3ff290 */ /* 0x000fe4000fffe03f */
[----:B------:R-:W-:Y:S04]  /*16370*/  STL.64 [R1+0x130], R8 ;  /* 0x0001300801007387 */ /* 0x000fe80000100a00 */
[----:B------:R0:W-:Y:S04]  /*16380*/  STL.64 [R1+0x138], R10 ;  /* 0x0001380a01007387 */ /* 0x0001e80000100a00 */
[----:B------:R-:W4:Y:S04]  /*16390*/  LDL.LU.64 R14, [R1+0x1138] ;  /* 0x00113800010e7983 */ /* 0x000f280000300a00 */
[----:B------:R-:W4:Y:S04]  /*163a0*/  LDL.LU.64 R12, [R1+0x1130] ;  /* 0x00113000010c7983 */ /* 0x000f280000300a00 */
[----:B0-----:R-:W5:Y:S04]  /*163b0*/  LDL.LU R10, [R1+0x570] ;  /* 0x00057000010a7983 */ /* 0x001f680000300800 */
[----:B------:R-:W3:Y:S01]  /*163c0*/  LDL.LU R11, [R1+0x574] ;  /* 0x00057400010b7983 */ /* 0x000ee20000300800 */
[----:B------:R-:W-:-:S03]  /*163d0*/  FMUL R26, R0, R3 ;  /* 0x00000003001a7220 */ /* 0x000fc60000400000 */
[----:B------:R-:W3:Y:S01]  /*163e0*/  LDL.LU R3, [R1+0x4d0] ;  /* 0x0004d00001037983 */ /* 0x000ee20000300800 */
[----:B------:R-:W-:-:S03]  /*163f0*/  FMUL R27, R0, R4 ;  /* 0x00000004001b7220 */ /* 0x000fc60000400000 */
[----:B------:R-:W-:Y:S04]  /*16400*/  STL.64 [R1+0x1128], R22 ;  /* 0x0011281601007387 */ /* 0x000fe80000100a00 */
[----:B------:R0:W-:Y:S02]  /*16410*/  STL.64 [R1+0x1120], R20 ;  /* 0x0011201401007387 */ /* 0x0001e40000100a00 */
[----:B0-----:R-:W-:Y:S01]  /*16420*/  IMAD.MOV.U32 R20, RZ, RZ, R6 ;  /* 0x000000ffff147224 */ /* 0x001fe200078e0006 */
[----:B------:R-:W-:Y:S01]  /*16430*/  MOV R21, R5 ;  /* 0x0000000500157202 */ /* 0x000fe20000000f00 */
[----:B------:R-:W3:Y:S04]  /*16440*/  LDL.LU R6, [R1+0x4d4] ;  /* 0x0004d40001067983 */ /* 0x000ee80000300800 */
[----:B------:R-:W3:Y:S04]  /*16450*/  LDL.LU R5, [R1+0x4d8] ;  /* 0x0004d80001057983 */ /* 0x000ee80000300800 */
[----:B------:R-:W3:Y:S01]  /*16460*/  LDL.LU R4, [R1+0x4dc] ;  /* 0x0004dc0001047983 */ /* 0x000ee20000300800 */
[----:B----4-:R-:W-:Y:S01]  /*16470*/  HMMA.16816.F32.BF16 R20, R12, R20, R24 ;  /* 0x000000140c14723c */ /* 0x010fe20000041818 */
[----:B-----5:R-:W-:-:S02]  /*16480*/  FMUL R8, R29, R10 ;  /* 0x0000000a1d087220 */ /* 0x020fc40000400000 */
[C---:B--2---:R-:W-:Y:S02]  /*16490*/  FMUL R10, R28.reuse, R17 ;  /* 0x000000111c0a7220 */ /* 0x044fe40000400000 */
[----:B---3--:R-:W-:Y:S02]  /*164a0*/  FMUL R9, R29, R11 ;  /* 0x0000000b1d097220 */ /* 0x008fe40000400000 */
[----:B------:R-:W-:Y:S11]  /*164b0*/  FMUL R11, R28, R16 ;  /* 0x000000101c0b7220 */ /* 0x000ff60000400000 */
[----:B------:R-:W-:Y:S05]  /*164c0*/  @!UPT UIADD3 URZ, URZ, URZ, URZ ;  /* 0x0000003f3f3ff290 */ /* 0x000fea000fffe03f */
[----:B------:R-:W-:Y:S04]  /*164d0*/  STL.64 [R1+0xd0], R20 ;  /* 0x0000d01401007387 */ /* 0x000fe80000100a00 */
[----:B------:R-:W-:Y:S04]  /*164e0*/  STL.64 [R1+0xd8], R22 ;  /* 0x0000d81601007387 */ /* 0x000fe80000100a00 */
[----:B------:R-:W2:Y:S04]  /*164f0*/  LDL.LU R17, [R1+0x568] ;  /* 0x0005680001117983 */ /* 0x000ea80000300800 */
[----:B------:R-:W2:Y:S04]  /*16500*/  LDL.LU R16, [R1+0x56c] ;  /* 0x00056c0001107983 */ /* 0x000ea80000300800 */
[----:B------:R-:W0:Y:S04]  /*16510*/  LDSM.16.M88.4 R20, [R7+0x20e00] ;  /* 0x020e00000714783b */ /* 0x000e280000000200 */
[----:B------:R-:W-:Y:S01]  /*16520*/  STL.64 [R1+0x1118], R18 ;  /* 0x0011181201007387 */ /* 0x000fe20000100a00 */
[----:B------:R-:W-:Y:S01]  /*16530*/  FMUL R24, R2, R3 ;  /* 0x0000000302187220 */ /* 0x000fe20000400000 */
[----:B0-----:R-:W-:-:S02]  /*16540*/  MOV R3, R21 ;  /* 0x0000001500037202 */ /* 0x001fc40000000f00 */
[----:B--2---:R0:W-:Y:S04]  /*16550*/  STL.64 [R1+0x1110], R16 ;  /* 0x0011101001007387 */ /* 0x0041e80000100a00 */
[----:B0-----:R-:W2:Y:S04]  /*16560*/  LDL.LU R16, [R1+0x40] ;  /* 0x0000400001107983 */ /* 0x001ea80000300800 */
[----:B------:R-:W2:Y:S04]  /*16570*/  LDL.LU R17, [R1+0x44] ;  /* 0x0000440001117983 */ /* 0x000ea80000300800 */
[----:B------:R-:W-:Y:S04]  /*16580*/  STL [R1+0x30], R20 ;  /* 0x0000301401007387 */ /* 0x000fe80000100800 */
[----:B------:R0:W-:Y:S04]  /*16590*/  STL.64 [R1+0x38], R22 ;  /* 0x0000381601007387 */ /* 0x0001e80000100a00 */
[----:B0-----:R-:W2:Y:S04]  /*165a0*/  LDL.LU.64 R22, [R1+0x1128] ;  /* 0x0011280001167983 */ /* 0x001ea80000300a00 */
[----:B------:R-:W2:Y:S01]  /*165b0*/  LDL.LU.64 R20, [R1+0x1120] ;  /* 0x0011200001147983 */ /* 0x000ea20000300a00 */
[----:B------:R-:W-:-:S02]  /*165c0*/  FMUL R25, R2, R6 ;  /* 0x0000000602197220 */ /* 0x000fc40000400000 */
[C---:B------:R-:W-:Y:S02]  /*165d0*/  FMUL R26, R0.reuse, R5 ;  /* 0x00000005001a7220 */ /* 0x040fe40000400000 */
[----:B------:R-:W-:Y:S02]  /*165e0*/  FMUL R27, R0, R4 ;  /* 0x00000004001b7220 */ /* 0x000fe40000400000 */
[----:B------:R-:W0:Y:S01]  /*165f0*/  LDSM.16.M88.4 R4, [R7+0x21000] ;  /* 0x021000000704783b */ /* 0x000e220000000200 */
[-C--:B--2---:R-:W-:Y:S08]  /*16600*/  HMMA.16816.F32.BF16 R8, R20, R16.reuse, R8 ;  /* 0x000000101408723c */ /* 0x084ff00000041808 */
[----:B------:R-:W-:Y:S11]  /*16610*/  HMMA.16816.F32.BF16 R24, R12, R16, R24 ;  /* 0x000000100c18723c */ /* 0x000ff60000041818 */
[----:B------:R-:W-:Y:S04]  /*16620*/  @!UPT UIADD3 URZ, URZ, URZ, URZ ;  /* 0x0000003f3f3ff290 */ /* 0x000fe8000fffe03f */
[----:B------:R-:W-:Y:S04]  /*16630*/  STL.64 [R1+0x120], R8 ;  /* 0x0001200801007387 */ /* 0x000fe80000100a00 */
[----:B------:R1:W-:Y:S04]  /*16640*/  STL.64 [R1+0x128], R10 ;  /* 0x0001280a01007387 */ /* 0x0003e80000100a00 */
[----:B-1----:R-:W2:Y:S04]  /*16650*/  LDL.LU R10, [R1+0x560] ;  /* 0x00056000010a7983 */ /* 0x002ea80000300800 */
[----:B------:R-:W3:Y:S04]  /*16660*/  LDL.LU R11, [R1+0x564] ;  /* 0x00056400010b7983 */ /* 0x000ee80000300800 */
[----:B------:R-:W4:Y:S04]  /*16670*/  LDL.LU.64 R18, [R1+0x1118] ;  /* 0x0011180001127983 */ /* 0x000f280000300a00 */
[----:B------:R-:W5:Y:S04]  /*16680*/  LDL.LU.64 R16, [R1+0x1110] ;  /* 0x0011100001107983 */ /* 0x000f680000300a00 */
[----:B------:R1:W-:Y:S04]  /*16690*/  STL.64 [R1+0xc0], R24 ;  /* 0x0000c01801007387 */ /* 0x0003e80000100a00 */
[----:B------:R0:W-:Y:S04]  /*166a0*/  STL.64 [R1+0xc8], R26 ;  /* 0x0000c81a01007387 */ /* 0x0001e80000100a00 */
[----:B-1----:R-:W4:Y:S04]  /*166b0*/  LDL.LU R24, [R1+0x4c0] ;  /* 0x0004c00001187983 */ /* 0x002f280000300800 */
[----:B------:R-:W4:Y:S04]  /*166c0*/  LDL.LU R25, [R1+0x4c4] ;  /* 0x0004c40001197983 */ /* 0x000f280000300800 */
[----:B0-----:R-:W4:Y:S04]  /*166d0*/  LDL.LU R26, [R1+0x4c8] ;  /* 0x0004c800011a7983 */ /* 0x001f280000300800 */
[----:B------:R-:W4:Y:S04]  /*166e0*/  LDL.LU R27, [R1+0x4cc] ;  /* 0x0004cc00011b7983 */ /* 0x000f280000300800 */
[----:B------:R-:W-:Y:S01]  /*166f0*/  STL.64 [R1+0x28], R6 ;  /* 0x0000280601007387 */ /* 0x000fe20000100a00 */
[----:B--2---:R-:W-:-:S02]  /*16700*/  FMUL R8, R29, R10 ;  /* 0x0000000a1d087220 */ /* 0x004fc40000400000 */
[----:B---3--:R-:W-:Y:S02]  /*16710*/  FMUL R9, R29, R11 ;  /* 0x0000000b1d097220 */ /* 0x008fe40000400000 */
[C---:B-----5:R-:W-:Y:S02]  /*16720*/  FMUL R10, R28.reuse, R17 ;  /* 0x000000111c0a7220 */ /* 0x060fe40000400000 */
[----:B------:R-:W-:Y:S01]  /*16730*/  FMUL R11, R28, R16 ;  /* 0x000000101c0b7220 */ /* 0x000fe20000400000 */
[----:B------:R-:W2:Y:S04]  /*16740*/  LDL.LU R17, [R1+0x4b0] ;  /* 0x0004b00001117983 */ /* 0x000ea80000300800 */
[----:B------:R-:W2:Y:S04]  /*16750*/  LDL.LU R16, [R1+0x4b4] ;  /* 0x0004b40001107983 */ /* 0x000ea80000300800 */
[----:B----4-:R-:W-:Y:S04]  /*16760*/  STL.64 [R1+0x1100], R18 ;  /* 0x0011001201007387 */ /* 0x010fe80000100a00 */
[----:B--2---:R0:W-:Y:S04]  /*16770*/  STL.64 [R1+0x10f8], R16 ;  /* 0x0010f81001007387 */ /* 0x0041e80000100a00 */
[----:B0-----:R-:W2:Y:S01]  /*16780*/  LDL.LU R16, [R1+0x30] ;  /* 0x0000300001107983 */ /* 0x001ea20000300800 */
[----:B------:R-:W-:-:S03]  /*16790*/  MOV R17, R3 ;  /* 0x0000000300117202 */ /* 0x000fc60000000f00 */
[----:B------:R-:W3:Y:S04]  /*167a0*/  LDL.LU R3, [R1+0x1108] ;  /* 0x0011080001037983 */ /* 0x000ee80000300800 */
[----:B------:R-:W4:Y:S01]  /*167b0*/  LDL.LU R7, [R1+0x4b8] ;  /* 0x0004b80001077983 */ /* 0x000f220000300800 */
[C---:B------:R-:W-:Y:S02]  /*167c0*/  FMUL R24, R2.reuse, R24 ;  /* 0x0000001802187220 */ /* 0x040fe40000400000 */
[----:B------:R-:W-:Y:S02]  /*167d0*/  FMUL R25, R2, R25 ;  /* 0x0000001902197220 */ /* 0x000fe40000400000 */
[C---:B------:R-:W-:Y:S02]  /*167e0*/  FMUL R26, R0.reuse, R26 ;  /* 0x0000001a001a7220 */ /* 0x040fe40000400000 */
[C---:B------:R-:W-:Y:S01]  /*167f0*/  FMUL R27, R0.reuse, R27 ;  /* 0x0000001b001b7220 */ /* 0x040fe20000400000 */
[-C--:B--2---:R-:W-:Y:S11]  /*16800*/  HMMA.16816.F32.BF16 R8, R20, R16.reuse, R8 ;  /* 0x000000101408723c */ /* 0x084ff60000041808 */
[----:B------:R-:W-:Y:S11]  /*16810*/  @!UPT UIADD3 URZ, URZ, URZ, URZ ;  /* 0x0000003f3f3ff290 */ /* 0x000ff6000fffe03f */
[----:B------:R-:W-:Y:S01]  /*16820*/  @!UPT UIADD3 URZ, URZ, URZ, URZ ;  /* 0x0000003f3f3ff290 */ /* 0x000fe2000fffe03f */
[----:B------:R0:W-:Y:S04]  /*16830*/  STL.64 [R1+0x1a0], R8 ;  /* 0x0001a00801007387 */ /* 0x0001e80000100a00 */
[----:B------:R1:W-:Y:S04]  /*16840*/  STL.64 [R1+0x1a8], R10 ;  /* 0x0001a80a01007387 */ /* 0x0003e80000100a00 */
[----:B0-----:R-:W2:Y:S04]  /*16850*/  LDL.LU R8, [R1+0x550] ;  /* 0x0005500001087983 */ /* 0x001ea80000300800 */
[----:B------:R-:W5:Y:S04]  /*16860*/  LDL.LU R9, [R1+0x554] ;  /* 0x0005540001097983 */ /* 0x000f680000300800 */
[----:B-1----:R-:W3:Y:S04]  /*16870*/  LDL.LU R10, [R1+0x558] ;  /* 0x00055800010a7983 */ /* 0x002ee80000300800 */
[----:B------:R-:W3:Y:S01]  /*16880*/  LDL.LU R11, [R1+0x55c] ;  /* 0x00055c00010b7983 */ /* 0x000ee20000300800 */
[----:B------:R-:W-:Y:S03]  /*16890*/  HMMA.16816.F32.BF16 R24, R12, R16, R24 ;  /* 0x000000100c18723c */ /* 0x000fe60000041818 */
[----:B------:R-:W3:Y:S04]  /*168a0*/  LDL.LU.64 R18, [R1+0x1100] ;  /* 0x0011000001127983 */ /* 0x000ee80000300a00 */
[----:B------:R-:W3:Y:S04]  /*168b0*/  LDL.LU.64 R16, [R1+0x10f8] ;  /* 0x0010f80001107983 */ /* 0x000ee80000300a00 */
[----:B------:R-:W3:Y:S11]  /*168c0*/  LDL.LU R6, [R1+0x4bc] ;  /* 0x0004bc0001067983 */ /* 0x000ef60000300800 */
[----:B------:R-:W-:Y:S01]  /*168d0*/  @!UPT UIADD3 URZ, URZ, URZ, URZ ;  /* 0x0000003f3f3ff290 */ /* 0x000fe2000fffe03f */
[----:B------:R-:W-:Y:S04]  /*168e0*/  STL.64 [R1+0xb0], R24 ;  /* 0x0000b01801007387 */ /* 0x000fe80000100a00 */
[----:B------:R4:W-:Y:S04]  /*168f0*/  STL.64 [R1+0xb8], R26 ;  /* 0x0000b81a01007387 */ /* 0x0009e80000100a00 */
[----:B------:R0:W-:Y:S01]  /*16900*/  STL [R1+0x10b8], R29 ;  /* 0x0010b81d01007387 */ /* 0x0001e20000100800 */
[----:B----4-:R-:W-:Y:S02]  /*16910*/  FMUL R26, R0, R7 ;  /* 0x00000007001a7220 */ /* 0x010fe40000400000 */
[----:B--2---:R-:W-:-:S02]  /*16920*/  FMUL R8, R29, R8 ;  /* 0x000000081d087220 */ /* 0x004fc40000400000 */
[----:B-----5:R-:W-:Y:S02]  /*16930*/  FMUL R9, R29, R9 ;  /* 0x000000091d097220 */ /* 0x020fe40000400000 */
[----:B0-----:R-:W2:Y:S01]  /*16940*/  LDL.LU R29, [R1+0x1bc] ;  /* 0x0001bc00011d7983 */ /* 0x001ea20000300800 */
[C---:B---3--:R-:W-:Y:S02]  /*16950*/  FMUL R10, R28.reuse, R10 ;  /* 0x0000000a1c0a7220 */ /* 0x048fe40000400000 */
[----:B------:R-:W-:-:S07]  /*16960*/  FMUL R11, R28, R11 ;  /* 0x0000000b1c0b7220 */ /* 0x000fce0000400000 */
[----:B------:R-:W-:Y:S01]  /*16970*/  HMMA.16816.F32.BF16 R8, R20, R4, R8 ;  /* 0x000000041408723c */ /* 0x000fe20000041808 */
[----:B------:R-:W-:Y:S01]  /*16980*/  STL [R1+0x10bc], R28 ;  /* 0x0010bc1c01007387 */ /* 0x000fe20000100800 */
[C---:B------:R-:W-:Y:S02]  /*16990*/  FMUL R24, R2.reuse, R17 ;  /* 0x0000001102187220 */ /* 0x040fe40000400000 */
[----:B------:R-:W-:Y:S01]  /*169a0*/  FMUL R25, R2, R16 ;  /* 0x0000001002197220 */ /* 0x000fe20000400000 */
[----:B------:R0:W-:Y:S01]  /*169b0*/  STL [R1+0x10c0], R2 ;  /* 0x0010c00201007387 */ /* 0x0001e20000100800 */
[----:B------:R-:W-:-:S03]  /*169c0*/  FMUL R27, R0, R6 ;  /* 0x00000006001b7220 */ /* 0x000fc60000400000 */
[----:B0-----:R-:W3:Y:S11]  /*169d0*/  LDL.LU R2, [R1+0x1b4] ;  /* 0x0001b40001027983 */ /* 0x001ef60000300800 */
[----:B------:R-:W-:Y:S03]  /*169e0*/  @!UPT UIADD3 URZ, URZ, URZ, URZ ;  /* 0x0000003f3f3ff290 */ /* 0x000fe6000fffe03f */
[----:B------:R0:W-:Y:S04]  /*169f0*/  STL.64 [R1+0x1d0], R8 ;  /* 0x0001d00801007387 */ /* 0x0001e80000100a00 */
[----:B------:R1:W-:Y:S04]  /*16a00*/  STL.64 [R1+0x1d8], R10 ;  /* 0x0001d80a01007387 */ /* 0x0003e80000100a00 */
[----:B0-----:R-:W4:Y:S04]  /*16a10*/  LDL.LU R9, [R1+0x1b0] ;  /* 0x0001b00001097983 */ /* 0x001f280000300800 */
[----:B-1----:R-:W5:Y:S04]  /*16a20*/  LDL.LU R10, [R1+0x184] ;  /* 0x00018400010a7983 */ /* 0x002f680000300800 */
[----:B------:R-:W2:Y:S04]  /*16a30*/  LDL.LU R11, [R1+0x1b8] ;  /* 0x0001b800010b7983 */ /* 0x000ea80000300800 */
[----:B------:R-:W2:Y:S04]  /*16a40*/  LDL.LU R28, [R1+0x188] ;  /* 0x00018800011c7983 */ /* 0x000ea80000300800 */
[----:B------:R-:W-:Y:S01]  /*16a50*/  STL.64 [R1+0x10a0], R22 ;  /* 0x0010a01601007387 */ /* 0x000fe20000100a00 */
[----:B------:R-:W-:Y:S03]  /*16a60*/  HMMA.16816.F32.BF16 R24, R12, R4, R24 ;  /* 0x000000040c18723c */ /* 0x000fe60000041818 */
[----:B------:R0:W-:Y:S04]  /*16a70*/  STL.64 [R1+0x1098], R20 ;  /* 0x0010981401007387 */ /* 0x0001e80000100a00 */
[----:B0-----:R-:W2:Y:S04]  /*16a80*/  LDL.LU R21, [R1+0x180] ;  /* 0x0001800001157983 */ /* 0x001ea80000300800 */
[----:B------:R0:W-:Y:S04]  /*16a90*/  STL [R1+0x10c4], R0 ;  /* 0x0010c40001007387 */ /* 0x0001e80000100800 */
[----:B------:R-:W2:Y:S04]  /*16aa0*/  LDL.LU.64 R6, [R1+0x10f0] ;  /* 0x0010f00001067983 */ /* 0x000ea80000300a00 */
[----:B------:R-:W4:Y:S04]  /*16ab0*/  LDL.LU.64 R4, [R1+0x10e8] ;  /* 0x0010e80001047983 */ /* 0x000f280000300a00 */
[----:B------:R-:W2:Y:S04]  /*16ac0*/  LDL.LU R17, [R1+0x18c] ;  /* 0x00018c0001117983 */ /* 0x000ea80000300800 */
[----:B------:R-:W2:Y:S04]  /*16ad0*/  LDL.LU R22, [R1] ;  /* 0x0000000001167983 */ /* 0x000ea80000300800 */
[----:B------:R-:W-:Y:S04]  /*16ae0*/  STL.64 [R1+0x190], R24 ;  /* 0x0001901801007387 */ /* 0x000fe80000100a00 */
[----:B------:R1:W-:Y:S04]  /*16af0*/  STL.64 [R1+0x198], R26 ;  /* 0x0001981a01007387 */ /* 0x0003e80000100a00 */
[----:B------:R-:W5:Y:S04]  /*16b00*/  LDL.LU R16, [R1+0x4] ;  /* 0x0000040001107983 */ /* 0x000f680000300800 */
[----:B------:R-:W5:Y:S04]  /*16b10*/  LDL R23, [R1+0x400] ;  /* 0x0004000001177983 */ /* 0x000f680000100800 */
[----:B------:R-:W-:Y:S04]  /*16b20*/  STL.64 [R1+0x1090], R14 ;  /* 0x0010900e01007387 */ /* 0x000fe80000100a00 */
[----:B------:R-:W-:Y:S01]  /*16b30*/  STL.64 [R1+0x1088], R12 ;  /* 0x0010880c01007387 */ /* 0x000fe20000100a00 */
[----:B----4-:R-:W-:-:S04]  /*16b40*/  FFMA R8, R9, c[0x0][0x188], -R5 ;  /* 0x0000620009087a23 */ /* 0x010fc80000000805 */
[----:B------:R-:W-:Y:S02]  /*16b50*/  FMUL R9, R8, 1.4426950216293334961 ;  /* 0x3fb8aa3b08097820 */ /* 0x000fe40000400000 */
[--C-:B---3--:R-:W-:Y:S02]  /*16b60*/  FFMA R8, R2, c[0x0][0x188], -R5.reuse ;  /* 0x0000620002087a23 */ /* 0x108fe40000000805 */
[----:B------:R3:W4:Y:S02]  /*16b70*/  MUFU.EX2 R2, R9 ;  /* 0x0000000900027308 */ /* 0x0007240000000800 */
[----:B---3--:R-:W-:Y:S02]  /*16b80*/  FMUL R9, R8, 1.4426950216293334961 ;  /* 0x3fb8aa3b08097820 */ /* 0x008fe40000400000 */
[----:B--2---:R-:W-:-:S04]  /*16b90*/  FFMA R8, R21, c[0x0][0x188], -R5 ;  /* 0x0000620015087a23 */ /* 0x004fc80000000805 */
[----:B0-----:R0:W2:Y:S02]  /*16ba0*/  MUFU.EX2 R0, R9 ;  /* 0x0000000900007308 */ /* 0x0010a40000000800 */
[----:B0-----:R-:W-:Y:S02]  /*16bb0*/  FMUL R9, R8, 1.4426950216293334961 ;  /* 0x3fb8aa3b08097820 */ /* 0x001fe40000400000 */
[----:B-----5:R-:W-:-:S04]  /*16bc0*/  FFMA R8, R10, c[0x0][0x188], -R5 ;  /* 0x000062000a087a23 */ /* 0x020fc80000000805 */
[----:B------:R0:W3:Y:S02]  /*16bd0*/  MUFU.EX2 R10, R9 ;  /* 0x00000009000a7308 */ /* 0x0000e40000000800 */
[----:B0-----:R-:W-:Y:S02]  /*16be0*/  FMUL R9, R8, 1.4426950216293334961 ;  /* 0x3fb8aa3b08097820 */ /* 0x001fe40000400000 */
[----:B------:R-:W-:-:S04]  /*16bf0*/  FFMA R8, R11, c[0x0][0x188], -R4 ;  /* 0x000062000b087a23 */ /* 0x000fc80000000804 */
[----:B-1----:R0:W1:Y:S02]  /*16c00*/  MUFU.EX2 R27, R9 ;  /* 0x00000009001b7308 */ /* 0x0020640000000800 */
[----:B0-----:R-:W-:Y:S02]  /*16c10*/  FMUL R9, R8, 1.4426950216293334961 ;  /* 0x3fb8aa3b08097820 */ /* 0x001fe40000400000 */
[----:B------:R-:W-:-:S04]  /*16c20*/  FFMA R8, R29, c[0x0][0x188], -R4 ;  /* 0x000062001d087a23 */ /* 0x000fc80000000804 */
[----:B------:R0:W5:Y:S02]  /*16c30*/  MUFU.EX2 R29, R9 ;  /* 0x00000009001d7308 */ /* 0x0001640000000800 */
[----:B0-----:R-:W-:Y:S02]  /*16c40*/  FMUL R9, R8, 1.4426950216293334961 ;  /* 0x3fb8aa3b08097820 */ /* 0x001fe40000400000 */
[----:B------:R-:W-:-:S04]  /*16c50*/  FFMA R8, R28, c[0x0][0x188], -R4 ;  /* 0x000062001c087a23 */ /* 0x000fc80000000804 */
[----:B------:R0:W1:Y:S02]  /*16c60*/  MUFU.EX2 R28, R9 ;  /* 0x00000009001c7308 */ /* 0x0000640000000800 */
        /* <DEDUP_REMOVED lines=8> */
[----:B------:R-:W-:Y:S01]  /*16cf0*/  FMUL R8, R8, 1.4426950216293334961 ;  /* 0x3fb8aa3b08087820 */ /* 0x000fe20000400000 */
[----:B------:R-:W0:Y:S01]  /*16d00*/  MUFU.EX2 R16, R9 ;  /* 0x0000000900107308 */ /* 0x000e220000000800 */
[----:B----4-:R-:W-:Y:S04]  /*16d10*/  STL [R1+0x30], R2 ;  /* 0x0000300201007387 */ /* 0x010fe80000100800 */
[----:B------:R-:W4:Y:S03]  /*16d20*/  LDL.LU R5, [R1+0x10e0] ;  /* 0x0010e00001057983 */ /* 0x000f260000300800 */
[----:B------:R-:W0:Y:S01]  /*16d30*/  MUFU.EX2 R25, R8 ;  /* 0x0000000800197308 */ /* 0x000e220000000800 */
[----:B--2---:R-:W-:Y:S04]  /*16d40*/  STL [R1+0x44], R0 ;  /* 0x0000440001007387 */ /* 0x004fe80000100800 */
[----:B---3--:R-:W-:Y:S04]  /*16d50*/  STL [R1+0x74], R10 ;  /* 0x0000740a01007387 */ /* 0x008fe80000100800 */
[----:B-1----:R-:W-:Y:S04]  /*16d60*/  STL [R1+0x71c], R27 ;  /* 0x00071c1b01007387 */ /* 0x002fe80000100800 */
[----:B-----5:R-:W-:Y:S04]  /*16d70*/  STL [R1+0x20], R29 ;  /* 0x0000201d01007387 */ /* 0x020fe80000100800 */
[----:B------:R-:W2:Y:S04]  /*16d80*/  LDL.LU R4, [R1+0x10dc] ;  /* 0x0010dc0001047983 */ /* 0x000ea80000300800 */
[----:B------:R-:W3:Y:S04]  /*16d90*/  LDL.LU R24, [R1+0x8] ;  /* 0x0000080001187983 */ /* 0x000ee80000300800 */
[----:B------:R-:W5:Y:S04]  /*16da0*/  LDL.LU R17, [R1+0xc] ;  /* 0x00000c0001117983 */ /* 0x000f680000300800 */
[----:B------:R-:W-:Y:S04]  /*16db0*/  STL [R1+0x40], R28 ;  /* 0x0000401c01007387 */ /* 0x000fe80000100800 */
[----:B------:R-:W-:Y:S04]  /*16dc0*/  STL [R1+0x70], R11 ;  /* 0x0000700b01007387 */ /* 0x000fe80000100800 */
[----:B------:R-:W-:Y:S04]  /*16dd0*/  STL [R1+0x710], R26 ;  /* 0x0007101a01007387 */ /* 0x000fe80000100800 */
[----:B0-----:R-:W-:Y:S04]  /*16de0*/  STL [R1+0x24], R16 ;  /* 0x0000241001007387 */ /* 0x001fe80000100800 */
[----:B------:R-:W-:Y:S04]  /*16df0*/  STL [R1+0x50], R25 ;  /* 0x0000501901007387 */ /* 0x000fe80000100800 */
[----:B------:R-:W3:Y:S04]  /*16e00*/  LDL.LU R20, [R1+0x90] ;  /* 0x0000900001147983 */ /* 0x000ee80000300800 */
[----:B------:R-:W3:Y:S04]  /*16e10*/  LDL.LU R21, [R1+0x94] ;  /* 0x0000940001157983 */ /* 0x000ee80000300800 */
[----:B------:R-:W3:Y:S01]  /*16e20*/  LDL.LU R22, [R1+0x98] ;  /* 0x0000980001167983 */ /* 0x000ee20000300800 */
[----:B----4-:R-:W-:-:S02]  /*16e30*/  FFMA R5, R5, c[0x0][0x188], -R23 ;  /* 0x0000620005057a23 */ /* 0x010fc40000000817 */
[----:B--2---:R-:W-:Y:S01]  /*16e40*/  FFMA R4, R4, c[0x0][0x188], -R23 ;  /* 0x0000620004047a23 */ /* 0x004fe20000000817 */
[----:B------:R-:W-:Y:S02]  /*16e50*/  MOV R23, R3 ;  /* 0x0000000300177202 */ /* 0x000fe40000000f00 */
[----:B------:R-:W2:Y:S04]  /*16e60*/  LDL.LU R3, [R1+0x10d8] ;  /* 0x0010d80001037983 */ /* 0x000ea80000300800 */
[----:B---3--:R0:W-:Y:S04]  /*16e70*/  STL.64 [R1+0x10b0], R22 ;  /* 0x0010b01601007387 */ /* 0x0081e80000100a00 */
[----:B------:R1:W-:Y:S01]  /*16e80*/  STL.64 [R1+0x10a8], R20 ;  /* 0x0010a81401007387 */ /* 0x0003e20000100a00 */
[----:B0-----:R-:W-:Y:S01]  /*16e90*/  IMAD.MOV.U32 R22, RZ, RZ, R7 ;  /* 0x000000ffff167224 */ /* 0x001fe200078e0007 */
[----:B------:R-:W-:-:S02]  /*16ea0*/  MOV R23, R6 ;  /* 0x0000000600177202 */ /* 0x000fc40000000f00 */
[----:B-1----:R-:W-:Y:S02]  /*16eb0*/  MOV R20, R18 ;  /* 0x0000001200147202 */ /* 0x002fe40000000f00 */
[----:B------:R-:W3:Y:S01]  /*16ec0*/  LDL.LU R18, [R1+0x10d4] ;  /* 0x0010d40001127983 */ /* 0x000ee20000300800 */
[----:B------:R-:W-:-:S03]  /*16ed0*/  MOV R21, R19 ;  /* 0x0000001300157202 */ /* 0x000fc60000000f00 */
[----:B------:R-:W3:Y:S04]  /*16ee0*/  LDL.LU R19, [R1+0x10d0] ;  /* 0x0010d00001137983 */ /* 0x000ee80000300800 */
[----:B------:R-:W4:Y:S04]  /*16ef0*/  LDL.LU R7, [R1+0x10cc] ;  /* 0x0010cc0001077983 */ /* 0x000f280000300800 */
[----:B------:R-:W4:Y:S01]  /*16f00*/  LDL.LU R6, [R1+0x10c8] ;  /* 0x0010c80001067983 */ /* 0x000f220000300800 */
[----:B------:R-:W-:Y:S02]  /*16f10*/  FMUL R4, R4, 1.4426950216293334961 ;  /* 0x3fb8aa3b04047820 */ /* 0x000fe40000400000 */
[----:B------:R-:W-:-:S02]  /*16f20*/  FMUL R5, R5, 1.4426950216293334961 ;  /* 0x3fb8aa3b05057820 */ /* 0x000fc40000400000 */
[----:B------:R-:W0:Y:S01]  /*16f30*/  MUFU.EX2 R14, R4 ;  /* 0x00000004000e7308 */ /* 0x000e220000000800 */
[----:B------:R-:W-:Y:S02]  /*16f40*/  F2FP.BF16.PACK_AB R8, R0, R2 ;  /* 0x000000020008723e */ /* 0x000fe400000010ff */
[----:B------:R-:W-:Y:S02]  /*16f50*/  F2FP.BF16.PACK_AB R9, R28, R29 ;  /* 0x0000001d1c09723e */ /* 0x000fe400000010ff */
[----:B------:R-:W-:Y:S02]  /*16f60*/  F2FP.BF16.PACK_AB R10, R27, R10 ;  /* 0x0000000a1b0a723e */ /* 0x000fe400000010ff */
[----:B------:R-:W-:Y:S01]  /*16f70*/  F2FP.BF16.PACK_AB R11, R26, R11 ;  /* 0x0000000b1a0b723e */ /* 0x000fe200000010ff */
[----:B0-----:R-:W-:Y:S01]  /*16f80*/  STL [R1+0x6fc], R14 ;  /* 0x0006fc0e01007387 */ /* 0x001fe20000100800 */
[----:B--2---:R-:W-:Y:S02]  /*16f90*/  FFMA R4, R24, c[0x0][0x188], -R3 ;  /* 0x0000620018047a23 */ /* 0x004fe40000000803 */
[----:B------:R0:W1:Y:S02]  /*16fa0*/  MUFU.EX2 R24, R5 ;  /* 0x0000000500187308 */ /* 0x0000640000000800 */
[----:B0-----:R-:W-:-:S02]  /*16fb0*/  FMUL R5, R4, 1.4426950216293334961 ;  /* 0x3fb8aa3b04057820 */ /* 0x001fc40000400000 */
[----:B-----5:R-:W-:-:S04]  /*16fc0*/  FFMA R4, R17, c[0x0][0x188], -R3 ;  /* 0x0000620011047a23 */ /* 0x020fc80000000803 */
[----:B------:R-:W-:Y:S01]  /*16fd0*/  FMUL R4, R4, 1.4426950216293334961 ;  /* 0x3fb8aa3b04047820 */ /* 0x000fe20000400000 */
[----:B------:R-:W0:Y:S08]  /*16fe0*/  MUFU.EX2 R5, R5 ;  /* 0x0000000500057308 */ /* 0x000e300000000800 */
[----:B------:R-:W2:Y:S01]  /*16ff0*/  MUFU.EX2 R17, R4 ;  /* 0x0000000400117308 */ /* 0x000ea20000000800 */
[----:B-1----:R-:W-:Y:S04]  /*17000*/  STL [R1+0x718], R24 ;  /* 0x0007181801007387 */ /* 0x002fe80000100800 */
[----:B------:R-:W5:Y:S04]  /*17010*/  LDL R15, [R1+0x3f8] ;  /* 0x0003f800010f7983 */ /* 0x000f680000100800 */
[----:B0-----:R-:W-:Y:S04]  /*17020*/  STL [R1+0x14], R5 ;  /* 0x0000140501007387 */ /* 0x001fe80000100800 */
[----:B--2---:R-:W-:Y:S01]  /*17030*/  STL [R1+0x34], R17 ;  /* 0x0000341101007387 */ /* 0x004fe20000100800 */
[----:B---3--:R-:W-:Y:S01]  /*17040*/  HMMA.16816.F32.BF16 R20, R8, R18, R20 ;  /* 0x000000120814723c */ /* 0x008fe20000041814 */
[----:B----4-:R-:W-:-:S02]  /*17050*/  FFMA R7, R7, c[0x0][0x188], -R3 ;  /* 0x0000620007077a23 */ /* 0x010fc40000000803 */
[----:B------:R-:W-:-:S04]  /*17060*/  FFMA R6, R6, c[0x0][0x188], -R3 ;  /* 0x0000620006067a23 */ /* 0x000fc80000000803 */
[----:B------:R-:W-:Y:S02]  /*17070*/  FMUL R6, R6, 1.4426950216293334961 ;  /* 0x3fb8aa3b06067820 */ /* 0x000fe40000400000 */
[----:B------:R-:W-:Y:S02]  /*17080*/  FMUL R7, R7, 1.4426950216293334961 ;  /* 0x3fb8aa3b07077820 */ /* 0x000fe40000400000 */
[----:B------:R-:W0:Y:S08]  /*17090*/  MUFU.EX2 R12, R6 ;  /* 0x00000006000c7308 */ /* 0x000e300000000800 */
[----:B------:R-:W1:Y:S01]  /*170a0*/  MUFU.EX2 R13, R7 ;  /* 0x00000007000d7308 */ /* 0x000e620000000800 */
[----:B------:R-:W-:Y:S04]  /*170b0*/  STL [R1+0xa00], R3 ;  /* 0x000a000301007387 */ /* 0x000fe80000100800 */
[----:B------:R-:W2:Y:S04]  /*170c0*/  LDL.LU R0, [R1+0x10c4] ;  /* 0x0010c40001007983 */ /* 0x000ea80000300800 */
[----:B------:R-:W3:Y:S04]  /*170d0*/  LDL.LU R2, [R1+0x10c0] ;  /* 0x0010c00001027983 */ /* 0x000ee80000300800 */
[----:B0-----:R-:W-:Y:S04]  /*170e0*/  STL [R1+0x54], R12 ;  /* 0x0000540c01007387 */ /* 0x001fe80000100800 */
[----:B------:R-:W4:Y:S04]  /*170f0*/  LDL.LU R28, [R1+0x10bc] ;  /* 0x0010bc00011c7983 */ /* 0x000f280000300800 */
[----:B------:R-:W2:Y:S04]  /*17100*/  LDL.LU R29, [R1+0x10b8] ;  /* 0x0010b800011d7983 */ /* 0x000ea80000300800 */
[----:B-1----:R-:W-:Y:S04]  /*17110*/  STL [R1+0x70c], R13 ;  /* 0x00070c0d01007387 */ /* 0x002fe80000100800 */
[----:B------:R-:W-:Y:S04]  /*17120*/  STL.64 [R1+0x5d0], R20 ;  /* 0x0005d01401007387 */ /* 0x000fe80000100a00 */
[----:B------:R0:W-:Y:S04]  /*17130*/  STL.64 [R1+0x5d8], R22 ;  /* 0x0005d81601007387 */ /* 0x0001e80000100a00 */
[----:B0-----:R-:W2:Y:S04]  /*17140*/  LDL.LU.64 R22, [R1+0x10b0] ;  /* 0x0010b00001167983 */ /* 0x001ea80000300a00 */
[----:B------:R-:W2:Y:S01]  /*17150*/  LDL.LU.64 R20, [R1+0x10a8] ;  /* 0x0010a80001147983 */ /* 0x000ea20000300a00 */
[----:B------:R-:W-:-:S02]  /*17160*/  F2FP.BF16.PACK_AB R4, R25, R16 ;  /* 0x000000101904723e */ /* 0x000fc400000010ff */
[----:B------:R-:W-:Y:S01]  /*17170*/  F2FP.BF16.PACK_AB R5, R17, R5 ;  /* 0x000000051105723e */ /* 0x000fe200000010ff */
[----:B------:R-:W3:Y:S01]  /*17180*/  LDL.LU R16, [R1+0x540] ;  /* 0x0005400001107983 */ /* 0x000ee20000300800 */
[----:B------:R-:W-:Y:S02]  /*17190*/  F2FP.BF16.PACK_AB R6, R24, R14 ;  /* 0x0000000e1806723e */ /* 0x000fe400000010ff */
[----:B------:R-:W-:Y:S01]  /*171a0*/  F2FP.BF16.PACK_AB R7, R13, R12 ;  /* 0x0000000c0d07723e */ /* 0x000fe200000010ff */
[----:B------:R-:W3:Y:S04]  /*171b0*/  LDL.LU R17, [R1+0x544] ;  /* 0x0005440001117983 */ /* 0x000ee80000300800 */
[----:B------:R-:W3:Y:S04]  /*171c0*/  LDL.LU R27, [R1+0x54c] ;  /* 0x00054c00011b7983 */ /* 0x000ee80000300800 */
[----:B------:R-:W3:Y:S04]  /*171d0*/  LDL.LU R24, [R1+0x4a0] ;  /* 0x0004a00001187983 */ /* 0x000ee80000300800 */
[----:B------:R-:W3:Y:S04]  /*171e0*/  LDL.LU R25, [R1+0x4a4] ;  /* 0x0004a40001197983 */ /* 0x000ee80000300800 */
[----:B------:R-:W3:Y:S04]  /*171f0*/  LDL.LU R26, [R1+0x4a8] ;  /* 0x0004a800011a7983 */ /* 0x000ee80000300800 */
[----:B-----5:R-:W0:Y:S01]  /*17200*/  LDSM.16.M88.4 R12, [R15+0x21200] ;  /* 0x021200000f0c783b */ /* 0x020e220000000200 */
[----:B--2---:R-:W-:Y:S11]  /*17210*/  HMMA.16816.F32.BF16 R20, R4, R18, R20 ;  /* 0x000000120414723c */ /* 0x004ff60000041814 */
[----:B------:R-:W-:Y:S11]  /*17220*/  @!UPT UIADD3 URZ, URZ, URZ, URZ ;  /* 0x0000003f3f3ff290 */ /* 0x000ff6000fffe03f */
[----:B------:R-:W-:Y:S01]  /*17230*/  @!UPT UIADD3 URZ, URZ, URZ, URZ ;  /* 0x0000003f3f3ff290 */ /* 0x000fe2000fffe03f */
[----:B------:R-:W-:Y:S04]  /*17240*/  STL.64 [R1+0x490], R20 ;  /* 0x0004901401007387 */ /* 0x000fe80000100a00 */
[----:B------:R1:W-:Y:S04]  /*17250*/  STL.64 [R1+0x498], R22 ;  /* 0x0004981601007387 */ /* 0x0003e80000100a00 */
[----:B-1----:R-:W2:Y:S04]  /*17260*/  LDL.LU.64 R22, [R1+0x10a0] ;  /* 0x0010a00001167983 */ /* 0x002ea80000300a00 */
[----:B------:R-:W2:Y:S04]  /*17270*/  LDL.LU.64 R20, [R1+0x1098] ;  /* 0x0010980001147983 */ /* 0x000ea80000300a00 */
[----:B------:R-:W4:Y:S01]  /*17280*/  LDL.LU R19, [R1+0x548] ;  /* 0x0005480001137983 */ /* 0x000f220000300800 */
[----:B---3--:R-:W-:-:S02]  /*17290*/  FMUL R16, R29, R16 ;  /* 0x000000101d107220 */ /* 0x008fc40000400000 */
[----:B------:R-:W-:Y:S01]  /*172a0*/  FMUL R17, R29, R17 ;  /* 0x000000111d117220 */ /* 0x000fe20000400000 */
[----:B0-----:R-:W-:Y:S01]  /*172b0*/  MOV R3, R15 ;  /* 0x0000000f00037202 */ /* 0x001fe20000000f00 */
[----:B------:R0:W-:Y:S04]  /*172c0*/  STL.64 [R1+0x1070], R6 ;  /* 0x0010700601007387 */ /* 0x0001e80000100a00 */
[----:B------:R1:W-:Y:S04]  /*172d0*/  STL.64 [R1+0x1068], R4 ;  /* 0x0010680401007387 */ /* 0x0003e80000100a00 */
[----:B0-----:R-:W3:Y:S04]  /*172e0*/  LDL.LU.64 R6, [R1+0x18] ;  /* 0x0000180001067983 */ /* 0x001ee80000300a00 */
[----:B------:R0:W-:Y:S04]  /*172f0*/  STL [R1+0xe98], R3 ;  /* 0x000e980301007387 */ /* 0x0001e80000100800 */
[----:B------:R5:W-:Y:S04]  /*17300*/  STL [R1+0x8], R14 ;  /* 0x0000080e01007387 */ /* 0x000be80000100800 */
[----:B------:R-:W-:Y:S01]  /*17310*/  STL [R1+0x1060], R29 ;  /* 0x0010601d01007387 */ /* 0x000fe20000100800 */
[----:B-1----:R-:W-:-:S03]  /*17320*/  MOV R5, R12 ;  /* 0x0000000c00057202 */ /* 0x002fc60000000f00 */
[----:B0-----:R-:W3:Y:S01]  /*17330*/  LDL.LU R3, [R1+0x4ac] ;  /* 0x0004ac0001037983 */ /* 0x001ee20000300800 */
[----:B------:R-:W-:Y:S01]  /*17340*/  MOV R4, R13 ;  /* 0x0000000d00047202 */ /* 0x000fe20000000f00 */
[C---:B----4-:R-:W-:Y:S02]  /*17350*/  FMUL R18, R28.reuse, R19 ;  /* 0x000000131c127220 */ /* 0x050fe40000400000 */
[----:B------:R-:W-:-:S07]  /*17360*/  FMUL R19, R28, R27 ;  /* 0x0000001b1c137220 */ /* 0x000fce0000400000 */
[----:B--2---:R-:W-:Y:S11]  /*17370*/  HMMA.16816.F32.BF16 R16, R20, R12, R16 ;  /* 0x0000000c1410723c */ /* 0x004ff60000041810 */
[----:B------:R-:W-:Y:S11]  /*17380*/  @!UPT UIADD3 URZ, URZ, URZ, URZ ;  /* 0x0000003f3f3ff290 */ /* 0x000ff6000fffe03f */
[----:B------:R-:W-:Y:S01]  /*17390*/  @!UPT UIADD3 URZ, URZ, URZ, URZ ;  /* 0x0000003f3f3ff290 */ /* 0x000fe2000fffe03f */
[----:B------:R-:W-:Y:S04]  /*173a0*/  STL.64 [R1+0xa0], R16 ;  /* 0x0000a01001007387 */ /* 0x000fe80000100a00 */
[----:B------:R-:W-:Y:S04]  /*173b0*/  STL.64 [R1+0xa8], R18 ;  /* 0x0000a81201007387 */ /* 0x000fe80000100a00 */
[----:B-----5:R-:W2:Y:S04]  /*173c0*/  LDL.LU.64 R14, [R1+0x1090] ;  /* 0x00109000010e7983 */ /* 0x020ea80000300a00 */
[----:B------:R-:W2:Y:S04]  /*173d0*/  LDL.LU.64 R12, [R1+0x1088] ;  /* 0x00108800010c7983 */ /* 0x000ea80000300a00 */
[----:B------:R-:W-:Y:S04]  /*173e0*/  STL.64 [R1+0x1058], R22 ;  /* 0x0010581601007387 */ /* 0x000fe80000100a00 */
[----:B------:R0:W-:Y:S04]  /*173f0*/  STL.64 [R1+0x1050], R20 ;  /* 0x0010501401007387 */ /* 0x0001e80000100a00 */
[----:B0-----:R-:W4:Y:S04]  /*17400*/  LDL.LU R20, [R1+0x110] ;  /* 0x0001100001147983 */ /* 0x001f280000300800 */
[----:B------:R-:W4:Y:S04]  /*17410*/  LDL.LU R21, [R1+0x114] ;  /* 0x0001140001157983 */ /* 0x000f280000300800 */
[----:B------:R-:W5:Y:S04]  /*17420*/  LDL.LU R22, [R1+0x118] ;  /* 0x0001180001167983 */ /* 0x000f680000300800 */
[----:B------:R-:W5:Y:S01]  /*17430*/  LDL.LU R23, [R1+0x11c] ;  /* 0x00011c0001177983 */ /* 0x000f620000300800 */
[C---:B------:R-:W-:Y:S01]  /*17440*/  FMUL R24, R2.reuse, R24 ;  /* 0x0000001802187220 */ /* 0x040fe20000400000 */
[----:B------:R-:W-:Y:S01]  /*17450*/  MOV R16, R5 ;  /* 0x0000000500107202 */ /* 0x000fe20000000f00 */
[----:B------:R-:W-:Y:S01]  /*17460*/  FMUL R25, R2, R25 ;  /* 0x0000001902197220 */ /* 0x000fe20000400000 */
[----:B------:R-:W-:Y:S01]  /*17470*/  MOV R17, R4 ;  /* 0x0000000400117202 */ /* 0x000fe20000000f00 */
[----:B------:R-:W-:-:S02]  /*17480*/  FMUL R26, R0, R26 ;  /* 0x0000001a001a7220 */ /* 0x000fc40000400000 */
[----:B---3--:R-:W-:Y:S01]  /*17490*/  FMUL R27, R0, R3 ;  /* 0x00000003001b7220 */ /* 0x008fe20000400000 */
[----:B-----5:R-:W-:Y:S04]  /*174a0*/  STL.64 [R1+0x1080], R22 ;  /* 0x0010801601007387 */ /* 0x020fe80000100a00 */
[----:B----4-:R0:W-:Y:S04]  /*174b0*/  STL.64 [R1+0x1078], R20 ;  /* 0x0010781401007387 */ /* 0x0101e80000100a00 */
[----:B0-----:R-:W3:Y:S04]  /*174c0*/  LDL.LU R20, [R1+0x170] ;  /* 0x0001700001147983 */ /* 0x001ee80000300800 */
[----:B------:R-:W3:Y:S04]  /*174d0*/  LDL.LU R21, [R1+0x174] ;  /* 0x0001740001157983 */ /* 0x000ee80000300800 */
[----:B------:R-:W3:Y:S04]  /*174e0*/  LDL.LU R22, [R1+0x178] ;  /* 0x0001780001167983 */ /* 0x000ee80000300800 */
[----:B------:R-:W3:Y:S01]  /*174f0*/  LDL.LU R23, [R1+0x17c] ;  /* 0x00017c0001177983 */ /* 0x000ee20000300800 */
[----:B--2---:R-:W-:Y:S01]  /*17500*/  HMMA.16816.F32.BF16 R16, R12, R16, R24 ;  /* 0x000000100c10723c */ /* 0x004fe20000041818 */
[----:B------:R-:W-:-:S06]  /*17510*/  MOV R29, R6 ;  /* 0x00000006001d7202 */ /* 0x000fcc0000000f00 */
[----:B------:R-:W-:Y:S11]  /*17520*/  MOV R27, R7 ;  /* 0x00000007001b7202 */ /* 0x000ff60000000f00 */
[----:B------:R-:W-:Y:S05]  /*17530*/  @!UPT UIADD3 URZ, URZ, URZ, URZ ;  /* 0x0000003f3f3ff290 */ /* 0x000fea000fffe03f */
[----:B------:R0:W-:Y:S01]  /*17540*/  STL.64 [R1+0x90], R16 ;  /* 0x0000901001007387 */ /* 0x0001e20000100a00 */
[----:B------:R-:W-:-:S03]  /*17550*/  IMAD.MOV.U32 R3, RZ, RZ, R19 ;  /* 0x000000ffff037224 */ /* 0x000fc600078e0013 */
[----:B------:R1:W-:Y:S04]  /*17560*/  STL [R1+0x98], R18 ;  /* 0x0000981201007387 */ /* 0x0003e80000100800 */
[----:B0-----:R-:W2:Y:S04]  /*17570*/  LDL.LU R16, [R1+0x3e0] ;  /* 0x0003e00001107983 */ /* 0x001ea80000300800 */
[----:B------:R-:W4:Y:S04]  /*17580*/  LDL.LU R17, [R1+0x3e4] ;  /* 0x0003e40001117983 */ /* 0x000f280000300800 */
[----:B-1----:R-:W5:Y:S04]  /*17590*/  LDL.LU R18, [R1+0x3e8] ;  /* 0x0003e80001127983 */ /* 0x002f680000300800 */
[----:B------:R-:W2:Y:S04]  /*175a0*/  LDL.LU R19, [R1+0x3ec] ;  /* 0x0003ec0001137983 */ /* 0x000ea80000300800 */
[----:B------:R-:W2:Y:S04]  /*175b0*/  LDL.LU R24, [R1+0x1f0] ;  /* 0x0001f00001187983 */ /* 0x000ea80000300800 */
[----:B------:R-:W2:Y:S04]  /*175c0*/  LDL.LU R25, [R1+0x1f4] ;  /* 0x0001f40001197983 */ /* 0x000ea80000300800 */
[----:B------:R-:W2:Y:S04]  /*175d0*/  LDL.LU R26, [R1+0x1f8] ;  /* 0x0001f800011a7983 */ /* 0x000ea80000300800 */
[----:B------:R0:W-:Y:S04]  /*175e0*/  STL [R1+0xeb0], R3 ;  /* 0x000eb00301007387 */ /* 0x0001e80000100800 */
[----:B0-----:R-:W2:Y:S01]  /*175f0*/  LDL R3, [R1+0x3f8] ;  /* 0x0003f80001037983 */ /* 0x001ea20000100800 */
[----:B---3--:R-:W-:Y:S11]  /*17600*/  HMMA.16816.F32.BF16 R20, R8, R6, R20 ;  /* 0x000000060814723c */ /* 0x008ff60000041814 */
[----:B------:R-:W-:Y:S11]  /*17610*/  @!UPT UIADD3 URZ, URZ, URZ, URZ ;  /* 0x0000003f3f3ff290 */ /* 0x000ff6000fffe03f */
[----:B------:R-:W-:Y:S01]  /*17620*/  @!UPT UIADD3 URZ, URZ, URZ, URZ ;  /* 0x0000003f3f3ff290 */ /* 0x000fe2000fffe03f */
[----:B------:R-:W-:Y:S04]  /*17630*/  STL.64 [R1+0x5c0], R20 ;  /* 0x0005c01401007387 */ /* 0x000fe80000100a00 */
[----:B------:R0:W-:Y:S04]  /*17640*/  STL.64 [R1+0x5c8], R22 ;  /* 0x0005c81601007387 */ /* 0x0001e80000100a00 */
[----:B0-----:R-:W3:Y:S04]  /*17650*/  LDL.LU.64 R22, [R1+0x1080] ;  /* 0x0010800001167983 */ /* 0x001ee80000300a00 */
[----:B------:R-:W3:Y:S04]  /*17660*/  LDL.LU.64 R20, [R1+0x1078] ;  /* 0x0010780001147983 */ /* 0x000ee80000300a00 */
[----:B------:R-:W3:Y:S04]  /*17670*/  LDL.LU.64 R6, [R1+0x1070] ;  /* 0x0010700001067983 */ /* 0x000ee80000300a00 */
[----:B------:R-:W3:Y:S04]  /*17680*/  LDL.LU.64 R4, [R1+0x1068] ;  /* 0x0010680001047983 */ /* 0x000ee80000300a00 */
[----:B------:R0:W-:Y:S04]  /*17690*/  STL.64 [R1+0x1048], R10 ;  /* 0x0010480a01007387 */ /* 0x0001e80000100a00 */
[----:B------:R3:W-:Y:S01]  /*176a0*/  STL.64 [R1+0x1040], R8 ;  /* 0x0010400801007387 */ /* 0x0007e20000100a00 */
[----:B0-----:R-:W-:-:S02]  /*176b0*/  MOV R10, R29 ;  /* 0x0000001d000a7202 */ /* 0x001fc40000000f00 */
[----:B------:R-:W-:Y:S01]  /*176c0*/  MOV R11, R27 ;  /* 0x0000001b000b7202 */ /* 0x000fe20000000f00 */
[----:B------:R-:W2:Y:S06]  /*176d0*/  LDL.LU R29, [R1+0x1060] ;  /* 0x00106000011d7983 */ /* 0x000eac0000300800 */
[----:B---3--:R-:W-:Y:S01]  /*176e0*/  HMMA.16816.F32.BF16 R8, R4, R10, R20 ;  /* 0x0000000a0408723c */ /* 0x008fe20000041814 */
[----:B------:R-:W3:Y:S04]  /*176f0*/  LDL.LU.64 R22, [R1+0x1058] ;  /* 0x0010580001167983 */ /* 0x000ee80000300a00 */
[----:B------:R-:W3:Y:S04]  /*17700*/  LDL.LU.64 R20, [R1+0x1050] ;  /* 0x0010500001147983 */ /* 0x000ee80000300a00 */
[----:B------:R0:W-:Y:S04]  /*17710*/  STL.64 [R1+0x1028], R6 ;  /* 0x0010280601007387 */ /* 0x0001e80000100a00 */
[----:B------:R-:W-:Y:S10]  /*17720*/  STL.64 [R1+0x1020], R4 ;  /* 0x0010200401007387 */ /* 0x000ff40000100a00 */
[----:B------:R-:W-:Y:S04]  /*17730*/  STL.64 [R1+0x520], R8 ;  /* 0x0005200801007387 */ /* 0x000fe80000100a00 */
[----:B------:R-:W-:Y:S04]  /*17740*/  STL.64 [R1+0x528], R10 ;  /* 0x0005280a01007387 */ /* 0x000fe80000100a00 */
[----:B--2---:R-:W1:Y:S01]  /*17750*/  LDSM.16.M88.4 R8, [R3+0x21400] ;  /* 0x021400000308783b */ /* 0x004e620000000200 */
[----:B------:R-:W-:-:S02]  /*17760*/  FMUL R16, R29, R16 ;  /* 0x000000101d107220 */ /* 0x000fc40000400000 */
[----:B----4-:R-:W-:Y:S01]  /*17770*/  FMUL R17, R29, R17 ;  /* 0x000000111d117220 */ /* 0x010fe20000400000 */
[----:B0-----:R-:W2:Y:S01]  /*17780*/  LDL.LU.64 R6, [R1+0x88] ;  /* 0x0000880001067983 */ /* 0x001ea20000300a00 */
[C---:B-----5:R-:W-:Y:S02]  /*17790*/  FMUL R18, R28.reuse, R18 ;  /* 0x000000121c127220 */ /* 0x060fe40000400000 */
[----:B------:R-:W-:Y:S01]  /*177a0*/  FMUL R19, R28, R19 ;  /* 0x000000131c137220 */ /* 0x000fe20000400000 */
[----:B------:R-:W-:Y:S04]  /*177b0*/  STL [R1+0x1018], R29 ;  /* 0x0010181d01007387 */ /* 0x000fe80000100800 */
[----:B-1----:R-:W-:Y:S04]  /*177c0*/  STL.64 [R1+0x2e8], R10 ;  /* 0x0002e80a01007387 */ /* 0x002fe80000100a00 */
[----:B------:R-:W4:Y:S01]  /*177d0*/  LDL.LU R4, [R1+0x1fc] ;  /* 0x0001fc0001047983 */ /* 0x000f220000300800 */
[----:B---3--:R-:W-:Y:S03]  /*177e0*/  HMMA.16816.F32.BF16 R16, R20, R8, R16 ;  /* 0x000000081410723c */ /* 0x008fe60000041810 */
[----:B------:R-:W-:Y:S04]  /*177f0*/  STL.64 [R1+0x1010], R22 ;  /* 0x0010101601007387 */ /* 0x000fe80000100a00 */
[----:B------:R0:W-:Y:S11]  /*17800*/  STL.64 [R1+0x1008], R20 ;  /* 0x0010081401007387 */ /* 0x0001f60000100a00 */
[----:B------:R-:W-:Y:S05]  /*17810*/  @!UPT UIADD3 URZ, URZ, URZ, URZ ;  /* 0x0000003f3f3ff290 */ /* 0x000fea000fffe03f */
[----:B------:R-:W-:Y:S04]  /*17820*/  STL.64 [R1+0x3e0], R16 ;  /* 0x0003e01001007387 */ /* 0x000fe80000100a00 */
[----:B------:R-:W-:Y:S04]  /*17830*/  STL.64 [R1+0x3e8], R18 ;  /* 0x0003e81201007387 */ /* 0x000fe80000100a00 */
[----:B0-----:R-:W3:Y:S04]  /*17840*/  LDL.LU R20, [R1+0x100] ;  /* 0x0001000001147983 */ /* 0x001ee80000300800 */
[----:B------:R-:W3:Y:S04]  /*17850*/  LDL.LU R21, [R1+0x104] ;  /* 0x0001040001157983 */ /* 0x000ee80000300800 */
[----:B------:R-:W5:Y:S04]  /*17860*/  LDL.LU R22, [R1+0x108] ;  /* 0x0001080001167983 */ /* 0x000f680000300800 */
[----:B------:R-:W5:Y:S01]  /*17870*/  LDL.LU R23, [R1+0x10c] ;  /* 0x00010c0001177983 */ /* 0x000f620000300800 */
[----:B------:R-:W-:-:S02]  /*17880*/  FMUL R24, R2, R24 ;  /* 0x0000001802187220 */ /* 0x000fc40000400000 */
[----:B------:R-:W-:Y:S02]  /*17890*/  FMUL R25, R2, R25 ;  /* 0x0000001902197220 */ /* 0x000fe40000400000 */
[C---:B------:R-:W-:Y:S02]  /*178a0*/  FMUL R26, R0.reuse, R26 ;  /* 0x0000001a001a7220 */ /* 0x040fe40000400000 */
[----:B----4-:R-:W-:-:S07]  /*178b0*/  FMUL R27, R0, R4 ;  /* 0x00000004001b7220 */ /* 0x010fce0000400000 */
[----:B------:R-:W-:Y:S01]  /*178c0*/  HMMA.16816.F32.BF16 R24, R12, R8, R24 ;  /* 0x000000080c18723c */ /* 0x000fe20000041818 */
[----:B-----5:R-:W-:Y:S04]  /*178d0*/  STL.64 [R1+0x1038], R22 ;  /* 0x0010381601007387 */ /* 0x020fe80000100a00 */
[----:B---3--:R0:W-:Y:S04]  /*178e0*/  STL.64 [R1+0x1030], R20 ;  /* 0x0010301401007387 */ /* 0x0081e80000100a00 */
[----:B0-----:R-:W3:Y:S04]  /*178f0*/  LDL.LU R20, [R1+0x160] ;  /* 0x0001600001147983 */ /* 0x001ee80000300800 */
[----:B------:R-:W3:Y:S04]  /*17900*/  LDL.LU R21, [R1+0x164] ;  /* 0x0001640001157983 */ /* 0x000ee80000300800 */
[----:B------:R-:W3:Y:S04]  /*17910*/  LDL.LU R22, [R1+0x168] ;  /* 0x0001680001167983 */ /* 0x000ee80000300800 */
[----:B------:R-:W3:Y:S04]  /*17920*/  LDL.LU R23, [R1+0x16c] ;  /* 0x00016c0001177983 */ /* 0x000ee80000300800 */
[----:B------:R-:W4:Y:S04]  /*17930*/  LDL.LU R16, [R1+0x3c0] ;  /* 0x0003c00001107983 */ /* 0x000f280000300800 */
[----:B------:R-:W5:Y:S04]  /*17940*/  LDL.LU R17, [R1+0x3c4] ;  /* 0x0003c40001117983 */ /* 0x000f680000300800 */
[----:B------:R-:W3:Y:S04]  /*17950*/  LDL.LU R18, [R1+0x3c8] ;  /* 0x0003c80001127983 */ /* 0x000ee80000300800 */
[----:B------:R-:W3:Y:S04]  /*17960*/  LDL.LU R19, [R1+0x3cc] ;  /* 0x0003cc0001137983 */ /* 0x000ee80000300800 */
[----:B------:R-:W3:Y:S04]  /*17970*/  LDL.LU.64 R10, [R1+0x1048] ;  /* 0x00104800010a7983 */ /* 0x000ee80000300a00 */
[----:B------:R-:W3:Y:S04]  /*17980*/  LDL.LU.64 R8, [R1+0x1040] ;  /* 0x0010400001087983 */ /* 0x000ee80000300a00 */
[----:B------:R0:W-:Y:S04]  /*17990*/  STL.64 [R1+0x3d0], R24 ;  /* 0x0003d01801007387 */ /* 0x0001e80000100a00 */
[----:B------:R1:W-:Y:S01]  /*179a0*/  STL.64 [R1+0x3d8], R26 ;  /* 0x0003d81a01007387 */ /* 0x0003e20000100a00 */
[----:B--2---:R-:W-:-:S03]  /*179b0*/  MOV R29, R6 ;  /* 0x00000006001d7202 */ /* 0x004fc60000000f00 */
[----:B0-----:R-:W2:Y:S04]  /*179c0*/  LDL.LU R25, [R1+0x220] ;  /* 0x0002200001197983 */ /* 0x001ea80000300800 */
[----:B-1----:R-:W2:Y:S01]  /*179d0*/  LDL.LU R27, [R1+0x224] ;  /* 0x00022400011b7983 */ /* 0x002ea20000300800 */
[----:B------:R-:W-:Y:S01]  /*179e0*/  MOV R24, R7 ;  /* 0x0000000700187202 */ /* 0x000fe20000000f00 */
        /* <DEDUP_REMOVED lines=9> */
[----:B------:R-:W2:Y:S04]  /*17a80*/  LDL.LU R26, [R1+0x228] ;  /* 0x00022800011a7983 */ /* 0x000ea80000300800 */
[----:B------:R0:W-:Y:S04]  /*17a90*/  STL.64 [R1+0x1000], R10 ;  /* 0x0010000a01007387 */ /* 0x0001e80000100a00 */
[----:B------:R3:W-:Y:S01]  /*17aa0*/  STL.64 [R1+0xff8], R8 ;  /* 0x000ff80801007387 */ /* 0x0007e20000100a00 */
[----:B0-----:R-:W-:Y:S01]  /*17ab0*/  IMAD.MOV.U32 R10, RZ, RZ, R29 ;  /* 0x000000ffff0a7224 */ /* 0x001fe200078e001d */
[----:B------:R-:W-:-:S02]  /*17ac0*/  MOV R11, R24 ;  /* 0x00000018000b7202 */ /* 0x000fc40000000f00 */
[----:B------:R-:W4:Y:S05]  /*17ad0*/  LDL.LU R29, [R1+0x1018] ;  /* 0x00101800011d7983 */ /* 0x000f2a0000300800 */
[----:B---3--:R-:W-:Y:S01]  /*17ae0*/  HMMA.16816.F32.BF16 R8, R4, R10, R20 ;  /* 0x0000000a0408723c */ /* 0x008fe20000041814 */
[----:B------:R-:W3:Y:S04]  /*17af0*/  LDL.LU.64 R22, [R1+0x1010] ;  /* 0x0010100001167983 */ /* 0x000ee80000300a00 */
[----:B------:R-:W3:Y:S04]  /*17b00*/  LDL.LU.64 R20, [R1+0x1008] ;  /* 0x0010080001147983 */ /* 0x000ee80000300a00 */
[----:B------:R0:W-:Y:S04]  /*17b10*/  STL.64 [R1+0xfe0], R6 ;  /* 0x000fe00601007387 */ /* 0x0001e80000100a00 */
[----:B------:R-:W-:Y:S10]  /*17b20*/  STL.64 [R1+0xfd8], R4 ;  /* 0x000fd80401007387 */ /* 0x000ff40000100a00 */
[----:B------:R-:W-:Y:S04]  /*17b30*/  STL.64 [R1+0x510], R8 ;  /* 0x0005100801007387 */ /* 0x000fe80000100a00 */
[----:B------:R-:W-:Y:S04]  /*17b40*/  STL.64 [R1+0x518], R10 ;  /* 0x0005180a01007387 */ /* 0x000fe80000100a00 */
[----:B------:R-:W1:Y:S01]  /*17b50*/  LDSM.16.M88.4 R8, [R3+0x21600] ;  /* 0x021600000308783b */ /* 0x000e620000000200 */
[----:B----4-:R-:W-:-:S02]  /*17b60*/  FMUL R16, R29, R16 ;  /* 0x000000101d107220 */ /* 0x010fc40000400000 */
[----:B-----5:R-:W-:Y:S01]  /*17b70*/  FMUL R17, R29, R17 ;  /* 0x000000111d117220 */ /* 0x020fe20000400000 */
[----:B0-----:R-:W4:Y:S01]  /*17b80*/  LDL.LU.64 R6, [R1+0x78] ;  /* 0x0000780001067983 */ /* 0x001f220000300a00 */
[C---:B------:R-:W-:Y:S02]  /*17b90*/  FMUL R18, R28.reuse, R18 ;  /* 0x000000121c127220 */ /* 0x040fe40000400000 */
[----:B------:R-:W-:Y:S02]  /*17ba0*/  FMUL R19, R28, R19 ;  /* 0x000000131c137220 */ /* 0x000fe40000400000 */
[C---:B--2---:R-:W-:Y:S02]  /*17bb0*/  FMUL R24, R2.reuse, R25 ;  /* 0x0000001902187220 */ /* 0x044fe40000400000 */
[----:B------:R-:W-:Y:S01]  /*17bc0*/  FMUL R25, R2, R27 ;  /* 0x0000001b02197220 */ /* 0x000fe20000400000 */
[----:B-1----:R-:W-:Y:S04]  /*17bd0*/  STL.64 [R1+0x2b8], R10 ;  /* 0x0002b80a01007387 */ /* 0x002fe80000100a00 */
[----:B------:R-:W-:Y:S04]  /*17be0*/  STL [R1+0xfd4], R28 ;  /* 0x000fd41c01007387 */ /* 0x000fe80000100800 */
[----:B------:R0:W-:Y:S04]  /*17bf0*/  STL [R1+0xfd0], R2 ;  /* 0x000fd00201007387 */ /* 0x0001e80000100800 */
[----:B0-----:R-:W2:Y:S01]  /*17c00*/  LDL.LU R2, [R1+0x22c] ;  /* 0x00022c0001027983 */ /* 0x001ea20000300800 */
[----:B---3--:R-:W-:Y:S03]  /*17c10*/  HMMA.16816.F32.BF16 R16, R20, R8, R16 ;  /* 0x000000081410723c */ /* 0x008fe60000041810 */
[----:B------:R-:W-:Y:S11]  /*17c20*/  STL.64 [R1+0xfc8], R22 ;  /* 0x000fc81601007387 */ /* 0x000ff60000100a00 */
[----:B------:R-:W-:Y:S09]  /*17c30*/  @!UPT UIADD3 URZ, URZ, URZ, URZ ;  /* 0x0000003f3f3ff290 */ /* 0x000ff2000fffe03f */
[----:B------:R-:W-:Y:S04]  /*17c40*/  STL.64 [R1+0x3c0], R16 ;  /* 0x0003c01001007387 */ /* 0x000fe80000100a00 */
[----:B------:R-:W-:Y:S04]  /*17c50*/  STL.64 [R1+0x3c8], R18 ;  /* 0x0003c81201007387 */ /* 0x000fe80000100a00 */
[----:B------:R0:W-:Y:S04]  /*17c60*/  STL.64 [R1+0xfc0], R20 ;  /* 0x000fc01401007387 */ /* 0x0001e80000100a00 */
[----:B0-----:R-:W3:Y:S04]  /*17c70*/  LDL.LU R20, [R1+0xf0] ;  /* 0x0000f00001147983 */ /* 0x001ee80000300800 */
[----:B------:R-:W3:Y:S04]  /*17c80*/  LDL.LU R21, [R1+0xf4] ;  /* 0x0000f40001157983 */ /* 0x000ee80000300800 */
[----:B------:R-:W5:Y:S04]  /*17c90*/  LDL.LU R22, [R1+0xf8] ;  /* 0x0000f80001167983 */ /* 0x000f680000300800 */
[----:B------:R-:W5:Y:S01]  /*17ca0*/  LDL.LU R23, [R1+0xfc] ;  /* 0x0000fc0001177983 */ /* 0x000f620000300800 */
[----:B------:R-:W-:-:S02]  /*17cb0*/  FMUL R26, R0, R26 ;  /* 0x0000001a001a7220 */ /* 0x000fc40000400000 */
[----:B--2---:R-:W-:-:S07]  /*17cc0*/  FMUL R27, R0, R2 ;  /* 0x00000002001b7220 */ /* 0x004fce0000400000 */
[----:B------:R-:W-:Y:S01]  /*17cd0*/  HMMA.16816.F32.BF16 R24, R12, R8, R24 ;  /* 0x000000080c18723c */ /* 0x000fe20000041818 */
[----:B-----5:R-:W-:Y:S04]  /*17ce0*/  STL.64 [R1+0xff0], R22 ;  /* 0x000ff01601007387 */ /* 0x020fe80000100a00 */
[----:B---3--:R0:W-:Y:S04]  /*17cf0*/  STL.64 [R1+0xfe8], R20 ;  /* 0x000fe81401007387 */ /* 0x0081e80000100a00 */
[----:B0-----:R-:W2:Y:S04]  /*17d00*/  LDL.LU R20, [R1+0x150] ;  /* 0x0001500001147983 */ /* 0x001ea80000300800 */
[----:B------:R-:W2:Y:S04]  /*17d10*/  LDL.LU R21, [R1+0x154] ;  /* 0x0001540001157983 */ /* 0x000ea80000300800 */
[----:B------:R-:W2:Y:S04]  /*17d20*/  LDL.LU R22, [R1+0x158] ;  /* 0x0001580001167983 */ /* 0x000ea80000300800 */
[----:B------:R-:W2:Y:S04]  /*17d30*/  LDL.LU R23, [R1+0x15c] ;  /* 0x00015c0001177983 */ /* 0x000ea80000300800 */
[----:B------:R-:W3:Y:S04]  /*17d40*/  LDL.LU R16, [R1+0x3a0] ;  /* 0x0003a00001107983 */ /* 0x000ee80000300800 */
[----:B------:R-:W5:Y:S04]  /*17d50*/  LDL.LU R17, [R1+0x3a4] ;  /* 0x0003a40001117983 */ /* 0x000f680000300800 */
[----:B------:R-:W2:Y:S04]  /*17d60*/  LDL.LU R18, [R1+0x3a8] ;  /* 0x0003a80001127983 */ /* 0x000ea80000300800 */
[----:B------:R-:W2:Y:S04]  /*17d70*/  LDL.LU R19, [R1+0x3ac] ;  /* 0x0003ac0001137983 */ /* 0x000ea80000300800 */
[----:B------:R-:W2:Y:S04]  /*17d80*/  LDL.LU.64 R10, [R1+0x1000] ;  /* 0x00100000010a7983 */ /* 0x000ea80000300a00 */
[----:B------:R-:W2:Y:S04]  /*17d90*/  LDL.LU.64 R8, [R1+0xff8] ;  /* 0x000ff80001087983 */ /* 0x000ea80000300a00 */
[----:B------:R0:W-:Y:S04]  /*17da0*/  STL.64 [R1+0x3b0], R24 ;  /* 0x0003b01801007387 */ /* 0x0001e80000100a00 */
[----:B------:R1:W-:Y:S01]  /*17db0*/  STL.64 [R1+0x3b8], R26 ;  /* 0x0003b81a01007387 */ /* 0x0003e20000100a00 */
[----:B----4-:R-:W-:-:S03]  /*17dc0*/  MOV R28, R6 ;  /* 0x00000006001c7202 */ /* 0x010fc60000000f00 */
[----:B0-----:R-:W4:Y:S04]  /*17dd0*/  LDL.LU R24, [R1+0x250] ;  /* 0x0002500001187983 */ /* 0x001f280000300800 */
[----:B------:R-:W3:Y:S04]  /*17de0*/  LDL.LU R25, [R1+0x254] ;  /* 0x0002540001197983 */ /* 0x000ee80000300800 */
[----:B-1----:R-:W3:Y:S01]  /*17df0*/  LDL.LU R26, [R1+0x258] ;  /* 0x00025800011a7983 */ /* 0x002ee20000300800 */
[----:B------:R-:W-:Y:S01]  /*17e00*/  MOV R2, R7 ;  /* 0x0000000700027202 */ /* 0x000fe20000000f00 */
[----:B--2---:R-:W-:Y:S11]  /*17e10*/  HMMA.16816.F32.BF16 R20, R8, R6, R20 ;  /* 0x000000060814723c */ /* 0x004ff60000041814 */
[----:B------:R-:W-:Y:S11]  /*17e20*/  @!UPT UIADD3 URZ, URZ, URZ, URZ ;  /* 0x0000003f3f3ff290 */ /* 0x000ff6000fffe03f */
[----:B------:R-:W-:Y:S01]  /*17e30*/  @!UPT UIADD3 URZ, URZ, URZ, URZ ;  /* 0x0000003f3f3ff290 */ /* 0x000fe2000fffe03f */
[----:B------:R-:W-:Y:S04]  /*17e40*/  STL.64 [R1+0x5a0], R20 ;  /* 0x0005a01401007387 */ /* 0x000fe80000100a00 */
[----:B------:R0:W-:Y:S04]  /*17e50*/  STL.64 [R1+0x5a8], R22 ;  /* 0x0005a81601007387 */ /* 0x0001e80000100a00 */
[----:B0-----:R-:W2:Y:S04]  /*17e60*/  LDL.LU.64 R22, [R1+0xff0] ;  /* 0x000ff00001167983 */ /* 0x001ea80000300a00 */
[----:B------:R-:W2:Y:S04]  /*17e70*/  LDL.LU.64 R20, [R1+0xfe8] ;  /* 0x000fe80001147983 */ /* 0x000ea80000300a00 */
[----:B------:R-:W2:Y:S04]  /*17e80*/  LDL.LU.64 R6, [R1+0xfe0] ;  /* 0x000fe00001067983 */ /* 0x000ea80000300a00 */
[----:B------:R-:W2:Y:S04]  /*17e90*/  LDL.LU.64 R4, [R1+0xfd8] ;  /* 0x000fd80001047983 */ /* 0x000ea80000300a00 */
[----:B------:R-:W3:Y:S04]  /*17ea0*/  LDL.LU R27, [R1+0x25c] ;  /* 0x00025c00011b7983 */ /* 0x000ee80000300800 */
[----:B------:R0:W-:Y:S04]  /*17eb0*/  STL.64 [R1+0xfb8], R10 ;  /* 0x000fb80a01007387 */ /* 0x0001e80000100a00 */
[----:B------:R2:W-:Y:S01]  /*17ec0*/  STL.64 [R1+0xfb0], R8 ;  /* 0x000fb00801007387 */ /* 0x0005e20000100a00 */
[----:B0-----:R-:W-:-:S02]  /*17ed0*/  MOV R10, R28 ;  /* 0x0000001c000a7202 */ /* 0x001fc40000000f00 */
[----:B------:R-:W-:Y:S01]  /*17ee0*/  MOV R11, R2 ;  /* 0x00000002000b7202 */ /* 0x000fe20000000f00 */
[----:B------:R-:W3:Y:S04]  /*17ef0*/  LDL.LU R28, [R1+0xfd4] ;  /* 0x000fd400011c7983 */ /* 0x000ee80000300800 */
[----:B------:R-:W4:Y:S02]  /*17f00*/  LDL.LU R2, [R1+0xfd0] ;  /* 0x000fd00001027983 */ /* 0x000f240000300800 */
[----:B--2---:R-:W-:Y:S02]  /*17f10*/  HMMA.16816.F32.BF16 R8, R4, R10, R20 ;  /* 0x0000000a0408723c */ /* 0x004fe40000041814 */
[----:B------:R-:W2:Y:S04]  /*17f20*/  LDL.LU.64 R22, [R1+0xfc8] ;  /* 0x000fc80001167983 */ /* 0x000ea80000300a00 */
[----:B------:R-:W2:Y:S11]  /*17f30*/  LDL.LU.64 R20, [R1+0xfc0] ;  /* 0x000fc00001147983 */ /* 0x000eb60000300a00 */
[----:B------:R-:W-:Y:S06]  /*17f40*/  @!UPT UIADD3 URZ, URZ, URZ, URZ ;  /* 0x0000003f3f3ff290 */ /* 0x000fec000fffe03f */
[----:B------:R-:W-:Y:S04]  /*17f50*/  STL.64 [R1+0x500], R8 ;  /* 0x0005000801007387 */ /* 0x000fe80000100a00 */
[----:B------:R-:W-:Y:S04]  /*17f60*/  STL.64 [R1+0x508], R10 ;  /* 0x0005080a01007387 */ /* 0x000fe80000100a00 */
[----:B------:R-:W0:Y:S01]  /*17f70*/  LDSM.16.M88.4 R8, [R3+0x21800] ;  /* 0x021800000308783b */ /* 0x000e220000000200 */
[C---:B---3--:R-:W-:Y:S02]  /*17f80*/  FMUL R16, R29.reuse, R16 ;  /* 0x000000101d107220 */ /* 0x048fe40000400000 */
[----:B-----5:R-:W-:-:S02]  /*17f90*/  FMUL R17, R29, R17 ;  /* 0x000000111d117220 */ /* 0x020fc40000400000 */
[C---:B------:R-:W-:Y:S02]  /*17fa0*/  FMUL R18, R28.reuse, R18 ;  /* 0x000000121c127220 */ /* 0x040fe40000400000 */
[----:B------:R-:W-:Y:S02]  /*17fb0*/  FMUL R19, R28, R19 ;  /* 0x000000131c137220 */ /* 0x000fe40000400000 */
[C---:B----4-:R-:W-:Y:S02]  /*17fc0*/  FMUL R24, R2.reuse, R24 ;  /* 0x0000001802187220 */ /* 0x050fe40000400000 */
[----:B------:R-:W-:Y:S02]  /*17fd0*/  FMUL R25, R2, R25 ;  /* 0x0000001902197220 */ /* 0x000fe40000400000 */
[C---:B------:R-:W-:Y:S02]  /*17fe0*/  FMUL R26, R0.reuse, R26 ;  /* 0x0000001a001a7220 */ /* 0x040fe40000400000 */
[----:B------:R-:W-:-:S07]  /*17ff0*/  FMUL R27, R0, R27 ;  /* 0x0000001b001b7220 */ /* 0x000fce0000400000 */
[-C--:B0-----:R-:W-:Y:S01]  /*18000*/  HMMA.16816.F32.BF16 R24, R12, R8.reuse, R24 ;  /* 0x000000080c18723c */ /* 0x081fe20000041818 */
[----:B------:R-:W-:Y:S07]  /*18010*/  STL.64 [R1+0x288], R10 ;  /* 0x0002880a01007387 */ /* 0x000fee0000100a00 */
[----:B--2---:R-:W-:Y:S11]  /*18020*/  HMMA.16816.F32.BF16 R16, R20, R8, R16 ;  /* 0x000000081410723c */ /* 0x004ff60000041810 */
[----:B------:R-:W-:Y:S11]  /*18030*/  @!UPT UIADD3 URZ, URZ, URZ, URZ ;  /* 0x0000003f3f3ff290 */ /* 0x000ff6000fffe03f */
[----:B------:R-:W-:Y:S01]  /*18040*/  @!UPT UIADD3 URZ, URZ, URZ, URZ ;  /* 0x0000003f3f3ff290 */ /* 0x000fe2000fffe03f */
[----:B------:R0:W-:Y:S04]  /*18050*/  STL.64 [R1+0x3a0], R16 ;  /* 0x0003a01001007387 */ /* 0x0001e80000100a00 */
[----:B------:R1:W-:Y:S04]  /*18060*/  STL.64 [R1+0x3a8], R18 ;  /* 0x0003a81201007387 */ /* 0x0003e80000100a00 */
[----:B0-----:R-:W2:Y:S04]  /*18070*/  LDL.LU R16, [R1+0x140] ;  /* 0x0001400001107983 */ /* 0x001ea80000300800 */
[----:B------:R-:W2:Y:S04]  /*18080*/  LDL.LU R17, [R1+0x144] ;  /* 0x0001440001117983 */ /* 0x000ea80000300800 */
[----:B-1----:R-:W2:Y:S04]  /*18090*/  LDL.LU R18, [R1+0x148] ;  /* 0x0001480001127983 */ /* 0x002ea80000300800 */
[----:B------:R-:W2:Y:S04]  /*180a0*/  LDL.LU R19, [R1+0x14c] ;  /* 0x00014c0001137983 */ /* 0x000ea80000300800 */
[----:B------:R-:W2:Y:S04]  /*180b0*/  LDL.LU.64 R10, [R1+0xfb8] ;  /* 0x000fb800010a7983 */ /* 0x000ea80000300a00 */
[----:B------:R-:W2:Y:S04]  /*180c0*/  LDL.LU.64 R8, [R1+0xfb0] ;  /* 0x000fb00001087983 */ /* 0x000ea80000300a00 */
[----:B------:R-:W-:Y:S04]  /*180d0*/  STL.64 [R1+0x390], R24 ;  /* 0x0003901801007387 */ /* 0x000fe80000100a00 */
[----:B------:R0:W-:Y:S04]  /*180e0*/  STL.64 [R1+0x398], R26 ;  /* 0x0003981a01007387 */ /* 0x0001e80000100a00 */
[----:B0-----:R-:W2:Y:S04]  /*180f0*/  LDL.LU R26, [R1+0x68] ;  /* 0x00006800011a7983 */ /* 0x001ea80000300800 */
[----:B------:R-:W2:Y:S02]  /*18100*/  LDL.LU R27, [R1+0x6c] ;  /* 0x00006c00011b7983 */ /* 0x000ea40000300800 */
[-C--:B--2---:R-:W-:Y:S11]  /*18110*/  HMMA.16816.F32.BF16 R16, R8, R26.reuse, R16 ;  /* 0x0000001a0810723c */ /* 0x084ff60000041810 */
[----:B------:R-:W-:Y:S11]  /*18120*/  @!UPT UIADD3 URZ, URZ, URZ, URZ ;  /* 0x0000003f3f3ff290 */ /* 0x000ff6000fffe03f */
[----:B------:R-:W-:Y:S01]  /*18130*/  @!UPT UIADD3 URZ, URZ, URZ, URZ ;  /* 0x0000003f3f3ff290 */ /* 0x000fe2000fffe03f */
[----:B------:R0:W-:Y:S04]  /*18140*/  STL.64 [R1+0x590], R16 ;  /* 0x0005901001007387 */ /* 0x0001e80000100a00 */
[----:B------:R-:W-:Y:S04]  /*18150*/  STL.64 [R1+0x598], R18 ;  /* 0x0005981201007387 */ /* 0x000fe80000100a00 */
[----:B0-----:R-:W2:Y:S04]  /*18160*/  LDL.LU R16, [R1+0x380] ;  /* 0x0003800001107983 */ /* 0x001ea80000300800 */
[----:B------:R-:W3:Y:S04]  /*18170*/  LDL.LU R17, [R1+0x384] ;  /* 0x0003840001117983 */ /* 0x000ee80000300800 */
[----:B------:R-:W-:Y:S04]  /*18180*/  STL.64 [R1+0xfa8], R10 ;  /* 0x000fa80a01007387 */ /* 0x000fe80000100a00 */
[----:B------:R0:W-:Y:S04]  /*18190*/  STL.64 [R1+0xfa0], R8 ;  /* 0x000fa00801007387 */ /* 0x0001e80000100a00 */
[----:B0-----:R-:W4:Y:S04]  /*181a0*/  LDL.LU R8, [R1+0xe0] ;  /* 0x0000e00001087983 */ /* 0x001f280000300800 */
[----:B------:R-:W4:Y:S04]  /*181b0*/  LDL.LU R9, [R1+0xe4] ;  /* 0x0000e40001097983 */ /* 0x000f280000300800 */
[----:B------:R-:W4:Y:S04]  /*181c0*/  LDL.LU R10, [R1+0xe8] ;  /* 0x0000e800010a7983 */ /* 0x000f280000300800 */
[----:B------:R-:W4:Y:S04]  /*181d0*/  LDL.LU R11, [R1+0xec] ;  /* 0x0000ec00010b7983 */ /* 0x000f280000300800 */
[----:B------:R-:W5:Y:S04]  /*181e0*/  LDL.LU R18, [R1+0x388] ;  /* 0x0003880001127983 */ /* 0x000f680000300800 */
[----:B------:R-:W2:Y:S01]  /*181f0*/  LDL.LU R19, [R1+0x38c] ;  /* 0x00038c0001137983 */ /* 0x000ea20000300800 */
[----:B----4-:R-:W-:Y:S11]  /*18200*/  HMMA.16816.F32.BF16 R8, R4, R26, R8 ;  /* 0x0000001a0408723c */ /* 0x010ff60000041808 */
[----:B------:R-:W-:Y:S11]  /*18210*/  @!UPT UIADD3 URZ, URZ, URZ, URZ ;  /* 0x0000003f3f3ff290 */ /* 0x000ff6000fffe03f */
[----:B------:R-:W-:Y:S01]  /*18220*/  @!UPT UIADD3 URZ, URZ, URZ, URZ ;  /* 0x0000003f3f3ff290 */ /* 0x000fe2000fffe03f */
[----:B------:R-:W-:Y:S04]  /*18230*/  STL.64 [R1+0x4f0], R8 ;  /* 0x0004f00801007387 */ /* 0x000fe80000100a00 */
[----:B------:R-:W-:Y:S04]  /*18240*/  STL.64 [R1+0x4f8], R10 ;  /* 0x0004f80a01007387 */ /* 0x000fe80000100a00 */
[----:B------:R-:W4:Y:S04]  /*18250*/  LDL.LU R24, [R1+0x270] ;  /* 0x0002700001187983 */ /* 0x000f280000300800 */
[----:B------:R-:W4:Y:S04]  /*18260*/  LDL.LU R25, [R1+0x274] ;  /* 0x0002740001197983 */ /* 0x000f280000300800 */
[----:B------:R-:W4:Y:S04]  /*18270*/  LDL.LU R26, [R1+0x278] ;  /* 0x00027800011a7983 */ /* 0x000f280000300800 */
[----:B------:R-:W-:Y:S04]  /*18280*/  STL.64 [R1+0xf98], R6 ;  /* 0x000f980601007387 */ /* 0x000fe80000100a00 */
[----:B------:R0:W-:Y:S04]  /*18290*/  STL.64 [R1+0xf90], R4 ;  /* 0x000f900401007387 */ /* 0x0001e80000100a00 */
[----:B------:R1:W5:Y:S04]  /*182a0*/  LDSM.16.M88.4 R8, [R3+0x21a00] ;  /* 0x021a00000308783b */ /* 0x0003680000000200 */
[----:B0-----:R-:W4:Y:S04]  /*182b0*/  LDL.LU R4, [R1+0x130] ;  /* 0x0001300001047983 */ /* 0x001f280000300800 */
[----:B------:R-:W4:Y:S04]  /*182c0*/  LDL.LU R5, [R1+0x134] ;  /* 0x0001340001057983 */ /* 0x000f280000300800 */
[----:B------:R-:W4:Y:S04]  /*182d0*/  LDL.LU R6, [R1+0x138] ;  /* 0x0001380001067983 */ /* 0x000f280000300800 */
[----:B------:R-:W4:Y:S04]  /*182e0*/  LDL.LU R7, [R1+0x13c] ;  /* 0x00013c0001077983 */ /* 0x000f280000300800 */
[----:B-1----:R-:W4:Y:S01]  /*182f0*/  LDL.LU R3, [R1+0x27c] ;  /* 0x00027c0001037983 */ /* 0x002f220000300800 */
[----:B--2---:R-:W-:-:S02]  /*18300*/  FMUL R16, R29, R16 ;  /* 0x000000101d107220 */ /* 0x004fc40000400000 */
[----:B---3--:R-:W-:Y:S02]  /*18310*/  FMUL R17, R29, R17 ;  /* 0x000000111d117220 */ /* 0x008fe40000400000 */
[C---:B-----5:R-:W-:Y:S02]  /*18320*/  FMUL R18, R28.reuse, R18 ;  /* 0x000000121c127220 */ /* 0x060fe40000400000 */
[----:B------:R-:W-:-:S07]  /*18330*/  FMUL R19, R28, R19 ;  /* 0x000000131c137220 */ /* 0x000fce0000400000 */
[----:B------:R-:W-:Y:S01]  /*18340*/  HMMA.16816.F32.BF16 R16, R20, R8, R16 ;  /* 0x000000081410723c */ /* 0x000fe20000041810 */
[----:B------:R-:W-:Y:S04]  /*18350*/  STL [R1+0xf88], R29 ;  /* 0x000f881d01007387 */ /* 0x000fe80000100800 */
[----:B------:R-:W-:Y:S04]  /*18360*/  STL.64 [R1+0x248], R10 ;  /* 0x0002480a01007387 */ /* 0x000fe80000100a00 */
[----:B------:R-:W-:Y:S04]  /*18370*/  STL.64 [R1+0xf80], R22 ;  /* 0x000f801601007387 */ /* 0x000fe80000100a00 */
[----:B------:R0:W-:Y:S10]  /*18380*/  STL.64 [R1+0xf78], R20 ;  /* 0x000f781401007387 */ /* 0x0001f40000100a00 */
[----:B------:R1:W-:Y:S04]  /*18390*/  STL.64 [R1+0x380], R16 ;  /* 0x0003801001007387 */ /* 0x0003e80000100a00 */
[----:B------:R2:W-:Y:S04]  /*183a0*/  STL.64 [R1+0x388], R18 ;  /* 0x0003881201007387 */ /* 0x0005e80000100a00 */
[----:B0-----:R-:W3:Y:S04]  /*183b0*/  LDL.LU R20, [R1+0xd0] ;  /* 0x0000d00001147983 */ /* 0x001ee80000300800 */
[----:B------:R-:W3:Y:S04]  /*183c0*/  LDL.LU R21, [R1+0xd4] ;  /* 0x0000d40001157983 */ /* 0x000ee80000300800 */
[----:B------:R-:W3:Y:S04]  /*183d0*/  LDL.LU R22, [R1+0xd8] ;  /* 0x0000d80001167983 */ /* 0x000ee80000300800 */
[----:B------:R-:W3:Y:S04]  /*183e0*/  LDL.LU R23, [R1+0xdc] ;  /* 0x0000dc0001177983 */ /* 0x000ee80000300800 */
[----:B-1----:R-:W5:Y:S04]  /*183f0*/  LDL R16, [R1+0x3f8] ;  /* 0x0003f80001107983 */ /* 0x002f680000100800 */
[----:B------:R-:W3:Y:S04]  /*18400*/  LDL.LU R17, [R1+0x360] ;  /* 0x0003600001117983 */ /* 0x000ee80000300800 */
[----:B--2---:R-:W2:Y:S04]  /*18410*/  LDL.LU R19, [R1+0x364] ;  /* 0x0003640001137983 */ /* 0x004ea80000300800 */
[----:B------:R-:W2:Y:S01]  /*18420*/  LDL.LU.64 R10, [R1+0xfa8] ;  /* 0x000fa800010a7983 */ /* 0x000ea20000300a00 */
[----:B----4-:R-:W-:-:S02]  /*18430*/  FMUL R24, R2, R24 ;  /* 0x0000001802187220 */ /* 0x010fc40000400000 */
[----:B------:R-:W-:Y:S02]  /*18440*/  FMUL R25, R2, R25 ;  /* 0x0000001902197220 */ /* 0x000fe40000400000 */
[C---:B------:R-:W-:Y:S02]  /*18450*/  FMUL R26, R0.reuse, R26 ;  /* 0x0000001a001a7220 */ /* 0x040fe40000400000 */
[----:B------:R-:W-:-:S07]  /*18460*/  FMUL R27, R0, R3 ;  /* 0x00000003001b7220 */ /* 0x000fce0000400000 */
[----:B------:R-:W-:Y:S01]  /*18470*/  HMMA.16816.F32.BF16 R24, R12, R8, R24 ;  /* 0x000000080c18723c */ /* 0x000fe20000041818 */
[----:B------:R-:W2:Y:S11]  /*18480*/  LDL.LU.64 R8, [R1+0xfa0] ;  /* 0x000fa00001087983 */ /* 0x000eb60000300a00 */
[----:B------:R-:W-:Y:S11]  /*18490*/  @!UPT UIADD3 URZ, URZ, URZ, URZ ;  /* 0x0000003f3f3ff290 */ /* 0x000ff6000fffe03f */
[----:B------:R-:W-:Y:S04]  /*184a0*/  STL.64 [R1+0x370], R24 ;  /* 0x0003701801007387 */ /* 0x000fe80000100a00 */
[----:B------:R0:W-:Y:S04]  /*184b0*/  STL.64 [R1+0x378], R26 ;  /* 0x0003781a01007387 */ /* 0x0001e80000100a00 */
[----:B0-----:R-:W2:Y:S04]  /*184c0*/  LDL.LU.64 R26, [R1+0x58] ;  /* 0x00005800011a7983 */ /* 0x001ea80000300a00 */
[----:B------:R-:W4:Y:S04]  /*184d0*/  LDL.LU R18, [R1+0x368] ;  /* 0x0003680001127983 */ /* 0x000f280000300800 */
[----:B------:R-:W3:Y:S01]  /*184e0*/  LDL.LU R3, [R1+0x36c] ;  /* 0x00036c0001037983 */ /* 0x000ee20000300800 */
[----:B--2---:R-:W-:Y:S11]  /*184f0*/  HMMA.16816.F32.BF16 R4, R8, R26, R4 ;  /* 0x0000001a0804723c */ /* 0x004ff60000041804 */
[----:B------:R-:W-:Y:S11]  /*18500*/  @!UPT UIADD3 URZ, URZ, URZ, URZ ;  /* 0x0000003f3f3ff290 */ /* 0x000ff6000fffe03f */
[----:B------:R-:W-:Y:S01]  /*18510*/  @!UPT UIADD3 URZ, URZ, URZ, URZ ;  /* 0x0000003f3f3ff290 */ /* 0x000fe2000fffe03f */
[----:B------:R-:W-:Y:S04]  /*18520*/  STL.64 [R1+0x580], R4 ;  /* 0x0005800401007387 */ /* 0x000fe80000100a00 */
[----:B------:R0:W-:Y:S04]  /*18530*/  STL.64 [R1+0x588], R6 ;  /* 0x0005880601007387 */ /* 0x0001e80000100a00 */
[----:B0-----:R-:W3:Y:S04]  /*18540*/  LDL.LU.64 R6, [R1+0xf98] ;  /* 0x000f980001067983 */ /* 0x001ee80000300a00 */
[----:B------:R-:W3:Y:S01]  /*18550*/  LDL.LU.64 R4, [R1+0xf90] ;  /* 0x000f900001047983 */ /* 0x000ee20000300a00 */
[----:B------:R-:W-:-:S03]  /*18560*/  MOV R29, R26 ;  /* 0x0000001a001d7202 */ /* 0x000fc60000000f00 */
[----:B------:R-:W2:Y:S04]  /*18570*/  LDL.LU R24, [R1+0x2a0] ;  /* 0x0002a00001187983 */ /* 0x000ea80000300800 */
[----:B------:R-:W2:Y:S04]  /*18580*/  LDL.LU R25, [R1+0x2a4] ;  /* 0x0002a40001197983 */ /* 0x000ea80000300800 */
[----:B------:R-:W2:Y:S04]  /*18590*/  LDL.LU R26, [R1+0x2a8] ;  /* 0x0002a800011a7983 */ /* 0x000ea80000300800 */
[----:B------:R0:W-:Y:S04]  /*185a0*/  STL.64 [R1+0xf70], R10 ;  /* 0x000f700a01007387 */ /* 0x0001e80000100a00 */
[----:B------:R3:W-:Y:S01]  /*185b0*/  STL.64 [R1+0xf68], R8 ;  /* 0x000f680801007387 */ /* 0x0007e20000100a00 */
[----:B0-----:R-:W-:Y:S01]  /*185c0*/  IMAD.MOV.U32 R10, RZ, RZ, R29 ;  /* 0x000000ffff0a7224 */ /* 0x001fe200078e001d */
[----:B------:R-:W-:-:S02]  /*185d0*/  MOV R11, R27 ;  /* 0x0000001b000b7202 */ /* 0x000fc40000000f00 */
[----:B------:R-:W2:Y:S05]  /*185e0*/  LDL.LU R29, [R1+0xf88] ;  /* 0x000f8800011d7983 */ /* 0x000eaa0000300800 */
[----:B---3--:R-:W-:Y:S01]  /*185f0*/  HMMA.16816.F32.BF16 R8, R4, R10, R20 ;  /* 0x0000000a0408723c */ /* 0x008fe20000041814 */
[----:B------:R-:W3:Y:S04]  /*18600*/  LDL.LU.64 R22, [R1+0xf80] ;  /* 0x000f800001167983 */ /* 0x000ee80000300a00 */
[----:B------:R-:W3:Y:S04]  /*18610*/  LDL.LU.64 R20, [R1+0xf78] ;  /* 0x000f780001147983 */ /* 0x000ee80000300a00 */
[----:B------:R0:W-:Y:S04]  /*18620*/  STL.64 [R1+0xf50], R6 ;  /* 0x000f500601007387 */ /* 0x0001e80000100a00 */
[----:B------:R-:W-:Y:S10]  /*18630*/  STL.64 [R1+0xf48], R4 ;  /* 0x000f480401007387 */ /* 0x000ff40000100a00 */
[----:B------:R-:W-:Y:S04]  /*18640*/  STL.64 [R1+0x4e0], R8 ;  /* 0x0004e00801007387 */ /* 0x000fe80000100a00 */
[----:B------:R-:W-:Y:S04]  /*18650*/  STL.64 [R1+0x4e8], R10 ;  /* 0x0004e80a01007387 */ /* 0x000fe80000100a00 */
[----:B-----5:R2:W1:Y:S01]  /*18660*/  LDSM.16.M88.4 R8, [R16+0x21c00] ;  /* 0x021c00001008783b */ /* 0x0204620000000200 */
[----:B----4-:R-:W-:-:S03]  /*18670*/  FMUL R18, R28, R18 ;  /* 0x000000121c127220 */ /* 0x010fc60000400000 */
[----:B0-----:R-:W4:Y:S01]  /*18680*/  LDL.LU.64 R6, [R1+0x48] ;  /* 0x0000480001067983 */ /* 0x001f220000300a00 */
[C---:B--2---:R-:W-:Y:S02]  /*18690*/  FMUL R16, R29.reuse, R17 ;  /* 0x000000111d107220 */ /* 0x044fe40000400000 */
[----:B------:R-:W-:Y:S02]  /*186a0*/  FMUL R17, R29, R19 ;  /* 0x000000131d117220 */ /* 0x000fe40000400000 */
[----:B------:R-:W-:Y:S01]  /*186b0*/  FMUL R19, R28, R3 ;  /* 0x000000031c137220 */ /* 0x000fe20000400000 */
[----:B------:R-:W-:Y:S04]  /*186c0*/  STL [R1+0xf40], R29 ;  /* 0x000f401d01007387 */ /* 0x000fe80000100800 */
[----:B-1----:R-:W-:Y:S04]  /*186d0*/  STL.64 [R1+0x218], R10 ;  /* 0x0002180a01007387 */ /* 0x002fe80000100a00 */
[----:B------:R-:W2:Y:S01]  /*186e0*/  LDL.LU R3, [R1+0x2ac] ;  /* 0x0002ac0001037983 */ /* 0x000ea20000300800 */
        /* <DEDUP_REMOVED lines=23> */
[----:B------:R-:W2:Y:S04]  /*18860*/  LDL.LU.64 R10, [R1+0xf70] ;  /* 0x000f7000010a7983 */ /* 0x000ea80000300a00 */
[----:B------:R-:W2:Y:S04]  /*18870*/  LDL.LU.64 R8, [R1+0xf68] ;  /* 0x000f680001087983 */ /* 0x000ea80000300a00 */
[----:B------:R0:W-:Y:S04]  /*18880*/  STL.64 [R1+0x350], R24 ;  /* 0x0003501801007387 */ /* 0x0001e80000100a00 */
[----:B------:R1:W-:Y:S04]  /*18890*/  STL.64 [R1+0x358], R26 ;  /* 0x0003581a01007387 */ /* 0x0003e80000100a00 */
[----:B0-----:R-:W3:Y:S04]  /*188a0*/  LDL R25, [R1+0x3f8] ;  /* 0x0003f80001197983 */ /* 0x001ee80000100800 */
[----:B------:R-:W3:Y:S04]  /*188b0*/  LDL.LU R18, [R1+0x348] ;  /* 0x0003480001127983 */ /* 0x000ee80000300800 */
[----:B------:R-:W3:Y:S04]  /*188c0*/  LDL.LU R19, [R1+0x34c] ;  /* 0x00034c0001137983 */ /* 0x000ee80000300800 */
[----:B-1----:R-:W3:Y:S04]  /*188d0*/  LDL.LU R26, [R1+0x2d0] ;  /* 0x0002d000011a7983 */ /* 0x002ee80000300800 */
[----:B------:R-:W3:Y:S04]  /*188e0*/  LDL.LU R27, [R1+0x2d4] ;  /* 0x0002d400011b7983 */ /* 0x000ee80000300800 */
[----:B------:R-:W3:Y:S01]  /*188f0*/  LDL.LU R3, [R1+0x2d8] ;  /* 0x0002d80001037983 */ /* 0x000ee20000300800 */
[----:B----4-:R-:W-:-:S02]  /*18900*/  MOV R29, R6 ;  /* 0x00000006001d7202 */ /* 0x010fc40000000f00 */
        /* <DEDUP_REMOVED lines=10> */
[----:B------:R0:W-:Y:S04]  /*189b0*/  STL.64 [R1+0xf28], R10 ;  /* 0x000f280a01007387 */ /* 0x0001e80000100a00 */
[----:B------:R2:W-:Y:S01]  /*189c0*/  STL.64 [R1+0xf20], R8 ;  /* 0x000f200801007387 */ /* 0x0005e20000100a00 */
[----:B0-----:R-:W-:-:S02]  /*189d0*/  MOV R10, R29 ;  /* 0x0000001d000a7202 */ /* 0x001fc40000000f00 */
[----:B------:R-:W-:Y:S01]  /*189e0*/  MOV R11, R24 ;  /* 0x00000018000b7202 */ /* 0x000fe20000000f00 */
[----:B------:R-:W4:Y:S06]  /*189f0*/  LDL.LU R29, [R1+0xf40] ;  /* 0x000f4000011d7983 */ /* 0x000f2c0000300800 */
[----:B--2---:R-:W-:Y:S01]  /*18a00*/  HMMA.16816.F32.BF16 R8, R4, R10, R20 ;  /* 0x0000000a0408723c */ /* 0x004fe20000041814 */
[----:B------:R-:W2:Y:S04]  /*18a10*/  LDL.LU.64 R22, [R1+0xf38] ;  /* 0x000f380001167983 */ /* 0x000ea80000300a00 */
[----:B------:R-:W2:Y:S04]  /*18a20*/  LDL.LU.64 R20, [R1+0xf30] ;  /* 0x000f300001147983 */ /* 0x000ea80000300a00 */
[----:B------:R0:W-:Y:S04]  /*18a30*/  STL.64 [R1+0xf08], R6 ;  /* 0x000f080601007387 */ /* 0x0001e80000100a00 */
[----:B------:R-:W-:Y:S10]  /*18a40*/  STL.64 [R1+0xf00], R4 ;  /* 0x000f000401007387 */ /* 0x000ff40000100a00 */
[----:B------:R-:W-:Y:S04]  /*18a50*/  STL.64 [R1+0x4d0], R8 ;  /* 0x0004d00801007387 */ /* 0x000fe80000100a00 */
[----:B------:R-:W-:Y:S04]  /*18a60*/  STL.64 [R1+0x4d8], R10 ;  /* 0x0004d80a01007387 */ /* 0x000fe80000100a00 */
[----:B---3--:R-:W1:Y:S01]  /*18a70*/  LDSM.16.M88.4 R8, [R25+0x21e00] ;  /* 0x021e00001908783b */ /* 0x008e620000000200 */
[----:B----4-:R-:W-:-:S02]  /*18a80*/  FMUL R16, R29, R16 ;  /* 0x000000101d107220 */ /* 0x010fc40000400000 */
[----:B-----5:R-:W-:Y:S01]  /*18a90*/  FMUL R17, R29, R17 ;  /* 0x000000111d117220 */ /* 0x020fe20000400000 */
[----:B0-----:R-:W3:Y:S01]  /*18aa0*/  LDL.LU.64 R6, [R1+0x38] ;  /* 0x0000380001067983 */ /* 0x001ee20000300a00 */
[C---:B------:R-:W-:Y:S02]  /*18ab0*/  FMUL R18, R28.reuse, R18 ;  /* 0x000000121c127220 */ /* 0x040fe40000400000 */
[----:B------:R-:W-:Y:S01]  /*18ac0*/  FMUL R19, R28, R19 ;  /* 0x000000131c137220 */ /* 0x000fe20000400000 */
[----:B------:R-:W-:Y:S01]  /*18ad0*/  STL [R1+0xef8], R29 ;  /* 0x000ef81d01007387 */ /* 0x000fe20000100800 */
[----:B------:R-:W-:Y:S02]  /*18ae0*/  FMUL R24, R2, R26 ;  /* 0x0000001a02187220 */ /* 0x000fe40000400000 */
[----:B------:R-:W-:Y:S01]  /*18af0*/  FMUL R26, R0, R3 ;  /* 0x00000003001a7220 */ /* 0x000fe20000400000 */
[----:B-1----:R-:W-:Y:S04]  /*18b00*/  STL.64 [R1+0x1c8], R10 ;  /* 0x0001c80a01007387 */ /* 0x002fe80000100a00 */
[----:B------:R-:W4:Y:S01]  /*18b10*/  LDL.LU R3, [R1+0x2dc] ;  /* 0x0002dc0001037983 */ /* 0x000f220000300800 */
[----:B--2---:R-:W-:Y:S03]  /*18b20*/  HMMA.16816.F32.BF16 R16, R20, R8, R16 ;  /* 0x000000081410723c */ /* 0x004fe60000041810 */
[----:B------:R-:W-:Y:S04]  /*18b30*/  STL.64 [R1+0xef0], R22 ;  /* 0x000ef01601007387 */ /* 0x000fe80000100a00 */
[----:B------:R0:W-:Y:S11]  /*18b40*/  STL.64 [R1+0xee8], R20 ;  /* 0x000ee81401007387 */ /* 0x0001f60000100a00 */
[----:B------:R-:W-:Y:S05]  /*18b50*/  @!UPT UIADD3 URZ, URZ, URZ, URZ ;  /* 0x0000003f3f3ff290 */ /* 0x000fea000fffe03f */
[----:B------:R-:W-:Y:S04]  /*18b60*/  STL.64 [R1+0x340], R16 ;  /* 0x0003401001007387 */ /* 0x000fe80000100a00 */
[----:B------:R-:W-:Y:S04]  /*18b70*/  STL.64 [R1+0x348], R18 ;  /* 0x0003481201007387 */ /* 0x000fe80000100a00 */
[----:B0-----:R-:W2:Y:S04]  /*18b80*/  LDL.LU R20, [R1+0xb0] ;  /* 0x0000b00001147983 */ /* 0x001ea80000300800 */
[----:B------:R-:W2:Y:S04]  /*18b90*/  LDL.LU R21, [R1+0xb4] ;  /* 0x0000b40001157983 */ /* 0x000ea80000300800 */
[----:B------:R-:W5:Y:S04]  /*18ba0*/  LDL.LU R22, [R1+0xb8] ;  /* 0x0000b80001167983 */ /* 0x000f680000300800 */
[----:B------:R-:W5:Y:S01]  /*18bb0*/  LDL.LU R23, [R1+0xbc] ;  /* 0x0000bc0001177983 */ /* 0x000f620000300800 */
[----:B------:R-:W-:-:S02]  /*18bc0*/  FMUL R25, R2, R27 ;  /* 0x0000001b02197220 */ /* 0x000fc40000400000 */
[----:B----4-:R-:W-:-:S07]  /*18bd0*/  FMUL R27, R0, R3 ;  /* 0x00000003001b7220 */ /* 0x010fce0000400000 */
[----:B------:R-:W-:Y:S01]  /*18be0*/  HMMA.16816.F32.BF16 R24, R12, R8, R24 ;  /* 0x000000080c18723c */ /* 0x000fe20000041818 */
[----:B-----5:R-:W-:Y:S04]  /*18bf0*/  STL.64 [R1+0xf18], R22 ;  /* 0x000f181601007387 */ /* 0x020fe80000100a00 */
[----:B--2---:R0:W-:Y:S04]  /*18c00*/  STL.64 [R1+0xf10], R20 ;  /* 0x000f101401007387 */ /* 0x0041e80000100a00 */
[----:B0-----:R-:W2:Y:S04]  /*18c10*/  LDL.LU R20, [R1+0x1a0] ;  /* 0x0001a00001147983 */ /* 0x001ea80000300800 */
[----:B------:R-:W2:Y:S04]  /*18c20*/  LDL.LU R21, [R1+0x1a4] ;  /* 0x0001a40001157983 */ /* 0x000ea80000300800 */
[----:B------:R-:W2:Y:S04]  /*18c30*/  LDL.LU R22, [R1+0x1a8] ;  /* 0x0001a80001167983 */ /* 0x000ea80000300800 */
[----:B------:R-:W2:Y:S04]  /*18c40*/  LDL.LU R23, [R1+0x1ac] ;  /* 0x0001ac0001177983 */ /* 0x000ea80000300800 */
[----:B------:R-:W4:Y:S04]  /*18c50*/  LDL.LU R16, [R1+0x320] ;  /* 0x0003200001107983 */ /* 0x000f280000300800 */
[----:B------:R-:W5:Y:S04]  /*18c60*/  LDL.LU R17, [R1+0x324] ;  /* 0x0003240001117983 */ /* 0x000f680000300800 */
[----:B------:R-:W2:Y:S04]  /*18c70*/  LDL.LU R18, [R1+0x328] ;  /* 0x0003280001127983 */ /* 0x000ea80000300800 */
[----:B------:R-:W2:Y:S04]  /*18c80*/  LDL.LU R19, [R1+0x32c] ;  /* 0x00032c0001137983 */ /* 0x000ea80000300800 */
[----:B------:R-:W2:Y:S04]  /*18c90*/  LDL.LU.64 R10, [R1+0xf28] ;  /* 0x000f2800010a7983 */ /* 0x000ea80000300a00 */
[----:B------:R-:W2:Y:S04]  /*18ca0*/  LDL.LU.64 R8, [R1+0xf20] ;  /* 0x000f200001087983 */ /* 0x000ea80000300a00 */
[----:B------:R0:W-:Y:S04]  /*18cb0*/  STL.64 [R1+0x330], R24 ;  /* 0x0003301801007387 */ /* 0x0001e80000100a00 */
[----:B------:R1:W-:Y:S01]  /*18cc0*/  STL.64 [R1+0x338], R26 ;  /* 0x0003381a01007387 */ /* 0x0003e20000100a00 */
[----:B---3--:R-:W-:-:S03]  /*18cd0*/  MOV R29, R6 ;  /* 0x00000006001d7202 */ /* 0x008fc60000000f00 */
[----:B0-----:R-:W3:Y:S04]  /*18ce0*/  LDL R25, [R1+0x3f8] ;  /* 0x0003f80001197983 */ /* 0x001ee80000100800 */
[----:B-1----:R-:W3:Y:S04]  /*18cf0*/  LDL.LU R26, [R1+0x300] ;  /* 0x00030000011a7983 */ /* 0x002ee80000300800 */
[----:B------:R-:W3:Y:S04]  /*18d00*/  LDL.LU R27, [R1+0x304] ;  /* 0x00030400011b7983 */ /* 0x000ee80000300800 */
[----:B------:R-:W3:Y:S01]  /*18d10*/  LDL.LU R3, [R1+0x308] ;  /* 0x0003080001037983 */ /* 0x000ee20000300800 */
[----:B------:R-:W-:Y:S01]  /*18d20*/  IMAD.MOV.U32 R24, RZ, RZ, R7 ;  /* 0x000000ffff187224 */ /* 0x000fe200078e0007 */
        /* <DEDUP_REMOVED lines=26> */
[----:B------:R-:W-:Y:S02]  /*18ed0*/  FMUL R19, R28, R19 ;  /* 0x000000131c137220 */ /* 0x000fe40000400000 */
[----:B------:R-:W-:Y:S02]  /*18ee0*/  FMUL R24, R2, R26 ;  /* 0x0000001a02187220 */ /* 0x000fe40000400000 */
[----:B------:R-:W-:Y:S01]  /*18ef0*/  FMUL R26, R0, R3 ;  /* 0x00000003001a7220 */ /* 0x000fe20000400000 */
[----:B-1----:R-:W-:Y:S04]  /*18f00*/  STL.64 [R1+0x1a8], R10 ;  /* 0x0001a80a01007387 */ /* 0x002fe80000100a00 */
[----:B------:R-:W-:Y:S04]  /*18f10*/  STL [R1+0xeb4], R28 ;  /* 0x000eb41c01007387 */ /* 0x000fe80000100800 */
[----:B------:R-:W4:Y:S01]  /*18f20*/  LDL.LU R3, [R1+0x30c] ;  /* 0x00030c0001037983 */ /* 0x000f220000300800 */
[----:B--2---:R-:W-:Y:S03]  /*18f30*/  HMMA.16816.F32.BF16 R16, R20, R8, R16 ;  /* 0x000000081410723c */ /* 0x004fe60000041810 */
[----:B------:R-:W-:Y:S11]  /*18f40*/  STL.64 [R1+0xea8], R22 ;  /* 0x000ea81601007387 */ /* 0x000ff60000100a00 */
[----:B------:R-:W-:Y:S09]  /*18f50*/  @!UPT UIADD3 URZ, URZ, URZ, URZ ;  /* 0x0000003f3f3ff290 */ /* 0x000ff2000fffe03f */
[----:B------:R-:W-:Y:S04]  /*18f60*/  STL.64 [R1+0x320], R16 ;  /* 0x0003201001007387 */ /* 0x000fe80000100a00 */
[----:B------:R-:W-:Y:S04]  /*18f70*/  STL.64 [R1+0x328], R18 ;  /* 0x0003281201007387 */ /* 0x000fe80000100a00 */
[----:B------:R0:W-:Y:S04]  /*18f80*/  STL.64 [R1+0xea0], R20 ;  /* 0x000ea01401007387 */ /* 0x0001e80000100a00 */
        /* <DEDUP_REMOVED lines=19> */
[----:B------:R-:W-:Y:S04]  /*190c0*/  STL.64 [R1+0x310], R24 ;  /* 0x0003101801007387 */ /* 0x000fe80000100a00 */
[----:B------:R0:W-:Y:S01]  /*190d0*/  STL.64 [R1+0x318], R26 ;  /* 0x0003181a01007387 */ /* 0x0001e20000100a00 */
[----:B---3--:R-:W-:-:S02]  /*190e0*/  MOV R28, R6 ;  /* 0x00000006001c7202 */ /* 0x008fc40000000f00 */
[----:B------:R-:W-:Y:S01]  /*190f0*/  MOV R3, R7 ;  /* 0x0000000700037202 */ /* 0x000fe20000000f00 */
[----:B0-----:R-:W3:Y:S04]  /*19100*/  LDL R27, [R1+0x3f8] ;  /* 0x0003f800011b7983 */ /* 0x001ee80000100800 */
[----:B------:R-:W3:Y:S04]  /*19110*/  LDL.LU R24, [R1+0x2f0] ;  /* 0x0002f00001187983 */ /* 0x000ee80000300800 */
[----:B------:R-:W3:Y:S04]  /*19120*/  LDL.LU R25, [R1+0x2f4] ;  /* 0x0002f40001197983 */ /* 0x000ee80000300800 */
[----:B------:R-:W3:Y:S01]  /*19130*/  LDL.LU R26, [R1+0x2f8] ;  /* 0x0002f800011a7983 */ /* 0x000ee20000300800 */
        /* <DEDUP_REMOVED lines=13> */
[----:B------:R-:W3:Y:S04]  /*19210*/  LDL.LU R28, [R1+0xeb4] ;  /* 0x000eb400011c7983 */ /* 0x000ee80000300800 */
[----:B------:R-:W3:Y:S02]  /*19220*/  LDL.LU R3, [R1+0xeb0] ;  /* 0x000eb00001037983 */ /* 0x000ee40000300800 */
[----:B--2---:R-:W-:Y:S02]  /*19230*/  HMMA.16816.F32.BF16 R8, R4, R10, R20 ;  /* 0x0000000a0408723c */ /* 0x004fe40000041814 */
[----:B------:R-:W2:Y:S04]  /*19240*/  LDL.LU.64 R22, [R1+0xea8] ;  /* 0x000ea80001167983 */ /* 0x000ea80000300a00 */
[----:B------:R-:W2:Y:S11]  /*19250*/  LDL.LU.64 R20, [R1+0xea0] ;  /* 0x000ea00001147983 */ /* 0x000eb60000300a00 */
[----:B------:R-:W-:Y:S06]  /*19260*/  @!UPT UIADD3 URZ, URZ, URZ, URZ ;  /* 0x0000003f3f3ff290 */ /* 0x000fec000fffe03f */
[----:B------:R-:W-:Y:S04]  /*19270*/  STL.64 [R1+0x4b0], R8 ;  /* 0x0004b00801007387 */ /* 0x000fe80000100a00 */
[----:B------:R-:W-:Y:S04]  /*19280*/  STL.64 [R1+0x4b8], R10 ;  /* 0x0004b80a01007387 */ /* 0x000fe80000100a00 */
[----:B---3--:R0:W1:Y:S04]  /*19290*/  LDSM.16.M88.4 R8, [R27+0x22200] ;  /* 0x022200001b08783b */ /* 0x0080680000000200 */
[----:B0-----:R-:W3:Y:S01]  /*192a0*/  LDL.LU R27, [R1+0x2fc] ;  /* 0x0002fc00011b7983 */ /* 0x001ee20000300800 */
[----:B----4-:R-:W-:-:S02]  /*192b0*/  FMUL R16, R29, R16 ;  /* 0x000000101d107220 */ /* 0x010fc40000400000 */
[----:B-----5:R-:W-:Y:S02]  /*192c0*/  FMUL R17, R29, R17 ;  /* 0x000000111d117220 */ /* 0x020fe40000400000 */
[C---:B------:R-:W-:Y:S02]  /*192d0*/  FMUL R18, R28.reuse, R18 ;  /* 0x000000121c127220 */ /* 0x040fe40000400000 */
[----:B------:R-:W-:Y:S02]  /*192e0*/  FMUL R19, R28, R19 ;  /* 0x000000131c137220 */ /* 0x000fe40000400000 */
[C---:B------:R-:W-:Y:S02]  /*192f0*/  FMUL R24, R2.reuse, R24 ;  /* 0x0000001802187220 */ /* 0x040fe40000400000 */
[----:B------:R-:W-:Y:S02]  /*19300*/  FMUL R25, R2, R25 ;  /* 0x0000001902197220 */ /* 0x000fe40000400000 */
[C---:B------:R-:W-:Y:S01]  /*19310*/  FMUL R26, R0.reuse, R26 ;  /* 0x0000001a001a7220 */ /* 0x040fe20000400000 */
[----:B-1----:R-:W-:Y:S01]  /*19320*/  STL.64 [R1+0x178], R10 ;  /* 0x0001780a01007387 */ /* 0x002fe20000100a00 */
[----:B--2---:R-:W-:Y:S01]  /*19330*/  HMMA.16816.F32.BF16 R16, R20, R8, R16 ;  /* 0x000000081410723c */ /* 0x004fe20000041810 */
[----:B---3--:R-:W-:-:S07]  /*19340*/  FMUL R27, R0, R27 ;  /* 0x0000001b001b7220 */ /* 0x008fce0000400000 */
[----:B------:R-:W-:Y:S11]  /*19350*/  HMMA.16816.F32.BF16 R24, R12, R8, R24 ;  /* 0x000000080c18723c */ /* 0x000ff60000041818 */
[----:B------:R-:W-:Y:S04]  /*19360*/  @!UPT UIADD3 URZ, URZ, URZ, URZ ;  /* 0x0000003f3f3ff290 */ /* 0x000fe8000fffe03f */
[----:B------:R0:W-:Y:S04]  /*19370*/  STL.64 [R1+0x300], R16 ;  /* 0x0003001001007387 */ /* 0x0001e80000100a00 */
[----:B------:R1:W-:Y:S04]  /*19380*/  STL.64 [R1+0x308], R18 ;  /* 0x0003081201007387 */ /* 0x0003e80000100a00 */
[----:B0-----:R-:W2:Y:S04]  /*19390*/  LDL.LU R16, [R1+0xa0] ;  /* 0x0000a00001107983 */ /* 0x001ea80000300800 */
[----:B------:R-:W2:Y:S04]  /*193a0*/  LDL.LU R17, [R1+0xa4] ;  /* 0x0000a40001117983 */ /* 0x000ea80000300800 */
[----:B-1----:R-:W2:Y:S04]  /*193b0*/  LDL.LU R18, [R1+0xa8] ;  /* 0x0000a80001127983 */ /* 0x002ea80000300800 */
[----:B------:R-:W2:Y:S04]  /*193c0*/  LDL.LU R19, [R1+0xac] ;  /* 0x0000ac0001137983 */ /* 0x000ea80000300800 */
[----:B------:R0:W-:Y:S04]  /*193d0*/  STL.64 [R1+0xe80], R22 ;  /* 0x000e801601007387 */ /* 0x0001e80000100a00 */
[----:B------:R1:W-:Y:S01]  /*193e0*/  STL.64 [R1+0xe78], R20 ;  /* 0x000e781401007387 */ /* 0x0003e20000100a00 */
[----:B0-----:R-:W-:-:S03]  /*193f0*/  IMAD.MOV.U32 R23, RZ, RZ, R3 ;  /* 0x000000ffff177224 */ /* 0x001fc600078e0003 */
[----:B-1----:R-:W3:Y:S04]  /*19400*/  LDL.LU R20, [R1+0x90] ;  /* 0x0000900001147983 */ /* 0x002ee80000300800 */
[----:B------:R-:W3:Y:S04]  /*19410*/  LDL.LU R21, [R1+0x94] ;  /* 0x0000940001157983 */ /* 0x000ee80000300800 */
[----:B------:R-:W3:Y:S04]  /*19420*/  LDL.LU R22, [R1+0x98] ;  /* 0x0000980001167983 */ /* 0x000ee80000300800 */
[----:B------:R-:W4:Y:S04]  /*19430*/  LDL.LU R3, [R1+0xe98] ;  /* 0x000e980001037983 */ /* 0x000f280000300800 */
[----:B------:R-:W2:Y:S04]  /*19440*/  LDL.LU.64 R10, [R1+0xe90] ;  /* 0x000e9000010a7983 */ /* 0x000ea80000300a00 */
[----:B------:R-:W2:Y:S04]  /*19450*/  LDL.LU.64 R8, [R1+0xe88] ;  /* 0x000e880001087983 */ /* 0x000ea80000300a00 */
[----:B------:R0:W-:Y:S04]  /*19460*/  STL.64 [R1+0xe70], R14 ;  /* 0x000e700e01007387 */ /* 0x0001e80000100a00 */
[----:B------:R-:W-:Y:S04]  /*19470*/  STL.64 [R1+0xe68], R12 ;  /* 0x000e680c01007387 */ /* 0x000fe80000100a00 */
[----:B------:R-:W-:Y:S04]  /*19480*/  STL.64 [R1+0x2f0], R24 ;  /* 0x0002f01801007387 */ /* 0x000fe80000100a00 */
[----:B------:R2:W-:Y:S04]  /*19490*/  STL.64 [R1+0x2f8], R26 ;  /* 0x0002f81a01007387 */ /* 0x0005e80000100a00 */
[----:B0-----:R-:W2:Y:S01]  /*194a0*/  LDL.LU R14, [R1+0x8] ;  /* 0x00000800010e7983 */ /* 0x001ea20000300800 */
[----:B----4-:R-:W-:-:S07]  /*194b0*/  MOV R15, R3 ;  /* 0x00000003000f7202 */ /* 0x010fce0000000f00 */
[-C--:B--2---:R-:W-:Y:S01]  /*194c0*/  HMMA.16816.F32.BF16 R24, R8, R14.reuse, R16 ;  /* 0x0000000e0818723c */ /* 0x084fe20000041810 */
[----:B------:R-:W2:Y:S04]  /*194d0*/  LDL.LU R16, [R1+0x420] ;  /* 0x0004200001107983 */ /* 0x000ea80000300800 */
[----:B------:R-:W4:Y:S11]  /*194e0*/  LDL.LU R17, [R1+0x424] ;  /* 0x0004240001117983 */ /* 0x000f360000300800 */
[----:B------:R-:W-:Y:S07]  /*194f0*/  @!UPT UIADD3 URZ, URZ, URZ, URZ ;  /* 0x0000003f3f3ff290 */ /* 0x000fee000fffe03f */
[----:B------:R0:W-:Y:S04]  /*19500*/  STL.64 [R1+0x540], R24 ;  /* 0x0005401801007387 */ /* 0x0001e80000100a00 */
[----:B------:R-:W-:Y:S04]  /*19510*/  STL.64 [R1+0x548], R26 ;  /* 0x0005481a01007387 */ /* 0x000fe80000100a00 */
[----:B------:R-:W5:Y:S04]  /*19520*/  LDL.LU R18, [R1+0x428] ;  /* 0x0004280001127983 */ /* 0x000f680000300800 */
[----:B------:R-:W5:Y:S04]  /*19530*/  LDL.LU R19, [R1+0x42c] ;  /* 0x00042c0001137983 */ /* 0x000f680000300800 */
[----:B0-----:R-:W5:Y:S04]  /*19540*/  LDL.LU R24, [R1+0x2c0] ;  /* 0x0002c00001187983 */ /* 0x001f680000300800 */
[----:B------:R-:W5:Y:S04]  /*19550*/  LDL.LU R25, [R1+0x2c4] ;  /* 0x0002c40001197983 */ /* 0x000f680000300800 */
[----:B------:R-:W5:Y:S04]  /*19560*/  LDL.LU R3, [R1+0x2c8] ;  /* 0x0002c80001037983 */ /* 0x000f680000300800 */
[----:B------:R-:W-:Y:S04]  /*19570*/  STL [R1+0xd48], R8 ;  /* 0x000d480801007387 */ /* 0x000fe80000100800 */
[----:B------:R-:W-:Y:S04]  /*19580*/  STL [R1+0xd0c], R9 ;  /* 0x000d0c0901007387 */ /* 0x000fe80000100800 */
[----:B------:R-:W-:Y:S04]  /*19590*/  STL [R1+0xd08], R10 ;  /* 0x000d080a01007387 */ /* 0x000fe80000100800 */
[----:B------:R0:W-:Y:S04]  /*195a0*/  STL [R1+0xd04], R11 ;  /* 0x000d040b01007387 */ /* 0x0001e80000100800 */
[----:B0-----:R-:W5:Y:S01]  /*195b0*/  LDL R11, [R1+0x3f8] ;  /* 0x0003f800010b7983 */ /* 0x001f620000100800 */
[----:B---3--:R-:W-:Y:S03]  /*195c0*/  HMMA.16816.F32.BF16 R12, R4, R14, R20 ;  /* 0x0000000e040c723c */ /* 0x008fe60000041814 */
[----:B------:R-:W3:Y:S04]  /*195d0*/  LDL.LU.64 R22, [R1+0xe80] ;  /* 0x000e800001167983 */ /* 0x000ee80000300a00 */
[----:B------:R-:W3:Y:S04]  /*195e0*/  LDL.LU.64 R20, [R1+0xe78] ;  /* 0x000e780001147983 */ /* 0x000ee80000300a00 */
[----:B------:R-:W-:Y:S04]  /*195f0*/  STL [R1+0xb40], R5 ;  /* 0x000b400501007387 */ /* 0x000fe80000100800 */
[----:B------:R-:W-:Y:S08]  /*19600*/  STL [R1+0xb3c], R6 ;  /* 0x000b3c0601007387 */ /* 0x000ff00000100800 */
[----:B------:R-:W-:Y:S04]  /*19610*/  STL.64 [R1+0x4a0], R12 ;  /* 0x0004a00c01007387 */ /* 0x000fe80000100a00 */
[----:B------:R-:W-:Y:S04]  /*19620*/  STL.64 [R1+0x4a8], R14 ;  /* 0x0004a80e01007387 */ /* 0x000fe80000100a00 */
[----:B------:R-:W-:Y:S04]  /*19630*/  STL [R1+0xb38], R7 ;  /* 0x000b380701007387 */ /* 0x000fe80000100800 */
[----:B------:R0:W-:Y:S04]  /*19640*/  STL [R1+0xcb0], R4 ;  /* 0x000cb00401007387 */ /* 0x0001e80000100800 */
[----:B0-----:R-:W3:Y:S01]  /*19650*/  LDL.LU R4, [R1+0x6e0] ;  /* 0x0006e00001047983 */ /* 0x001ee20000300800 */
[----:B--2---:R-:W-:-:S02]  /*19660*/  FMUL R16, R29, R16 ;  /* 0x000000101d107220 */ /* 0x004fc40000400000 */
[----:B----4-:R-:W-:Y:S02]  /*19670*/  FMUL R17, R29, R17 ;  /* 0x000000111d117220 */ /* 0x010fe40000400000 */
[C---:B-----5:R-:W-:Y:S02]  /*19680*/  FMUL R18, R28.reuse, R18 ;  /* 0x000000121c127220 */ /* 0x060fe40000400000 */
[----:B------:R-:W-:Y:S01]  /*19690*/  FMUL R19, R28, R19 ;  /* 0x000000131c137220 */ /* 0x000fe20000400000 */
[----:B------:R-:W3:Y:S01]  /*196a0*/  LDSM.16.M88.4 R12, [R11+0x22400] ;  /* 0x022400000b0c783b */ /* 0x000ee20000000200 */
[----:B------:R-:W-:-:S05]  /*196b0*/  FMUL R26, R0, R3 ;  /* 0x00000003001a7220 */ /* 0x000fca0000400000 */
[----:B---3--:R-:W-:Y:S01]  /*196c0*/  HMMA.16816.F32.BF16 R16, R20, R12, R16 ;  /* 0x0000000c1410723c */ /* 0x008fe20000041810 */
[----:B------:R0:W-:Y:S01]  /*196d0*/  STL.64 [R1+0x148], R14 ;  /* 0x0001480e01007387 */ /* 0x0001e20000100a00 */
[----:B------:R-:W-:Y:S02]  /*196e0*/  MOV R5, R12 ;  /* 0x0000000c00057202 */ /* 0x000fe40000000f00 */
[----:B------:R-:W-:Y:S01]  /*196f0*/  MOV R3, R13 ;  /* 0x0000000d00037202 */ /* 0x000fe20000000f00 */
[----:B0-----:R-:W2:Y:S04]  /*19700*/  LDL.LU.64 R14, [R1+0xe70] ;  /* 0x000e7000010e7983 */ /* 0x001ea80000300a00 */
[----:B------:R-:W2:Y:S11]  /*19710*/  LDL.LU.64 R12, [R1+0xe68] ;  /* 0x000e6800010c7983 */ /* 0x000eb60000300a00 */
[----:B------:R-:W-:Y:S03]  /*19720*/  @!UPT UIADD3 URZ, URZ, URZ, URZ ;  /* 0x0000003f3f3ff290 */ /* 0x000fe6000fffe03f */
[----:B------:R0:W-:Y:S04]  /*19730*/  STL.64 [R1+0x2d0], R16 ;  /* 0x0002d01001007387 */ /* 0x0001e80000100a00 */
[----:B------:R-:W3:Y:S01]  /*19740*/  LDL.LU R27, [R1+0x2cc] ;  /* 0x0002cc00011b7983 */ /* 0x000ee20000300800 */
[----:B------:R-:W-:-:S03]  /*19750*/  MOV R7, R18 ;  /* 0x0000001200077202 */ /* 0x000fc60000000f00 */
[----:B------:R-:W-:Y:S01]  /*19760*/  STL.64 [R1+0xe60], R22 ;  /* 0x000e601601007387 */ /* 0x000fe20000100a00 */
[----:B------:R-:W-:-:S03]  /*19770*/  MOV R6, R19 ;  /* 0x0000001300067202 */ /* 0x000fc60000000f00 */
[----:B------:R1:W-:Y:S04]  /*19780*/  STL.64 [R1+0xe58], R20 ;  /* 0x000e581401007387 */ /* 0x0003e80000100a00 */
[----:B------:R-:W4:Y:S04]  /*19790*/  LDL.LU R18, [R1+0x6ec] ;  /* 0x0006ec0001127983 */ /* 0x000f280000300800 */
[----:B------:R-:W5:Y:S04]  /*197a0*/  LDL.LU R19, [R1+0x6d8] ;  /* 0x0006d80001137983 */ /* 0x000f680000300800 */
[----:B0-----:R-:W4:Y:S01]  /*197b0*/  LDL.LU R16, [R1+0x430] ;  /* 0x0004300001107983 */ /* 0x001f220000300800 */
[----:B-1----:R-:W-:Y:S01]  /*197c0*/  MOV R20, R5 ;  /* 0x0000000500147202 */ /* 0x002fe20000000f00 */
[----:B------:R-:W-:-:S02]  /*197d0*/  IMAD.MOV.U32 R21, RZ, RZ, R3 ;  /* 0x000000ffff157224 */ /* 0x000fc400078e0003 */
[----:B------:R-:W4:Y:S04]  /*197e0*/  LDL.LU R17, [R1+0x434] ;  /* 0x0004340001117983 */ /* 0x000f280000300800 */
[----:B------:R-:W4:Y:S04]  /*197f0*/  LDL.LU R5, [R1+0x438] ;  /* 0x0004380001057983 */ /* 0x000f280000300800 */
[----:B------:R-:W4:Y:S04]  /*19800*/  LDL.LU R3, [R1+0x43c] ;  /* 0x00043c0001037983 */ /* 0x000f280000300800 */
[----:B------:R-:W4:Y:S04]  /*19810*/  LDL.LU R10, [R1+0x294] ;  /* 0x00029400010a7983 */ /* 0x000f280000300800 */
[----:B------:R-:W4:Y:S04]  /*19820*/  LDL.LU R9, [R1+0x298] ;  /* 0x0002980001097983 */ /* 0x000f280000300800 */
[----:B------:R-:W4:Y:S04]  /*19830*/  LDL.LU R8, [R1+0x6d0] ;  /* 0x0006d00001087983 */ /* 0x000f280000300800 */
[----:B------:R0:W-:Y:S04]  /*19840*/  STL [R1+0xcdc], R6 ;  /* 0x000cdc0601007387 */ /* 0x0001e80000100800 */
[----:B0-----:R-:W4:Y:S04]  /*19850*/  LDL.LU R6, [R1+0x290] ;  /* 0x0002900001067983 */ /* 0x001f280000300800 */
[----:B------:R0:W-:Y:S04]  /*19860*/  STL [R1+0xcd8], R7 ;  /* 0x000cd80701007387 */ /* 0x0001e80000100800 */
[----:B0-----:R-:W4:Y:S01]  /*19870*/  LDL.LU R7, [R1+0x6e8] ;  /* 0x0006e80001077983 */ /* 0x001f220000300800 */
[----:B------:R-:W-:-:S02]  /*19880*/  FMUL R24, R2, R24 ;  /* 0x0000001802187220 */ /* 0x000fc40000400000 */
[----:B------:R-:W-:Y:S01]  /*19890*/  FMUL R25, R2, R25 ;  /* 0x0000001902197220 */ /* 0x000fe20000400000 */
[----:B------:R-:W4:Y:S01]  /*198a0*/  LDL.LU.64 R22, [R1+0xe60] ;  /* 0x000e600001167983 */ /* 0x000f220000300a00 */
[----:B---3--:R-:W-:-:S07]  /*198b0*/  FMUL R27, R0, R27 ;  /* 0x0000001b001b7220 */ /* 0x008fce0000400000 */
[----:B--2---:R-:W-:Y:S01]  /*198c0*/  HMMA.16816.F32.BF16 R24, R12, R20, R24 ;  /* 0x000000140c18723c */ /* 0x004fe20000041818 */
[----:B------:R-:W2:Y:S04]  /*198d0*/  LDL.LU.64 R20, [R1+0xe58] ;  /* 0x000e580001147983 */ /* 0x000ea80000300a00 */
[----:B------:R-:W-:Y:S04]  /*198e0*/  STL.64 [R1+0xe50], R14 ;  /* 0x000e500e01007387 */ /* 0x000fe80000100a00 */
[----:B------:R-:W-:Y:S04]  /*198f0*/  STL.64 [R1+0xe48], R12 ;  /* 0x000e480c01007387 */ /* 0x000fe80000100a00 */
[----:B------:R-:W0:Y:S10]  /*19900*/  LDSM.16.M88.4 R12, [R11+0x22600] ;  /* 0x022600000b0c783b */ /* 0x000e340000000200 */
[----:B------:R1:W-:Y:S04]  /*19910*/  STL.64 [R1+0x2c0], R24 ;  /* 0x0002c01801007387 */ /* 0x0003e80000100a00 */
[----:B------:R3:W-:Y:S01]  /*19920*/  STL.64 [R1+0x2c8], R26 ;  /* 0x0002c81a01007387 */ /* 0x0007e20000100a00 */
[----:B-----5:R-:W-:-:S02]  /*19930*/  FADD R4, R4, R19 ;  /* 0x0000001304047221 */ /* 0x020fc40000000000 */
[C---:B----4-:R-:W-:Y:S02]  /*19940*/  FMUL R16, R29.reuse, R16 ;  /* 0x000000101d107220 */ /* 0x050fe40000400000 */
[----:B------:R-:W-:Y:S02]  /*19950*/  FMUL R17, R29, R17 ;  /* 0x000000111d117220 */ /* 0x000fe40000400000 */
[----:B------:R-:W-:Y:S02]  /*19960*/  FMUL R19, R28, R3 ;  /* 0x000000031c137220 */ /* 0x000fe40000400000 */
[----:B------:R-:W-:Y:S02]  /*19970*/  FADD R7, R18, R7 ;  /* 0x0000000712077221 */ /* 0x000fe40000000000 */
[----:B------:R-:W-:-:S03]  /*19980*/  FMUL R18, R28, R5 ;  /* 0x000000051c127220 */ /* 0x000fc60000400000 */
[----:B------:R-:W-:Y:S04]  /*19990*/  STL [R1], R7 ;  /* 0x0000000701007387 */ /* 0x000fe80000100800 */
[----:B0-----:R0:W-:Y:S04]  /*199a0*/  STL.64 [R1+0x128], R14 ;  /* 0x0001280e01007387 */ /* 0x0011e80000100a00 */
[----:B------:R-:W4:Y:S01]  /*199b0*/  LDL.LU R5, [R1+0x700] ;  /* 0x0007000001057983 */ /* 0x000f220000300800 */
[----:B-1----:R-:W-:Y:S01]  /*199c0*/  FMUL R25, R2, R10 ;  /* 0x0000000a02197220 */ /* 0x002fe20000400000 */
[----:B------:R-:W-:Y:S01]  /*199d0*/  MOV R10, R12 ;  /* 0x0000000c000a7202 */ /* 0x000fe20000000f00 */
[----:B---3--:R-:W-:Y:S01]  /*199e0*/  FMUL R26, R0, R9 ;  /* 0x00000009001a7220 */ /* 0x008fe20000400000 */
[----:B------:R-:W3:Y:S01]  /*199f0*/  LDL.LU R3, [R1+0x6f4] ;  /* 0x0006f40001037983 */ /* 0x000ee20000300800 */
[----:B------:R-:W-:-:S03]  /*19a00*/  MOV R9, R13 ;  /* 0x0000000d00097202 */ /* 0x000fc60000000f00 */
[----:B0-----:R-:W5:Y:S01]  /*19a10*/  LDL.LU.64 R14, [R1+0xe50] ;  /* 0x000e5000010e7983 */ /* 0x001f620000300a00 */
[----:B------:R-:W-:Y:S01]  /*19a20*/  FMUL R24, R2, R6 ;  /* 0x0000000602187220 */ /* 0x000fe20000400000 */
[----:B--2---:R-:W-:Y:S02]  /*19a30*/  HMMA.16816.F32.BF16 R16, R20, R12, R16 ;  /* 0x0000000c1410723c */ /* 0x004fe40000041810 */
[----:B------:R-:W5:Y:S11]  /*19a40*/  LDL.LU.64 R12, [R1+0xe48] ;  /* 0x000e4800010c7983 */ /* 0x000f760000300a00 */
[----:B------:R-:W-:Y:S10]  /*19a50*/  @!UPT UIADD3 URZ, URZ, URZ, URZ ;  /* 0x0000003f3f3ff290 */ /* 0x000ff4000fffe03f */
[----:B------:R0:W-:Y:S04]  /*19a60*/  STL.64 [R1+0x2a0], R16 ;  /* 0x0002a01001007387 */ /* 0x0001e80000100a00 */
[----:B------:R-:W2:Y:S01]  /*19a70*/  LDL.LU R27, [R1+0x29c] ;  /* 0x00029c00011b7983 */ /* 0x000ea20000300800 */
[----:B------:R-:W-:-:S03]  /*19a80*/  MOV R6, R18 ;  /* 0x0000001200067202 */ /* 0x000fc60000000f00 */
[----:B------:R-:W-:Y:S01]  /*19a90*/  STL.64 [R1+0xe40], R22 ;  /* 0x000e401601007387 */ /* 0x000fe20000100a00 */
[----:B------:R-:W-:-:S03]  /*19aa0*/  MOV R7, R19 ;  /* 0x0000001300077202 */ /* 0x000fc60000000f00 */
[----:B------:R1:W-:Y:S04]  /*19ab0*/  STL.64 [R1+0xe38], R20 ;  /* 0x000e381401007387 */ /* 0x0003e80000100a00 */
[----:B0-----:R-:W3:Y:S04]  /*19ac0*/  LDL.LU R16, [R1+0x440] ;  /* 0x0004400001107983 */ /* 0x001ee80000300800 */
[----:B------:R-:W3:Y:S04]  /*19ad0*/  LDL.LU R17, [R1+0x444] ;  /* 0x0004440001117983 */ /* 0x000ee80000300800 */
[----:B------:R-:W3:Y:S01]  /*19ae0*/  LDL.LU R18, [R1+0x448] ;  /* 0x0004480001127983 */ /* 0x000ee20000300800 */
[----:B-1----:R-:W-:-:S02]  /*19af0*/  MOV R20, R10 ;  /* 0x0000000a00147202 */ /* 0x002fc40000000f00 */
[----:B------:R-:W-:Y:S01]  /*19b00*/  MOV R21, R9 ;  /* 0x0000000900157202 */ /* 0x000fe20000000f00 */
[----:B------:R-:W3:Y:S04]  /*19b10*/  LDL.LU R19, [R1+0x44c] ;  /* 0x00044c0001137983 */ /* 0x000ee80000300800 */
[----:B------:R-:W3:Y:S04]  /*19b20*/  LDL.LU R10, [R1+0x264] ;  /* 0x00026400010a7983 */ /* 0x000ee80000300800 */
[----:B------:R-:W3:Y:S04]  /*19b30*/  LDL.LU R9, [R1+0x268] ;  /* 0x0002680001097983 */ /* 0x000ee80000300800 */
[----:B------:R0:W-:Y:S04]  /*19b40*/  STL [R1+0xce4], R7 ;  /* 0x000ce40701007387 */ /* 0x0001e80000100800 */
[----:B0-----:R-:W3:Y:S04]  /*19b50*/  LDL.LU R7, [R1+0x6c4] ;  /* 0x0006c40001077983 */ /* 0x001ee80000300800 */
[----:B------:R0:W-:Y:S04]  /*19b60*/  STL [R1+0xce0], R6 ;  /* 0x000ce00601007387 */ /* 0x0001e80000100800 */
[----:B0-----:R-:W3:Y:S04]  /*19b70*/  LDL.LU R6, [R1+0x6dc] ;  /* 0x0006dc0001067983 */ /* 0x001ee80000300800 */
[----:B----4-:R0:W-:Y:S04]  /*19b80*/  STL.64 [R1+0xe30], R4 ;  /* 0x000e300401007387 */ /* 0x0101e80000100a00 */
[----:B0-----:R-:W4:Y:S04]  /*19b90*/  LDL.LU R5, [R1+0x6d4] ;  /* 0x0006d40001057983 */ /* 0x001f280000300800 */
[----:B------:R-:W4:Y:S01]  /*19ba0*/  LDL.LU.64 R22, [R1+0xe40] ;  /* 0x000e400001167983 */ /* 0x000f220000300a00 */
[----:B--2---:R-:W-:-:S07]  /*19bb0*/  FMUL R27, R0, R27 ;  /* 0x0000001b001b7220 */ /* 0x004fce0000400000 */
[----:B-----5:R-:W-:Y:S01]  /*19bc0*/  HMMA.16816.F32.BF16 R24, R12, R20, R24 ;  /* 0x000000140c18723c */ /* 0x020fe20000041818 */
[----:B------:R-:W2:Y:S11]  /*19bd0*/  LDL.LU.64 R20, [R1+0xe38] ;  /* 0x000e380001147983 */ /* 0x000eb60000300a00 */
[----:B------:R-:W-:Y:S11]  /*19be0*/  @!UPT UIADD3 URZ, URZ, URZ, URZ ;  /* 0x0000003f3f3ff290 */ /* 0x000ff6000fffe03f */
[----:B------:R-:W-:Y:S04]  /*19bf0*/  STL.64 [R1+0x290], R24 ;  /* 0x0002901801007387 */ /* 0x000fe80000100a00 */
[----:B------:R0:W-:Y:S04]  /*19c00*/  STL.64 [R1+0x298], R26 ;  /* 0x0002981a01007387 */ /* 0x0001e80000100a00 */
[----:B0-----:R-:W5:Y:S01]  /*19c10*/  LDL.LU R27, [R1+0x260] ;  /* 0x00026000011b7983 */ /* 0x001f620000300800 */
[----:B---3--:R-:W-:-:S03]  /*19c20*/  FADD R24, R8, R7 ;  /* 0x0000000708187221 */ /* 0x008fc60000000000 */
[----:B------:R-:W3:Y:S01]  /*19c30*/  LDL.LU R8, [R1+0x26c] ;  /* 0x00026c0001087983 */ /* 0x000ee20000300800 */
[----:B----4-:R-:W-:-:S05]  /*19c40*/  FADD R4, R6, R5 ;  /* 0x0000000506047221 */ /* 0x010fca0000000000 */
[----:B------:R-:W-:Y:S04]  /*19c50*/  STL [R1+0xc], R4 ;  /* 0x00000c0401007387 */ /* 0x000fe80000100800 */
[----:B------:R-:W0:Y:S01]  /*19c60*/  LDSM.16.M88.4 R4, [R11+0x22800] ;  /* 0x022800000b04783b */ /* 0x000e220000000200 */
[C---:B------:R-:W-:Y:S02]  /*19c70*/  FMUL R16, R29.reuse, R16 ;  /* 0x000000101d107220 */ /* 0x040fe40000400000 */
[----:B------:R-:W-:Y:S02]  /*19c80*/  FMUL R17, R29, R17 ;  /* 0x000000111d117220 */ /* 0x000fe40000400000 */
[C---:B------:R-:W-:Y:S02]  /*19c90*/  FMUL R18, R28.reuse, R18 ;  /* 0x000000121c127220 */ /* 0x040fe40000400000 */
[----:B------:R-:W-:Y:S01]  /*19ca0*/  FMUL R19, R28, R19 ;  /* 0x000000131c137220 */ /* 0x000fe20000400000 */
[----:B------:R-:W-:Y:S01]  /*19cb0*/  STL [R1+0x10], R24 ;  /* 0x0000101801007387 */ /* 0x000fe20000100800 */
[----:B------:R-:W-:-:S02]  /*19cc0*/  FMUL R25, R2, R10 ;  /* 0x0000000a02197220 */ /* 0x000fc40000400000 */
[----:B------:R-:W-:Y:S01]  /*19cd0*/  FMUL R26, R0, R9 ;  /* 0x00000009001a7220 */ /* 0x000fe20000400000 */
[----:B0-----:R0:W-:Y:S01]  /*19ce0*/  STL.64 [R1+0x108], R6 ;  /* 0x0001080601007387 */ /* 0x0011e20000100a00 */
[----:B------:R-:W-:Y:S01]  /*19cf0*/  IMAD.MOV.U32 R10, RZ, RZ, R4 ;  /* 0x000000ffff0a7224 */ /* 0x000fe200078e0004 */
[----:B------:R-:W-:Y:S01]  /*19d00*/  MOV R9, R5 ;  /* 0x0000000500097202 */ /* 0x000fe20000000f00 */
[----:B--2---:R-:W-:Y:S01]  /*19d10*/  HMMA.16816.F32.BF16 R16, R20, R4, R16 ;  /* 0x000000041410723c */ /* 0x004fe20000041810 */
[----:B------:R-:W2:Y:S11]  /*19d20*/  LDL.LU.64 R4, [R1+0xe30] ;  /* 0x000e300001047983 */ /* 0x000eb60000300a00 */
[----:B------:R-:W-:Y:S11]  /*19d30*/  @!UPT UIADD3 URZ, URZ, URZ, URZ ;  /* 0x0000003f3f3ff290 */ /* 0x000ff6000fffe03f */
[----:B------:R-:W-:Y:S01]  /*19d40*/  STL.64 [R1+0x270], R16 ;  /* 0x0002701001007387 */ /* 0x000fe20000100a00 */
[----:B0-----:R-:W-:-:S03]  /*19d50*/  MOV R6, R19 ;  /* 0x0000001300067202 */ /* 0x001fc60000000f00 */
[----:B------:R-:W4:Y:S01]  /*19d60*/  LDL.LU R19, [R1] ;  /* 0x0000000001137983 */ /* 0x000f220000300800 */
[----:B------:R-:W-:-:S03]  /*19d70*/  MOV R7, R18 ;  /* 0x0000001200077202 */ /* 0x000fc60000000f00 */
[----:B------:R-:W-:Y:S04]  /*19d80*/  STL.64 [R1+0xe28], R22 ;  /* 0x000e281601007387 */ /* 0x000fe80000100a00 */
[----:B------:R0:W-:Y:S01]  /*19d90*/  STL.64 [R1+0xe20], R20 ;  /* 0x000e201401007387 */ /* 0x0001e20000100a00 */
[----:B-----5:R-:W-:Y:S01]  /*19da0*/  FMUL R24, R2, R27 ;  /* 0x0000001b02187220 */ /* 0x020fe20000400000 */
[----:B0-----:R-:W-:Y:S02]  /*19db0*/  MOV R20, R10 ;  /* 0x0000000a00147202 */ /* 0x001fe40000000f00 */
[----:B------:R-:W5:Y:S01]  /*19dc0*/  LDL.LU R10, [R1+0x6e4] ;  /* 0x0006e400010a7983 */ /* 0x000f620000300800 */
[----:B------:R-:W-:-:S03]  /*19dd0*/  MOV R21, R9 ;  /* 0x0000000900157202 */ /* 0x000fc60000000f00 */
[----:B------:R-:W-:Y:S01]  /*19de0*/  STL [R1+0xcec], R6 ;  /* 0x000cec0601007387 */ /* 0x000fe20000100800 */
[----:B---3--:R-:W-:-:S03]  /*19df0*/  FMUL R27, R0, R8 ;  /* 0x00000008001b7220 */ /* 0x008fc60000400000 */
[----:B------:R-:W-:Y:S04]  /*19e00*/  STL [R1+0xce8], R7 ;  /* 0x000ce80701007387 */ /* 0x000fe80000100800 */
[----:B------:R-:W3:Y:S04]  /*19e10*/  LDL.LU R16, [R1+0x460] ;  /* 0x0004600001107983 */ /* 0x000ee80000300800 */
[----:B------:R-:W3:Y:S04]  /*19e20*/  LDL.LU R17, [R1+0x464] ;  /* 0x0004640001117983 */ /* 0x000ee80000300800 */
[----:B------:R-:W3:Y:S04]  /*19e30*/  LDL.LU R9, [R1+0x468] ;  /* 0x0004680001097983 */ /* 0x000ee80000300800 */
[----:B------:R-:W5:Y:S01]  /*19e40*/  LDL.LU R8, [R1+0x46c] ;  /* 0x00046c0001087983 */ /* 0x000f620000300800 */
[----:B------:R-:W-:Y:S11]  /*19e50*/  HMMA.16816.F32.BF16 R20, R12, R20, R24 ;  /* 0x000000140c14723c */ /* 0x000ff60000041818 */
[----:B------:R-:W-:Y:S11]  /*19e60*/  @!UPT UIADD3 URZ, URZ, URZ, URZ ;  /* 0x0000003f3f3ff290 */ /* 0x000ff6000fffe03f */
[----:B------:R-:W-:Y:S01]  /*19e70*/  @!UPT UIADD3 URZ, URZ, URZ, URZ ;  /* 0x0000003f3f3ff290 */ /* 0x000fe2000fffe03f */
[----:B------:R-:W-:Y:S04]  /*19e80*/  STL.64 [R1+0x260], R20 ;  /* 0x0002601401007387 */ /* 0x000fe80000100a00 */
[----:B------:R-:W-:Y:S04]  /*19e90*/  STL.64 [R1+0x268], R22 ;  /* 0x0002681601007387 */ /* 0x000fe80000100a00 */
[----:B------:R-:W0:Y:S04]  /*19ea0*/  LDSM.16.M88.4 R20, [R11+0x22a00] ;  /* 0x022a00000b14783b */ /* 0x000e280000000200 */
[----:B------:R-:W5:Y:S01]  /*19eb0*/  LDL.LU R24, [R1+0x230] ;  /* 0x0002300001187983 */ /* 0x000f620000300800 */
[----:B0-----:R-:W-:-:S02]  /*19ec0*/  MOV R7, R23 ;  /* 0x0000001700077202 */ /* 0x001fc40000000f00 */
[----:B------:R-:W-:Y:S02]  /*19ed0*/  MOV R6, R22 ;  /* 0x0000001600067202 */ /* 0x000fe40000000f00 */
[----:B------:R-:W-:Y:S01]  /*19ee0*/  MOV R25, R20 ;  /* 0x0000001400197202 */ /* 0x000fe20000000f00 */
[----:B--2---:R-:W-:Y:S02]  /*19ef0*/  FADD R3, R3, R4 ;  /* 0x0000000403037221 */ /* 0x004fe40000000000 */
[----:B----4-:R-:W-:-:S05]  /*19f00*/  FADD R5, R5, R19 ;  /* 0x0000001305057221 */ /* 0x010fca0000000000 */
[----:B------:R0:W-:Y:S04]  /*19f10*/  STL [R1], R5 ;  /* 0x0000000501007387 */ /* 0x0001e80000100800 */
[----:B0-----:R-:W2:Y:S04]  /*19f20*/  LDL.LU R5, [R1+0x234] ;  /* 0x0002340001057983 */ /* 0x001ea80000300800 */
[----:B------:R0:W-:Y:S04]  /*19f30*/  STL [R1+0x8], R3 ;  /* 0x0000080301007387 */ /* 0x0001e80000100800 */
[----:B------:R-:W4:Y:S04]  /*19f40*/  LDL.LU R4, [R1+0x238] ;  /* 0x0002380001047983 */ /* 0x000f280000300800 */
[----:B------:R1:W-:Y:S01]  /*19f50*/  STL.64 [R1+0xe8], R22 ;  /* 0x0000e81601007387 */ /* 0x0003e20000100a00 */
[----:B0-----:R-:W-:-:S03]  /*19f60*/  IMAD.MOV.U32 R3, RZ, RZ, R21 ;  /* 0x000000ffff037224 */ /* 0x001fc600078e0015 */
[----:B-1----:R-:W2:Y:S04]  /*19f70*/  LDL.LU.64 R22, [R1+0xe28] ;  /* 0x000e280001167983 */ /* 0x002ea80000300a00 */
[----:B------:R-:W2:Y:S01]  /*19f80*/  LDL.LU.64 R20, [R1+0xe20] ;  /* 0x000e200001147983 */ /* 0x000ea20000300a00 */
[----:B---3--:R-:W-:-:S03]  /*19f90*/  FMUL R18, R28, R9 ;  /* 0x000000091c127220 */ /* 0x008fc60000400000 */
[----:B------:R0:W-:Y:S01]  /*19fa0*/  STL [R1+0xcfc], R7 ;  /* 0x000cfc0701007387 */ /* 0x0001e20000100800 */
[----:B-----5:R-:W-:-:S03]  /*19fb0*/  FMUL R19, R28, R8 ;  /* 0x000000081c137220 */ /* 0x020fc60000400000 */
[----:B------:R-:W-:Y:S04]  /*19fc0*/  STL [R1+0xcf8], R6 ;  /* 0x000cf80601007387 */ /* 0x000fe80000100800 */
[----:B------:R-:W3:Y:S04]  /*19fd0*/  LDL.LU R27, [R1+0x23c] ;  /* 0x00023c00011b7983 */ /* 0x000ee80000300800 */
[----:B------:R-:W5:Y:S04]  /*19fe0*/  LDL.LU R9, [R1+0x470] ;  /* 0x0004700001097983 */ /* 0x000f680000300800 */
[----:B------:R-:W5:Y:S01]  /*19ff0*/  LDL.LU R8, [R1+0x474] ;  /* 0x0004740001087983 */ /* 0x000f620000300800 */
[----:B------:R-:W-:-:S03]  /*1a000*/  FMUL R16, R29, R16 ;  /* 0x000000101d107220 */ /* 0x000fc60000400000 */
[----:B------:R-:W-:Y:S01]  /*1a010*/  STL.64 [R1+0xe18], R10 ;  /* 0x000e180a01007387 */ /* 0x000fe20000100a00 */
[----:B------:R-:W-:Y:S02]  /*1a020*/  FMUL R17, R29, R17 ;  /* 0x000000111d117220 */ /* 0x000fe40000400000 */
[----:B------:R-:W-:Y:S02]  /*1a030*/  FMUL R24, R2, R24 ;  /* 0x0000001802187220 */ /* 0x000fe40000400000 */
[----:B----4-:R-:W-:Y:S01]  /*1a040*/  FMUL R26, R0, R4 ;  /* 0x00000004001a7220 */ /* 0x010fe20000400000 */
[----:B-----5:R1:W-:Y:S04]  /*1a050*/  STL.64 [R1+0xe10], R8 ;  /* 0x000e100801007387 */ /* 0x0203e80000100a00 */
[----:B0-----:R-:W4:Y:S01]  /*1a060*/  LDL.LU R7, [R1+0x478] ;  /* 0x0004780001077983 */ /* 0x001f220000300800 */
[----:B-1----:R-:W-:-:S02]  /*1a070*/  MOV R8, R25 ;  /* 0x0000001900087202 */ /* 0x002fc40000000f00 */
[----:B------:R-:W-:Y:S02]  /*1a080*/  MOV R9, R3 ;  /* 0x0000000300097202 */ /* 0x000fe40000000f00 */
[----:B------:R-:W5:Y:S05]  /*1a090*/  LDL.LU R3, [R1+0x47c] ;  /* 0x00047c0001037983 */ /* 0x000f6a0000300800 */
[----:B--2---:R-:W-:Y:S01]  /*1a0a0*/  HMMA.16816.F32.BF16 R16, R20, R8, R16 ;  /* 0x000000081410723c */ /* 0x004fe20000041810 */
[----:B------:R-:W-:Y:S11]  /*1a0b0*/  FMUL R25, R2, R5 ;  /* 0x0000000502197220 */ /* 0x000ff60000400000 */
[----:B------:R-:W-:Y:S11]  /*1a0c0*/  @!UPT UIADD3 URZ, URZ, URZ, URZ ;  /* 0x0000003f3f3ff290 */ /* 0x000ff6000fffe03f */
[----:B------:R0:W-:Y:S04]  /*1a0d0*/  STL.64 [R1+0x250], R16 ;  /* 0x0002501001007387 */ /* 0x0001e80000100a00 */
[----:B------:R1:W-:Y:S04]  /*1a0e0*/  STL.64 [R1+0x258], R18 ;  /* 0x0002581201007387 */ /* 0x0003e80000100a00 */
[----:B0-----:R-:W2:Y:S04]  /*1a0f0*/  LDL.LU R17, [R1+0xc] ;  /* 0x00000c0001117983 */ /* 0x001ea80000300800 */
[----:B-1----:R-:W2:Y:S04]  /*1a100*/  LDL.LU R18, [R1+0x6f0] ;  /* 0x0006f00001127983 */ /* 0x002ea80000300800 */
[----:B------:R-:W2:Y:S04]  /*1a110*/  LDL.LU R19, [R1+0x10] ;  /* 0x0000100001137983 */ /* 0x000ea80000300800 */
[----:B------:R-:W2:Y:S04]  /*1a120*/  LDL.LU R6, [R1+0x200] ;  /* 0x0002000001067983 */ /* 0x000ea80000300800 */
[----:B------:R-:W2:Y:S04]  /*1a130*/  LDL.LU R5, [R1+0x204] ;  /* 0x0002040001057983 */ /* 0x000ea80000300800 */
[----:B------:R-:W2:Y:S04]  /*1a140*/  LDL.LU R4, [R1+0x208] ;  /* 0x0002080001047983 */ /* 0x000ea80000300800 */
[----:B------:R-:W2:Y:S01]  /*1a150*/  LDL.LU.64 R10, [R1+0xe18] ;  /* 0x000e1800010a7983 */ /* 0x000ea20000300a00 */
[----:B---3--:R-:W-:-:S07]  /*1a160*/  FMUL R27, R0, R27 ;  /* 0x0000001b001b7220 */ /* 0x008fce0000400000 */
[----:B------:R-:W-:Y:S01]  /*1a170*/  HMMA.16816.F32.BF16 R24, R12, R8, R24 ;  /* 0x000000080c18723c */ /* 0x000fe20000041818 */
[----:B------:R-:W3:Y:S04]  /*1a180*/  LDL.LU.64 R8, [R1+0xe10] ;  /* 0x000e100001087983 */ /* 0x000ee80000300a00 */
[----:B------:R-:W-:Y:S04]  /*1a190*/  STL.64 [R1+0xe08], R14 ;  /* 0x000e080e01007387 */ /* 0x000fe80000100a00 */
[----:B------:R-:W-:Y:S11]  /*1a1a0*/  STL.64 [R1+0xe00], R12 ;  /* 0x000e000c01007387 */ /* 0x000ff60000100a00 */
[----:B------:R-:W-:Y:S03]  /*1a1b0*/  @!UPT UIADD3 URZ, URZ, URZ, URZ ;  /* 0x0000003f3f3ff290 */ /* 0x000fe6000fffe03f */
[----:B------:R-:W-:Y:S04]  /*1a1c0*/  STL.64 [R1+0x230], R24 ;  /* 0x0002301801007387 */ /* 0x000fe80000100a00 */
[----:B------:R-:W-:Y:S04]  /*1a1d0*/  STL.64 [R1+0x238], R26 ;  /* 0x0002381a01007387 */ /* 0x000fe80000100a00 */
[----:B--2---:R-:W0:Y:S01]  /*1a1e0*/  LDSM.16.M88.4 R12, [R11+0x22c00] ;  /* 0x022c00000b0c783b */ /* 0x004e220000000200 */
[----:B------:R-:W-:Y:S02]  /*1a1f0*/  FADD R16, R18, R17 ;  /* 0x0000001112107221 */ /* 0x000fe40000000000 */
[----:B------:R-:W-:-:S03]  /*1a200*/  FADD R10, R10, R19 ;  /* 0x000000130a0a7221 */ /* 0x000fc60000000000 */
[----:B------:R1:W-:Y:S01]  /*1a210*/  STL [R1+0xc], R16 ;  /* 0x00000c1001007387 */ /* 0x0003e20000100800 */
[----:B-----5:R-:W-:-:S03]  /*1a220*/  FMUL R19, R28, R3 ;  /* 0x000000031c137220 */ /* 0x020fc60000400000 */
[----:B------:R-:W-:Y:S01]  /*1a230*/  STL [R1+0x10], R10 ;  /* 0x0000100a01007387 */ /* 0x000fe20000100800 */
[----:B----4-:R-:W-:Y:S02]  /*1a240*/  FMUL R18, R28, R7 ;  /* 0x000000071c127220 */ /* 0x010fe40000400000 */
[C---:B---3--:R-:W-:Y:S02]  /*1a250*/  FMUL R17, R29.reuse, R8 ;  /* 0x000000081d117220 */ /* 0x048fe40000400000 */
[----:B-1----:R-:W-:Y:S02]  /*1a260*/  FMUL R16, R29, R9 ;  /* 0x000000091d107220 */ /* 0x002fe40000400000 */
[----:B------:R-:W-:Y:S01]  /*1a270*/  FMUL R24, R2, R6 ;  /* 0x0000000602187220 */ /* 0x000fe20000400000 */
[----:B0-----:R0:W-:Y:S04]  /*1a280*/  STL.64 [R1+0xd8], R14 ;  /* 0x0000d80e01007387 */ /* 0x0011e80000100a00 */
[----:B------:R-:W2:Y:S04]  /*1a290*/  LDL.LU R3, [R1+0x704] ;  /* 0x0007040001037983 */ /* 0x000ea80000300800 */
[----:B------:R-:W3:Y:S04]  /*1a2a0*/  LDL.LU R7, [R1+0x6f8] ;  /* 0x0006f80001077983 */ /* 0x000ee80000300800 */
[----:B------:R-:W4:Y:S01]  /*1a2b0*/  LDL.LU R27, [R1+0x20c] ;  /* 0x00020c00011b7983 */ /* 0x000f220000300800 */
[----:B------:R-:W-:Y:S01]  /*1a2c0*/  HMMA.16816.F32.BF16 R16, R20, R12, R16 ;  /* 0x0000000c1410723c */ /* 0x000fe20000041810 */
[----:B------:R-:W-:-:S02]  /*1a2d0*/  MOV R8, R12 ;  /* 0x0000000c00087202 */ /* 0x000fc40000000f00 */
[----:B------:R-:W-:Y:S01]  /*1a2e0*/  MOV R6, R13 ;  /* 0x0000000d00067202 */ /* 0x000fe20000000f00 */
[----:B0-----:R-:W5:Y:S04]  /*1a2f0*/  LDL.LU.64 R14, [R1+0xe08] ;  /* 0x000e0800010e7983 */ /* 0x001f680000300a00 */
[----:B------:R-:W5:Y:S11]  /*1a300*/  LDL.LU.64 R12, [R1+0xe00] ;  /* 0x000e0000010c7983 */ /* 0x000f760000300a00 */
[----:B------:R-:W-:Y:S04]  /*1a310*/  @!UPT UIADD3 URZ, URZ, URZ, URZ ;  /* 0x0000003f3f3ff290 */ /* 0x000fe8000fffe03f */
[----:B------:R0:W-:Y:S04]  /*1a320*/  STL.64 [R1+0x220], R16 ;  /* 0x0002201001007387 */ /* 0x0001e80000100a00 */
[----:B------:R-:W-:Y:S04]  /*1a330*/  STL.64 [R1+0xdf8], R22 ;  /* 0x000df81601007387 */ /* 0x000fe80000100a00 */
[----:B------:R1:W-:Y:S04]  /*1a340*/  STL.64 [R1+0xdf0], R20 ;  /* 0x000df01401007387 */ /* 0x0003e80000100a00 */
[----:B0-----:R-:W2:Y:S04]  /*1a350*/  LDL.LU R16, [R1] ;  /* 0x0000000001107983 */ /* 0x001ea80000300800 */
[----:B------:R-:W2:Y:S01]  /*1a360*/  LDL.LU R17, [R1+0x714] ;  /* 0x0007140001117983 */ /* 0x000ea20000300800 */
[----:B------:R-:W-:-:S02]  /*1a370*/  FMUL R25, R2, R5 ;  /* 0x0000000502197220 */ /* 0x000fc40000400000 */
[----:B------:R-:W-:Y:S01]  /*1a380*/  FMUL R26, R0, R4 ;  /* 0x00000004001a7220 */ /* 0x000fe20000400000 */
[----:B------:R-:W-:Y:S01]  /*1a390*/  MOV R4, R19 ;  /* 0x0000001300047202 */ /* 0x000fe20000000f00 */
[----:B------:R-:W-:Y:S02]  /*1a3a0*/  IMAD.MOV.U32 R5, RZ, RZ, R18 ;  /* 0x000000ffff057224 */ /* 0x000fe400078e0012 */
[----:B------:R-:W2:Y:S04]  /*1a3b0*/  LDL.LU R18, [R1+0x8] ;  /* 0x0000080001127983 */ /* 0x000ea80000300800 */
[----:B------:R-:W2:Y:S01]  /*1a3c0*/  LDL.LU R19, [R1+0x708] ;  /* 0x0007080001137983 */ /* 0x000ea20000300800 */
[----:B-1----:R-:W-:-:S03]  /*1a3d0*/  MOV R20, R8 ;  /* 0x0000000800147202 */ /* 0x002fc60000000f00 */
[----:B------:R-:W2:Y:S01]  /*1a3e0*/  LDL.LU R10, [R1+0x530] ;  /* 0x00053000010a7983 */ /* 0x000ea20000300800 */
[----:B------:R-:W-:-:S03]  /*1a3f0*/  MOV R21, R6 ;  /* 0x0000000600157202 */ /* 0x000fc60000000f00 */
[----:B------:R-:W2:Y:S04]  /*1a400*/  LDL.LU R9, [R1+0x534] ;  /* 0x0005340001097983 */ /* 0x000ea80000300800 */
[----:B------:R-:W2:Y:S04]  /*1a410*/  LDL.LU R8, [R1+0x538] ;  /* 0x0005380001087983 */ /* 0x000ea80000300800 */
[----:B------:R-:W2:Y:S04]  /*1a420*/  LDL.LU R6, [R1+0x53c] ;  /* 0x00053c0001067983 */ /* 0x000ea80000300800 */
[----:B------:R0:W-:Y:S04]  /*1a430*/  STL [R1+0xcf4], R4 ;  /* 0x000cf40401007387 */ /* 0x0001e80000100800 */
[----:B0-----:R-:W3:Y:S04]  /*1a440*/  LDL.LU R4, [R1+0xc] ;  /* 0x00000c0001047983 */ /* 0x001ee80000300800 */
[----:B------:R-:W-:Y:S04]  /*1a450*/  STL [R1+0xcf0], R5 ;  /* 0x000cf00501007387 */ /* 0x000fe80000100800 */
[----:B------:R-:W3:Y:S01]  /*1a460*/  LDL.LU.64 R22, [R1+0xdf8] ;  /* 0x000df80001167983 */ /* 0x000ee20000300a00 */
[----:B----4-:R-:W-:-:S07]  /*1a470*/  FMUL R27, R0, R27 ;  /* 0x0000001b001b7220 */ /* 0x010fce0000400000 */
[----:B-----5:R-:W-:Y:S01]  /*1a480*/  HMMA.16816.F32.BF16 R24, R12, R20, R24 ;  /* 0x000000140c18723c */ /* 0x020fe20000041818 */
[----:B------:R-:W3:Y:S11]  /*1a490*/  LDL.LU.64 R20, [R1+0xdf0] ;  /* 0x000df00001147983 */ /* 0x000ef60000300a00 */
[----:B------:R-:W-:Y:S11]  /*1a4a0*/  @!UPT UIADD3 URZ, URZ, URZ, URZ ;  /* 0x0000003f3f3ff290 */ /* 0x000ff6000fffe03f */
[----:B------:R0:W-:Y:S04]  /*1a4b0*/  STL.64 [R1+0x200], R24 ;  /* 0x0002001801007387 */ /* 0x0001e80000100a00 */
[----:B------:R1:W-:Y:S04]  /*1a4c0*/  STL.64 [R1+0x208], R26 ;  /* 0x0002081a01007387 */ /* 0x0003e80000100a00 */
[----:B0-----:R-:W4:Y:S04]  /*1a4d0*/  LDL.LU R25, [R1+0x1e0] ;  /* 0x0001e00001197983 */ /* 0x001f280000300800 */
[----:B-1----:R-:W5:Y:S04]  /*1a4e0*/  LDL.LU R26, [R1+0x1e4] ;  /* 0x0001e400011a7983 */ /* 0x002f680000300800 */
[----:B------:R-:W4:Y:S04]  /*1a4f0*/  LDL.LU R27, [R1+0x1e8] ;  /* 0x0001e800011b7983 */ /* 0x000f280000300800 */
[----:B------:R-:W-:Y:S04]  /*1a500*/  STL.64 [R1+0xde8], R14 ;  /* 0x000de80e01007387 */ /* 0x000fe80000100a00 */
[----:B------:R2:W-:Y:S04]  /*1a510*/  STL.64 [R1+0xde0], R12 ;  /* 0x000de00c01007387 */ /* 0x0005e80000100a00 */
[----:B------:R-:W4:Y:S01]  /*1a520*/  LDL.LU R5, [R1+0x1ec] ;  /* 0x0001ec0001057983 */ /* 0x000f220000300800 */
[----:B--2---:R-:W-:-:S05]  /*1a530*/  FADD R12, R17, R16 ;  /* 0x00000010110c7221 */ /* 0x004fca0000000000 */
[----:B------:R-:W-:Y:S04]  /*1a540*/  STL [R1+0x4], R12 ;  /* 0x0000040c01007387 */ /* 0x000fe80000100800 */
[----:B------:R-:W0:Y:S01]  /*1a550*/  LDSM.16.M88.4 R12, [R11+0x22e00] ;  /* 0x022e00000b0c783b */ /* 0x000e220000000200 */
[----:B------:R-:W-:Y:S02]  /*1a560*/  FADD R16, R19, R18 ;  /* 0x0000001213107221 */ /* 0x000fe40000000000 */
[----:B------:R-:W-:Y:S02]  /*1a570*/  FMUL R17, R29, R9 ;  /* 0x000000091d117220 */ /* 0x000fe40000400000 */
[C---:B------:R-:W-:Y:S01]  /*1a580*/  FMUL R18, R28.reuse, R8 ;  /* 0x000000081c127220 */ /* 0x040fe20000400000 */
[----:B------:R1:W-:Y:S01]  /*1a590*/  STL [R1], R16 ;  /* 0x0000001001007387 */ /* 0x0003e20000100800 */
[----:B------:R-:W-:-:S02]  /*1a5a0*/  FMUL R19, R28, R6 ;  /* 0x000000061c137220 */ /* 0x000fc40000400000 */
[----:B-1----:R-:W-:Y:S01]  /*1a5b0*/  FMUL R16, R29, R10 ;  /* 0x0000000a1d107220 */ /* 0x002fe20000400000 */
[----:B0-----:R0:W-:Y:S04]  /*1a5c0*/  STL.64 [R1+0xb8], R14 ;  /* 0x0000b80e01007387 */ /* 0x0011e80000100a00 */
[----:B------:R-:W5:Y:S04]  /*1a5d0*/  LDL.LU R9, [R1+0x5f4] ;  /* 0x0005f40001097983 */ /* 0x000f680000300800 */
[----:B------:R-:W5:Y:S04]  /*1a5e0*/  LDL.LU R8, [R1+0x5f8] ;  /* 0x0005f80001087983 */ /* 0x000f680000300800 */
[----:B------:R-:W5:Y:S04]  /*1a5f0*/  LDL.LU R6, [R1+0x5fc] ;  /* 0x0005fc0001067983 */ /* 0x000f680000300800 */
[----:B------:R-:W5:Y:S01]  /*1a600*/  LDL.LU R10, [R1+0x20] ;  /* 0x00002000010a7983 */ /* 0x000f620000300800 */
[----:B---3--:R-:W-:Y:S11]  /*1a610*/  HMMA.16816.F32.BF16 R16, R20, R12, R16 ;  /* 0x0000000c1410723c */ /* 0x008ff60000041810 */
[----:B------:R-:W-:Y:S11]  /*1a620*/  @!UPT UIADD3 URZ, URZ, URZ, URZ ;  /* 0x0000003f3f3ff290 */ /* 0x000ff6000fffe03f */
[----:B------:R-:W-:Y:S01]  /*1a630*/  @!UPT UIADD3 URZ, URZ, URZ, URZ ;  /* 0x0000003f3f3ff290 */ /* 0x000fe2000fffe03f */
[----:B------:R1:W-:Y:S04]  /*1a640*/  STL.64 [R1+0x1f0], R16 ;  /* 0x0001f01001007387 */ /* 0x0003e80000100a00 */
[----:B------:R3:W-:Y:S04]  /*1a650*/  STL.64 [R1+0x1f8], R18 ;  /* 0x0001f81201007387 */ /* 0x0007e80000100a00 */
[----:B0-----:R-:W2:Y:S01]  /*1a660*/  LDL.LU.64 R14, [R1+0xde8] ;  /* 0x000de800010e7983 */ /* 0x001ea20000300a00 */
[----:B-1----:R-:W-:Y:S02]  /*1a670*/  MOV R17, R12 ;  /* 0x0000000c00117202 */ /* 0x002fe40000000f00 */
[----:B------:R-:W-:-:S02]  /*1a680*/  MOV R16, R13 ;  /* 0x0000000d00107202 */ /* 0x000fc40000000f00 */
[----:B------:R-:W2:Y:S04]  /*1a690*/  LDL.LU.64 R12, [R1+0xde0] ;  /* 0x000de000010c7983 */ /* 0x000ea80000300a00 */
[----:B---3--:R-:W3:Y:S04]  /*1a6a0*/  LDL.LU R18, [R1+0x10] ;  /* 0x0000100001127983 */ /* 0x008ee80000300800 */
[----:B------:R-:W-:Y:S04]  /*1a6b0*/  STL.64 [R1+0xdd8], R22 ;  /* 0x000dd81601007387 */ /* 0x000fe80000100a00 */
[----:B------:R0:W-:Y:S04]  /*1a6c0*/  STL.64 [R1+0xdd0], R20 ;  /* 0x000dd01401007387 */ /* 0x0001e80000100a00 */
[----:B------:R-:W3:Y:S01]  /*1a6d0*/  LDL.LU R19, [R1+0x5f0] ;  /* 0x0005f00001137983 */ /* 0x000ee20000300800 */
[----:B----4-:R-:W-:-:S02]  /*1a6e0*/  FMUL R24, R2, R25 ;  /* 0x0000001902187220 */ /* 0x010fc40000400000 */
[----:B-----5:R-:W-:Y:S02]  /*1a6f0*/  FMUL R25, R2, R26 ;  /* 0x0000001a02197220 */ /* 0x020fe40000400000 */
[C---:B------:R-:W-:Y:S02]  /*1a700*/  FMUL R26, R0.reuse, R27 ;  /* 0x0000001b001a7220 */ /* 0x040fe40000400000 */
[----:B------:R-:W-:Y:S01]  /*1a710*/  FMUL R27, R0, R5 ;  /* 0x00000005001b7220 */ /* 0x000fe20000400000 */
[----:B0-----:R-:W-:Y:S01]  /*1a720*/  MOV R20, R17 ;  /* 0x0000001100147202 */ /* 0x001fe20000000f00 */
[----:B------:R-:W-:Y:S01]  /*1a730*/  IMAD.MOV.U32 R21, RZ, RZ, R16 ;  /* 0x000000ffff157224 */ /* 0x000fe200078e0010 */
[----:B------:R-:W4:Y:S01]  /*1a740*/  LDL.LU R5, [R1+0x450] ;  /* 0x0004500001057983 */ /* 0x000f220000300800 */
[----:B------:R-:W-:Y:S02]  /*1a750*/  FADD R3, R3, R4 ;  /* 0x0000000403037221 */ /* 0x000fe40000000000 */
[----:B------:R-:W-:-:S03]  /*1a760*/  FMUL R17, R29, R9 ;  /* 0x000000091d117220 */ /* 0x000fc60000400000 */
[----:B--2---:R-:W-:Y:S11]  /*1a770*/  HMMA.16816.F32.BF16 R20, R12, R20, R24 ;  /* 0x000000140c14723c */ /* 0x004ff60000041818 */
[----:B------:R-:W-:Y:S11]  /*1a780*/  @!UPT UIADD3 URZ, URZ, URZ, URZ ;  /* 0x0000003f3f3ff290 */ /* 0x000ff6000fffe03f */
[----:B------:R-:W-:Y:S01]  /*1a790*/  @!UPT UIADD3 URZ, URZ, URZ, URZ ;  /* 0x0000003f3f3ff290 */ /* 0x000fe2000fffe03f */
[----:B------:R-:W-:Y:S04]  /*1a7a0*/  STL.64 [R1+0x1e0], R20 ;  /* 0x0001e01401007387 */ /* 0x000fe80000100a00 */
[----:B------:R-:W-:Y:S04]  /*1a7b0*/  STL.64 [R1+0x1e8], R22 ;  /* 0x0001e81601007387 */ /* 0x000fe80000100a00 */
[----:B------:R-:W0:Y:S01]  /*1a7c0*/  LDSM.16.M88.4 R20, [R11+0x23000] ;  /* 0x023000000b14783b */ /* 0x000e220000000200 */
[----:B---3--:R-:W-:-:S03]  /*1a7d0*/  FADD R7, R7, R18 ;  /* 0x0000001207077221 */ /* 0x008fc60000000000 */
[----:B------:R-:W2:Y:S04]  /*1a7e0*/  LDL.LU R4, [R1+0x454] ;  /* 0x0004540001047983 */ /* 0x000ea80000300800 */
[----:B------:R1:W-:Y:S01]  /*1a7f0*/  STL [R1+0xc], R3 ;  /* 0x00000c0301007387 */ /* 0x0003e20000100800 */
[----:B------:R-:W-:Y:S02]  /*1a800*/  FMUL R16, R29, R19 ;  /* 0x000000131d107220 */ /* 0x000fe40000400000 */
[C---:B------:R-:W-:Y:S01]  /*1a810*/  FMUL R19, R28.reuse, R6 ;  /* 0x000000061c137220 */ /* 0x040fe20000400000 */
[----:B-1----:R-:W3:Y:S04]  /*1a820*/  LDL.LU R3, [R1+0x458] ;  /* 0x0004580001037983 */ /* 0x002ee80000300800 */
[----:B------:R1:W-:Y:S01]  /*1a830*/  STL [R1+0x8], R7 ;  /* 0x0000080701007387 */ /* 0x0003e20000100800 */
[----:B------:R-:W-:-:S03]  /*1a840*/  FMUL R18, R28, R8 ;  /* 0x000000081c127220 */ /* 0x000fc60000400000 */
[----:B0-----:R0:W-:Y:S01]  /*1a850*/  STL.64 [R1+0xa8], R22 ;  /* 0x0000a81601007387 */ /* 0x0011e20000100a00 */
[----:B------:R-:W-:Y:S02]  /*1a860*/  MOV R24, R20 ;  /* 0x0000001400187202 */ /* 0x000fe40000000f00 */
[----:B-1----:R-:W-:Y:S01]  /*1a870*/  MOV R7, R21 ;  /* 0x0000001500077202 */ /* 0x002fe20000000f00 */
[----:B0-----:R-:W5:Y:S04]  /*1a880*/  LDL.LU.64 R22, [R1+0xdd8] ;  /* 0x000dd80001167983 */ /* 0x001f680000300a00 */
[----:B------:R-:W5:Y:S04]  /*1a890*/  LDL.LU.64 R20, [R1+0xdd0] ;  /* 0x000dd00001147983 */ /* 0x000f680000300a00 */
[----:B------:R-:W4:Y:S04]  /*1a8a0*/  LDL.LU R6, [R1+0x45c] ;  /* 0x00045c0001067983 */ /* 0x000f280000300800 */
[----:B------:R-:W4:Y:S04]  /*1a8b0*/  LDL.LU R9, [R1+0x610] ;  /* 0x0006100001097983 */ /* 0x000f280000300800 */
[----:B------:R-:W4:Y:S04]  /*1a8c0*/  LDL.LU R8, [R1+0x614] ;  /* 0x0006140001087983 */ /* 0x000f280000300800 */
[----:B------:R-:W-:Y:S01]  /*1a8d0*/  STL.64 [R1+0xdc8], R10 ;  /* 0x000dc80a01007387 */ /* 0x000fe20000100a00 */
[----:B--2---:R-:W-:-:S02]  /*1a8e0*/  FMUL R25, R2, R4 ;  /* 0x0000000402197220 */ /* 0x004fc40000400000 */
[----:B---3--:R-:W-:Y:S01]  /*1a8f0*/  FMUL R26, R0, R3 ;  /* 0x00000003001a7220 */ /* 0x008fe20000400000 */
[----:B----4-:R0:W-:Y:S02]  /*1a900*/  STL.64 [R1+0xdc0], R8 ;  /* 0x000dc00801007387 */ /* 0x0101e40000100a00 */
[----:B0-----:R-:W-:Y:S02]  /*1a910*/  MOV R8, R24 ;  /* 0x0000001800087202 */ /* 0x001fe40000000f00 */
[----:B------:R-:W-:Y:S01]  /*1a920*/  MOV R9, R7 ;  /* 0x0000000700097202 */ /* 0x000fe20000000f00 */
[----:B------:R-:W-:Y:S01]  /*1a930*/  FMUL R24, R2, R5 ;  /* 0x0000000502187220 */ /* 0x000fe20000400000 */
[----:B------:R-:W2:Y:S05]  /*1a940*/  LDL.LU R7, [R1+0x618] ;  /* 0x0006180001077983 */ /* 0x000eaa0000300800 */
[-C--:B-----5:R-:W-:Y:S01]  /*1a950*/  HMMA.16816.F32.BF16 R16, R20, R8.reuse, R16 ;  /* 0x000000081410723c */ /* 0x0a0fe20000041810 */
[----:B------:R-:W-:Y:S11]  /*1a960*/  FMUL R27, R0, R6 ;  /* 0x00000006001b7220 */ /* 0x000ff60000400000 */
[----:B------:R-:W-:Y:S11]  /*1a970*/  @!UPT UIADD3 URZ, URZ, URZ, URZ ;  /* 0x0000003f3f3ff290 */ /* 0x000ff6000fffe03f */
[----:B------:R0:W-:Y:S01]  /*1a980*/  STL.64 [R1+0x1d0], R16 ;  /* 0x0001d01001007387 */ /* 0x0001e20000100a00 */
[----:B------:R-:W-:Y:S02]  /*1a990*/  MOV R5, R19 ;  /* 0x0000001300057202 */ /* 0x000fe40000000f00 */
[----:B------:R-:W-:Y:S01]  /*1a9a0*/  MOV R4, R18 ;  /* 0x0000001200047202 */ /* 0x000fe20000000f00 */
[----:B0-----:R-:W3:Y:S04]  /*1a9b0*/  LDL.LU R17, [R1+0x4] ;  /* 0x0000040001117983 */ /* 0x001ee80000300800 */
[----:B------:R-:W3:Y:S04]  /*1a9c0*/  LDL.LU R18, [R1+0x30] ;  /* 0x0000300001127983 */ /* 0x000ee80000300800 */
[----:B------:R-:W4:Y:S04]  /*1a9d0*/  LDL.LU R19, [R1] ;  /* 0x0000000001137983 */ /* 0x000f280000300800 */
[----:B------:R-:W5:Y:S04]  /*1a9e0*/  LDL.LU R3, [R1+0x61c] ;  /* 0x00061c0001037983 */ /* 0x000f680000300800 */
[----:B------:R0:W-:Y:S04]  /*1a9f0*/  STL [R1+0xd20], R5 ;  /* 0x000d200501007387 */ /* 0x0001e80000100800 */
[----:B------:R1:W-:Y:S04]  /*1aa00*/  STL [R1+0xd00], R4 ;  /* 0x000d000401007387 */ /* 0x0003e80000100800 */
[----:B------:R-:W2:Y:S04]  /*1aa10*/  LDL.LU R6, [R1+0x480] ;  /* 0x0004800001067983 */ /* 0x000ea80000300800 */
[----:B0-----:R-:W2:Y:S04]  /*1aa20*/  LDL.LU R5, [R1+0x484] ;  /* 0x0004840001057983 */ /* 0x001ea80000300800 */
[----:B-1----:R-:W2:Y:S04]  /*1aa30*/  LDL.LU R4, [R1+0x488] ;  /* 0x0004880001047983 */ /* 0x002ea80000300800 */
[----:B------:R-:W2:Y:S01]  /*1aa40*/  LDL.LU.64 R10, [R1+0xdc8] ;  /* 0x000dc800010a7983 */ /* 0x000ea20000300a00 */
[----:B------:R-:W-:Y:S03]  /*1aa50*/  HMMA.16816.F32.BF16 R24, R12, R8, R24 ;  /* 0x000000080c18723c */ /* 0x000fe60000041818 */
[----:B------:R-:W5:Y:S04]  /*1aa60*/  LDL.LU.64 R8, [R1+0xdc0] ;  /* 0x000dc00001087983 */ /* 0x000f680000300a00 */
[----:B------:R-:W-:Y:S04]  /*1aa70*/  STL.64 [R1+0xdb8], R14 ;  /* 0x000db80e01007387 */ /* 0x000fe80000100a00 */
[----:B------:R-:W-:Y:S11]  /*1aa80*/  STL.64 [R1+0xdb0], R12 ;  /* 0x000db00c01007387 */ /* 0x000ff60000100a00 */
[----:B------:R-:W-:Y:S01]  /*1aa90*/  @!UPT UIADD3 URZ, URZ, URZ, URZ ;  /* 0x0000003f3f3ff290 */ /* 0x000fe2000fffe03f */
[----:B------:R-:W-:Y:S04]  /*1aaa0*/  STL.64 [R1+0x1b0], R24 ;  /* 0x0001b01801007387 */ /* 0x000fe80000100a00 */
[----:B------:R-:W-:Y:S01]  /*1aab0*/  STL.64 [R1+0x1b8], R26 ;  /* 0x0001b81a01007387 */ /* 0x000fe20000100a00 */
[----:B---3--:R-:W-:-:S03]  /*1aac0*/  FADD R16, R18, R17 ;  /* 0x0000001112107221 */ /* 0x008fc60000000000 */
[----:B--2---:R-:W0:Y:S01]  /*1aad0*/  LDSM.16.M88.4 R12, [R11+0x23200] ;  /* 0x023200000b0c783b */ /* 0x004e220000000200 */
[----:B----4-:R-:W-:Y:S02]  /*1aae0*/  FADD R10, R10, R19 ;  /* 0x000000130a0a7221 */ /* 0x010fe40000000000 */
[C---:B------:R-:W-:Y:S01]  /*1aaf0*/  FMUL R18, R28.reuse, R7 ;  /* 0x000000071c127220 */ /* 0x040fe20000400000 */
[----:B------:R1:W-:Y:S01]  /*1ab00*/  STL [R1+0x10], R16 ;  /* 0x0000101001007387 */ /* 0x0003e20000100800 */
[C---:B-----5:R-:W-:Y:S02]  /*1ab10*/  FMUL R17, R29.reuse, R8 ;  /* 0x000000081d117220 */ /* 0x060fe40000400000 */
[----:B------:R-:W-:Y:S02]  /*1ab20*/  FMUL R19, R28, R3 ;  /* 0x000000031c137220 */ /* 0x000fe40000400000 */
[----:B-1----:R-:W-:Y:S01]  /*1ab30*/  FMUL R16, R29, R9 ;  /* 0x000000091d107220 */ /* 0x002fe20000400000 */
[----:B------:R1:W-:Y:S01]  /*1ab40*/  STL [R1+0x4], R10 ;  /* 0x0000040a01007387 */ /* 0x0003e20000100800 */
[----:B------:R-:W-:-:S05]  /*1ab50*/  FMUL R25, R2, R5 ;  /* 0x0000000502197220 */ /* 0x000fca0000400000 */
[----:B0-----:R-:W-:Y:S01]  /*1ab60*/  HMMA.16816.F32.BF16 R16, R20, R12, R16 ;  /* 0x0000000c1410723c */ /* 0x001fe20000041810 */
[----:B------:R0:W-:Y:S04]  /*1ab70*/  STL.64 [R1+0x88], R14 ;  /* 0x0000880e01007387 */ /* 0x0001e80000100a00 */
[----:B------:R-:W2:Y:S01]  /*1ab80*/  LDL.LU R3, [R1+0x48c] ;  /* 0x00048c0001037983 */ /* 0x000ea20000300800 */
[----:B------:R-:W-:-:S03]  /*1ab90*/  FMUL R26, R0, R4 ;  /* 0x00000004001a7220 */ /* 0x000fc60000400000 */
[----:B-1----:R-:W3:Y:S01]  /*1aba0*/  LDL.LU R10, [R1+0x624] ;  /* 0x00062400010a7983 */ /* 0x002ee20000300800 */
[----:B------:R-:W-:-:S03]  /*1abb0*/  IMAD.MOV.U32 R5, RZ, RZ, R12 ;  /* 0x000000ffff057224 */ /* 0x000fc600078e000c */
[----:B------:R-:W4:Y:S01]  /*1abc0*/  LDL.LU R9, [R1+0x628] ;  /* 0x0006280001097983 */ /* 0x000f220000300800 */
[----:B------:R-:W-:-:S09]  /*1abd0*/  MOV R4, R13 ;  /* 0x0000000d00047202 */ /* 0x000fd20000000f00 */
[----:B------:R1:W-:Y:S04]  /*1abe0*/  STL.64 [R1+0x190], R16 ;  /* 0x0001901001007387 */ /* 0x0003e80000100a00 */
[----:B------:R-:W-:Y:S04]  /*1abf0*/  STL.64 [R1+0x198], R18 ;  /* 0x0001981201007387 */ /* 0x000fe80000100a00 */
[----:B0-----:R-:W5:Y:S04]  /*1ac00*/  LDL.LU.64 R14, [R1+0xdb8] ;  /* 0x000db800010e7983 */ /* 0x001f680000300a00 */
[----:B------:R-:W5:Y:S01]  /*1ac10*/  LDL.LU.64 R12, [R1+0xdb0] ;  /* 0x000db000010c7983 */ /* 0x000f620000300a00 */
[----:B------:R-:W-:-:S03]  /*1ac20*/  FMUL R24, R2, R6 ;  /* 0x0000000602187220 */ /* 0x000fc60000400000 */
[----:B------:R-:W-:Y:S04]  /*1ac30*/  STL.64 [R1+0xda8], R22 ;  /* 0x000da81601007387 */ /* 0x000fe80000100a00 */
[----:B------:R0:W-:Y:S04]  /*1ac40*/  STL.64 [R1+0xda0], R20 ;  /* 0x000da01401007387 */ /* 0x0001e80000100a00 */
[----:B-1----:R-:W3:Y:S04]  /*1ac50*/  LDL.LU R16, [R1+0x24] ;  /* 0x0000240001107983 */ /* 0x002ee80000300800 */
[----:B------:R-:W3:Y:S01]  /*1ac60*/  LDL.LU R17, [R1+0x8] ;  /* 0x0000080001117983 */ /* 0x000ee20000300800 */
[----:B0-----:R-:W-:-:S03]  /*1ac70*/  MOV R20, R5 ;  /* 0x0000000500147202 */ /* 0x001fc60000000f00 */
[----:B------:R-:W3:Y:S01]  /*1ac80*/  LDL.LU R18, [R1+0x14] ;  /* 0x0000140001127983 */ /* 0x000ee20000300800 */
[----:B------:R-:W-:-:S03]  /*1ac90*/  MOV R21, R4 ;  /* 0x0000000400157202 */ /* 0x000fc60000000f00 */
[----:B------:R-:W3:Y:S04]  /*1aca0*/  LDL.LU R19, [R1+0x620] ;  /* 0x0006200001137983 */ /* 0x000ee80000300800 */
[----:B------:R-:W3:Y:S04]  /*1acb0*/  LDL.LU R7, [R1+0x62c] ;  /* 0x00062c0001077983 */ /* 0x000ee80000300800 */
[----:B------:R-:W3:Y:S04]  /*1acc0*/  LDL.LU R6, [R1+0x5e0] ;  /* 0x0005e00001067983 */ /* 0x000ee80000300800 */
[----:B------:R-:W3:Y:S04]  /*1acd0*/  LDL.LU R5, [R1+0x5e4] ;  /* 0x0005e40001057983 */ /* 0x000ee80000300800 */
[----:B------:R-:W3:Y:S04]  /*1ace0*/  LDL.LU R4, [R1+0x5e8] ;  /* 0x0005e80001047983 */ /* 0x000ee80000300800 */
[----:B------:R-:W3:Y:S04]  /*1acf0*/  LDL.LU R8, [R1+0x40] ;  /* 0x0000400001087983 */ /* 0x000ee80000300800 */
[----:B------:R-:W3:Y:S01]  /*1ad00*/  LDL.LU.64 R22, [R1+0xda8] ;  /* 0x000da80001167983 */ /* 0x000ee20000300a00 */
[----:B--2---:R-:W-:-:S07]  /*1ad10*/  FMUL R27, R0, R3 ;  /* 0x00000003001b7220 */ /* 0x004fce0000400000 */
[----:B-----5:R-:W-:Y:S01]  /*1ad20*/  HMMA.16816.F32.BF16 R24, R12, R20, R24 ;  /* 0x000000140c18723c */ /* 0x020fe20000041818 */
[----:B------:R-:W2:Y:S11]  /*1ad30*/  LDL.LU.64 R20, [R1+0xda0] ;  /* 0x000da00001147983 */ /* 0x000eb60000300a00 */
[----:B------:R-:W-:Y:S11]  /*1ad40*/  @!UPT UIADD3 URZ, URZ, URZ, URZ ;  /* 0x0000003f3f3ff290 */ /* 0x000ff6000fffe03f */
[----:B------:R-:W-:Y:S04]  /*1ad50*/  STL.64 [R1+0x180], R24 ;  /* 0x0001801801007387 */ /* 0x000fe80000100a00 */
[----:B------:R0:W-:Y:S04]  /*1ad60*/  STL.64 [R1+0x188], R26 ;  /* 0x0001881a01007387 */ /* 0x0001e80000100a00 */
[----:B0-----:R-:W5:Y:S04]  /*1ad70*/  LDL.LU R27, [R1+0xc] ;  /* 0x00000c00011b7983 */ /* 0x001f680000300800 */
[----:B------:R-:W-:Y:S04]  /*1ad80*/  STL.64 [R1+0xd98], R14 ;  /* 0x000d980e01007387 */ /* 0x000fe80000100a00 */
[----:B------:R-:W-:Y:S04]  /*1ad90*/  STL.64 [R1+0xd90], R12 ;  /* 0x000d900c01007387 */ /* 0x000fe80000100a00 */
[----:B------:R-:W0:Y:S01]  /*1ada0*/  LDSM.16.M88.4 R12, [R11+0x23400] ;  /* 0x023400000b0c783b */ /* 0x000e220000000200 */
[----:B---3--:R-:W-:-:S03]  /*1adb0*/  FADD R17, R18, R17 ;  /* 0x0000001112117221 */ /* 0x008fc60000000000 */
[----:B------:R-:W3:Y:S01]  /*1adc0*/  LDL.LU R3, [R1+0x5ec] ;  /* 0x0005ec0001037983 */ /* 0x000ee20000300800 */
[----:B----4-:R-:W-:Y:S02]  /*1add0*/  FMUL R18, R28, R9 ;  /* 0x000000091c127220 */ /* 0x010fe40000400000 */
[----:B------:R-:W-:Y:S02]  /*1ade0*/  FMUL R25, R2, R5 ;  /* 0x0000000502197220 */ /* 0x000fe40000400000 */
[----:B------:R-:W-:Y:S01]  /*1adf0*/  FMUL R26, R0, R4 ;  /* 0x00000004001a7220 */ /* 0x000fe20000400000 */
[----:B0-----:R-:W-:Y:S02]  /*1ae00*/  MOV R5, R12 ;  /* 0x0000000c00057202 */ /* 0x001fe40000000f00 */
[----:B------:R-:W-:Y:S01]  /*1ae10*/  MOV R4, R13 ;  /* 0x0000000d00047202 */ /* 0x000fe20000000f00 */
[----:B-----5:R-:W-:-:S05]  /*1ae20*/  FADD R16, R16, R27 ;  /* 0x0000001b10107221 */ /* 0x020fca0000000000 */
[----:B------:R0:W-:Y:S04]  /*1ae30*/  STL [R1+0xc], R16 ;  /* 0x00000c1001007387 */ /* 0x0001e80000100800 */
[----:B------:R1:W-:Y:S01]  /*1ae40*/  STL [R1], R17 ;  /* 0x0000001101007387 */ /* 0x0003e20000100800 */
[C---:B0-----:R-:W-:Y:S02]  /*1ae50*/  FMUL R16, R29.reuse, R19 ;  /* 0x000000131d107220 */ /* 0x041fe40000400000 */
[----:B------:R-:W-:Y:S02]  /*1ae60*/  FMUL R19, R28, R7 ;  /* 0x000000071c137220 */ /* 0x000fe40000400000 */
[----:B-1----:R-:W-:-:S07]  /*1ae70*/  FMUL R17, R29, R10 ;  /* 0x0000000a1d117220 */ /* 0x002fce0000400000 */
[----:B--2---:R-:W-:Y:S01]  /*1ae80*/  HMMA.16816.F32.BF16 R16, R20, R12, R16 ;  /* 0x0000000c1410723c */ /* 0x004fe20000041810 */
[----:B------:R0:W-:Y:S11]  /*1ae90*/  STL.64 [R1+0x68], R14 ;  /* 0x0000680e01007387 */ /* 0x0001f60000100a00 */
[----:B------:R-:W-:Y:S11]  /*1aea0*/  @!UPT UIADD3 URZ, URZ, URZ, URZ ;  /* 0x0000003f3f3ff290 */ /* 0x000ff6000fffe03f */
[----:B------:R-:W-:Y:S04]  /*1aeb0*/  STL.64 [R1+0x160], R16 ;  /* 0x0001601001007387 */ /* 0x000fe80000100a00 */
[----:B------:R1:W-:Y:S04]  /*1aec0*/  STL.64 [R1+0x168], R18 ;  /* 0x0001681201007387 */ /* 0x0003e80000100a00 */
[----:B0-----:R-:W2:Y:S04]  /*1aed0*/  LDL.LU.64 R14, [R1+0xd98] ;  /* 0x000d9800010e7983 */ /* 0x001ea80000300a00 */
[----:B------:R-:W2:Y:S01]  /*1aee0*/  LDL.LU.64 R12, [R1+0xd90] ;  /* 0x000d9000010c7983 */ /* 0x000ea20000300a00 */
[----:B------:R-:W-:-:S03]  /*1aef0*/  FMUL R24, R2, R6 ;  /* 0x0000000602187220 */ /* 0x000fc60000400000 */
[----:B------:R-:W-:Y:S01]  /*1af00*/  STL.64 [R1+0xd88], R22 ;  /* 0x000d881601007387 */ /* 0x000fe20000100a00 */
[----:B---3--:R-:W-:-:S03]  /*1af10*/  FMUL R27, R0, R3 ;  /* 0x00000003001b7220 */ /* 0x008fc60000400000 */
[----:B------:R0:W-:Y:S04]  /*1af20*/  STL.64 [R1+0xd80], R20 ;  /* 0x000d801401007387 */ /* 0x0001e80000100a00 */
[----:B-1----:R-:W3:Y:S04]  /*1af30*/  LDL.LU R19, [R1+0x4] ;  /* 0x0000040001137983 */ /* 0x002ee80000300800 */
[----:B------:R-:W4:Y:S01]  /*1af40*/  LDL.LU R16, [R1+0x640] ;  /* 0x0006400001107983 */ /* 0x000f220000300800 */
[----:B0-----:R-:W-:Y:S01]  /*1af50*/  MOV R20, R5 ;  /* 0x0000000500147202 */ /* 0x001fe20000000f00 */
[----:B------:R-:W-:-:S02]  /*1af60*/  IMAD.MOV.U32 R21, RZ, RZ, R4 ;  /* 0x000000ffff157224 */ /* 0x000fc400078e0004 */
        /* <DEDUP_REMOVED lines=8> */
[----:B------:R-:W3:Y:S01]  /*1aff0*/  LDL.LU.64 R22, [R1+0xd88] ;  /* 0x000d880001167983 */ /* 0x000ee20000300a00 */
[----:B--2---:R-:W-:Y:S03]  /*1b000*/  HMMA.16816.F32.BF16 R24, R12, R20, R24 ;  /* 0x000000140c18723c */ /* 0x004fe60000041818 */
[----:B------:R-:W2:Y:S11]  /*1b010*/  LDL.LU.64 R20, [R1+0xd80] ;  /* 0x000d800001147983 */ /* 0x000eb60000300a00 */
[----:B------:R-:W-:Y:S09]  /*1b020*/  @!UPT UIADD3 URZ, URZ, URZ, URZ ;  /* 0x0000003f3f3ff290 */ /* 0x000ff2000fffe03f */
[----:B------:R-:W-:Y:S01]  /*1b030*/  STL.64 [R1+0x150], R24 ;  /* 0x0001501801007387 */ /* 0x000fe20000100a00 */
[----:B------:R-:W-:-:S03]  /*1b040*/  MOV R3, R27 ;  /* 0x0000001b00037202 */ /* 0x000fc60000000f00 */
[----:B------:R0:W-:Y:S04]  /*1b050*/  STL [R1+0x158], R26 ;  /* 0x0001581a01007387 */ /* 0x0001e80000100800 */
[----:B0-----:R-:W2:Y:S04]  /*1b060*/  LDL.LU R26, [R1+0x10] ;  /* 0x00001000011a7983 */ /* 0x001ea80000300800 */
[----:B------:R-:W2:Y:S04]  /*1b070*/  LDL.LU R27, [R1+0x44] ;  /* 0x00004400011b7983 */ /* 0x000ea80000300800 */
[----:B------:R-:W-:Y:S04]  /*1b080*/  STL.64 [R1+0xd78], R14 ;  /* 0x000d780e01007387 */ /* 0x000fe80000100a00 */
[----:B------:R-:W-:Y:S04]  /*1b090*/  STL.64 [R1+0xd70], R12 ;  /* 0x000d700c01007387 */ /* 0x000fe80000100a00 */
[----:B------:R0:W-:Y:S04]  /*1b0a0*/  STL [R1+0xa04], R3 ;  /* 0x000a040301007387 */ /* 0x0001e80000100800 */
[----:B0-----:R-:W2:Y:S01]  /*1b0b0*/  LDL.LU R3, [R1+0x60c] ;  /* 0x00060c0001037983 */ /* 0x001ea20000300800 */
[----:B---3--:R-:W-:-:S02]  /*1b0c0*/  FADD R8, R8, R19 ;  /* 0x0000001308087221 */ /* 0x008fc40000000000 */
[C---:B----4-:R-:W-:Y:S02]  /*1b0d0*/  FMUL R16, R29.reuse, R16 ;  /* 0x000000101d107220 */ /* 0x050fe40000400000 */
[----:B-----5:R-:W-:Y:S02]  /*1b0e0*/  FMUL R17, R29, R17 ;  /* 0x000000111d117220 */ /* 0x020fe40000400000 */
[C---:B------:R-:W-:Y:S02]  /*1b0f0*/  FMUL R18, R28.reuse, R18 ;  /* 0x000000121c127220 */ /* 0x040fe40000400000 */
[----:B------:R-:W-:Y:S02]  /*1b100*/  FMUL R19, R28, R10 ;  /* 0x0000000a1c137220 */ /* 0x000fe40000400000 */
[----:B------:R-:W-:Y:S02]  /*1b110*/  FMUL R25, R2, R7 ;  /* 0x0000000702197220 */ /* 0x000fe40000400000 */
[----:B--2---:R-:W-:-:S05]  /*1b120*/  FADD R12, R27, R26 ;  /* 0x0000001a1b0c7221 */ /* 0x004fca0000000000 */
[----:B------:R-:W-:Y:S04]  /*1b130*/  STL [R1+0x10], R12 ;  /* 0x0000100c01007387 */ /* 0x000fe80000100800 */
[----:B------:R-:W0:Y:S01]  /*1b140*/  LDSM.16.M88.4 R12, [R11+0x23600] ;  /* 0x023600000b0c783b */ /* 0x000e220000000200 */
[----:B------:R-:W-:Y:S01]  /*1b150*/  FMUL R26, R0, R6 ;  /* 0x00000006001a7220 */ /* 0x000fe20000400000 */
[----:B0-----:R-:W-:Y:S02]  /*1b160*/  HMMA.16816.F32.BF16 R16, R20, R12, R16 ;  /* 0x0000000c1410723c */ /* 0x001fe40000041810 */
[----:B------:R0:W-:Y:S01]  /*1b170*/  STL.64 [R1+0x48], R14 ;  /* 0x0000480e01007387 */ /* 0x0001e20000100a00 */
[----:B------:R-:W-:Y:S02]  /*1b180*/  MOV R7, R12 ;  /* 0x0000000c00077202 */ /* 0x000fe40000000f00 */
[----:B------:R-:W-:Y:S11]  /*1b190*/  MOV R6, R13 ;  /* 0x0000000d00067202 */ /* 0x000ff60000000f00 */
[----:B------:R-:W-:Y:S07]  /*1b1a0*/  @!UPT UIADD3 URZ, URZ, URZ, URZ ;  /* 0x0000003f3f3ff290 */ /* 0x000fee000fffe03f */
[----:B------:R-:W-:Y:S04]  /*1b1b0*/  STL.64 [R1+0x130], R16 ;  /* 0x0001301001007387 */ /* 0x000fe80000100a00 */
[----:B------:R-:W-:Y:S04]  /*1b1c0*/  STL.64 [R1+0x138], R18 ;  /* 0x0001381201007387 */ /* 0x000fe80000100a00 */
[----:B0-----:R-:W2:Y:S04]  /*1b1d0*/  LDL.LU.64 R14, [R1+0xd78] ;  /* 0x000d7800010e7983 */ /* 0x001ea80000300a00 */
[----:B------:R-:W2:Y:S04]  /*1b1e0*/  LDL.LU.64 R12, [R1+0xd70] ;  /* 0x000d7000010c7983 */ /* 0x000ea80000300a00 */
[----:B------:R0:W-:Y:S04]  /*1b1f0*/  STL.64 [R1+0xd68], R22 ;  /* 0x000d681601007387 */ /* 0x0001e80000100a00 */
[----:B0-----:R-:W3:Y:S04]  /*1b200*/  LDL.LU R22, [R1+0xc] ;  /* 0x00000c0001167983 */ /* 0x001ee80000300800 */
[----:B------:R-:W4:Y:S01]  /*1b210*/  LDL.LU R23, [R1] ;  /* 0x0000000001177983 */ /* 0x000f220000300800 */
[----:B------:R-:W-:Y:S01]  /*1b220*/  FMUL R24, R2, R9 ;  /* 0x0000000902187220 */ /* 0x000fe20000400000 */
[----:B------:R-:W-:Y:S01]  /*1b230*/  MOV R16, R7 ;  /* 0x0000000700107202 */ /* 0x000fe20000000f00 */
[----:B------:R-:W-:Y:S01]  /*1b240*/  FMUL R27, R0, R3 ;  /* 0x00000003001b7220 */ /* 0x000fe20000400000 */
[----:B------:R-:W-:Y:S01]  /*1b250*/  STL.64 [R1+0xd60], R20 ;  /* 0x000d601401007387 */ /* 0x000fe20000100a00 */
[----:B------:R-:W-:-:S03]  /*1b260*/  MOV R17, R6 ;  /* 0x0000000600117202 */ /* 0x000fc60000000f00 */
[----:B------:R-:W5:Y:S04]  /*1b270*/  LDL.LU R9, [R1+0x74] ;  /* 0x0000740001097983 */ /* 0x000f680000300800 */
[----:B------:R-:W5:Y:S01]  /*1b280*/  LDL.LU R10, [R1+0x70] ;  /* 0x00007000010a7983 */ /* 0x000f620000300800 */
[----:B--2---:R-:W-:Y:S01]  /*1b290*/  HMMA.16816.F32.BF16 R16, R12, R16, R24 ;  /* 0x000000100c10723c */ /* 0x004fe20000041818 */
[----:B---3--:R-:W-:Y:S02]  /*1b2a0*/  FADD R5, R5, R22 ;  /* 0x0000001605057221 */ /* 0x008fe40000000000 */
[----:B----4-:R-:W-:Y:S02]  /*1b2b0*/  FADD R4, R4, R23 ;  /* 0x0000001704047221 */ /* 0x010fe40000000000 */
[----:B------:R-:W0:Y:S11]  /*1b2c0*/  LDSM.16.M88.4 R20, [R11+0x23800] ;  /* 0x023800000b14783b */ /* 0x000e360000000200 */
[----:B------:R-:W-:Y:S07]  /*1b2d0*/  @!UPT UIADD3 URZ, URZ, URZ, URZ ;  /* 0x0000003f3f3ff290 */ /* 0x000fee000fffe03f */
[----:B------:R1:W-:Y:S01]  /*1b2e0*/  STL.64 [R1+0x110], R16 ;  /* 0x0001101001007387 */ /* 0x0003e20000100a00 */
[----:B------:R-:W-:-:S03]  /*1b2f0*/  MOV R3, R18 ;  /* 0x0000001200037202 */ /* 0x000fc60000000f00 */
[----:B------:R2:W-:Y:S04]  /*1b300*/  STL [R1+0x11c], R19 ;  /* 0x00011c1301007387 */ /* 0x0005e80000100800 */
[----:B-1----:R-:W3:Y:S04]  /*1b310*/  LDL.LU R16, [R1+0x660] ;  /* 0x0006600001107983 */ /* 0x002ee80000300800 */
[----:B------:R-:W4:Y:S04]  /*1b320*/  LDL.LU R17, [R1+0x664] ;  /* 0x0006640001117983 */ /* 0x000f280000300800 */
[----:B------:R-:W4:Y:S04]  /*1b330*/  LDL.LU R18, [R1+0x668] ;  /* 0x0006680001127983 */ /* 0x000f280000300800 */
[----:B--2---:R-:W2:Y:S04]  /*1b340*/  LDL.LU R19, [R1+0x66c] ;  /* 0x00066c0001137983 */ /* 0x004ea80000300800 */
[----:B------:R-:W2:Y:S04]  /*1b350*/  LDL.LU R27, [R1+0x630] ;  /* 0x00063000011b7983 */ /* 0x000ea80000300800 */
[----:B------:R-:W2:Y:S04]  /*1b360*/  LDL.LU R7, [R1+0x634] ;  /* 0x0006340001077983 */ /* 0x000ea80000300800 */
[----:B------:R-:W2:Y:S01]  /*1b370*/  LDL.LU R6, [R1+0x638] ;  /* 0x0006380001067983 */ /* 0x000ea20000300800 */
[----:B0-----:R-:W-:-:S03]  /*1b380*/  IMAD.MOV.U32 R24, RZ, RZ, R20 ;  /* 0x000000ffff187224 */ /* 0x001fc600078e0014 */
[----:B------:R0:W-:Y:S04]  /*1b390*/  STL [R1+0xa08], R3 ;  /* 0x000a080301007387 */ /* 0x0001e80000100800 */
[----:B------:R1:W-:Y:S01]  /*1b3a0*/  STL.64 [R1+0x28], R22 ;  /* 0x0000281601007387 */ /* 0x0003e20000100a00 */
[----:B0-----:R-:W-:-:S03]  /*1b3b0*/  MOV R3, R21 ;  /* 0x0000001500037202 */ /* 0x001fc60000000f00 */
[----:B-1----:R-:W2:Y:S04]  /*1b3c0*/  LDL.LU.64 R22, [R1+0xd68] ;  /* 0x000d680001167983 */ /* 0x002ea80000300a00 */
[----:B------:R-:W2:Y:S04]  /*1b3d0*/  LDL.LU.64 R20, [R1+0xd60] ;  /* 0x000d600001147983 */ /* 0x000ea80000300a00 */
[----:B-----5:R-:W-:Y:S04]  /*1b3e0*/  STL.64 [R1+0xd58], R10 ;  /* 0x000d580a01007387 */ /* 0x020fe80000100a00 */
[----:B------:R0:W-:Y:S02]  /*1b3f0*/  STL.64 [R1+0xd50], R8 ;  /* 0x000d500801007387 */ /* 0x0001e40000100a00 */
[----:B0-----:R-:W-:-:S02]  /*1b400*/  MOV R8, R24 ;  /* 0x0000001800087202 */ /* 0x001fc40000000f00 */
[----:B------:R-:W-:Y:S02]  /*1b410*/  MOV R9, R3 ;  /* 0x0000000300097202 */ /* 0x000fe40000000f00 */
[----:B------:R-:W5:Y:S01]  /*1b420*/  LDL.LU R3, [R1+0x63c] ;  /* 0x00063c0001037983 */ /* 0x000f620000300800 */
[C---:B---3--:R-:W-:Y:S02]  /*1b430*/  FMUL R16, R29.reuse, R16 ;  /* 0x000000101d107220 */ /* 0x048fe40000400000 */
[----:B----4-:R-:W-:Y:S02]  /*1b440*/  FMUL R17, R29, R17 ;  /* 0x000000111d117220 */ /* 0x010fe40000400000 */
[C---:B------:R-:W-:Y:S02]  /*1b450*/  FMUL R18, R28.reuse, R18 ;  /* 0x000000121c127220 */ /* 0x040fe40000400000 */
[----:B--2---:R-:W-:Y:S02]  /*1b460*/  FMUL R19, R28, R19 ;  /* 0x000000131c137220 */ /* 0x004fe40000400000 */
[----:B------:R-:W-:-:S05]  /*1b470*/  FMUL R25, R2, R7 ;  /* 0x0000000702197220 */ /* 0x000fca0000400000 */
[----:B------:R-:W-:Y:S01]  /*1b480*/  HMMA.16816.F32.BF16 R16, R20, R8, R16 ;  /* 0x000000081410723c */ /* 0x000fe20000041810 */
[----:B------:R-:W-:Y:S11]  /*1b490*/  FMUL R26, R0, R6 ;  /* 0x00000006001a7220 */ /* 0x000ff60000400000 */
[----:B------:R-:W-:Y:S11]  /*1b4a0*/  @!UPT UIADD3 URZ, URZ, URZ, URZ ;  /* 0x0000003f3f3ff290 */ /* 0x000ff6000fffe03f */
[----:B------:R0:W-:Y:S04]  /*1b4b0*/  STL.64 [R1+0xf0], R16 ;  /* 0x0000f01001007387 */ /* 0x0001e80000100a00 */
[----:B------:R1:W-:Y:S04]  /*1b4c0*/  STL.64 [R1+0xf8], R18 ;  /* 0x0000f81201007387 */ /* 0x0003e80000100a00 */
[----:B0-----:R-:W2:Y:S04]  /*1b4d0*/  LDL.LU R16, [R1+0x670] ;  /* 0x0006700001107983 */ /* 0x001ea80000300800 */
[----:B------:R-:W3:Y:S04]  /*1b4e0*/  LDL.LU R17, [R1+0x674] ;  /* 0x0006740001117983 */ /* 0x000ee80000300800 */
[----:B-1----:R-:W4:Y:S04]  /*1b4f0*/  LDL.LU R18, [R1+0x678] ;  /* 0x0006780001127983 */ /* 0x002f280000300800 */
[----:B------:R-:W2:Y:S04]  /*1b500*/  LDL.LU R19, [R1+0x67c] ;  /* 0x00067c0001137983 */ /* 0x000ea80000300800 */
[----:B------:R-:W2:Y:S04]  /*1b510*/  LDL.LU R7, [R1+0x6fc] ;  /* 0x0006fc0001077983 */ /* 0x000ea80000300800 */
[----:B------:R-:W2:Y:S01]  /*1b520*/  LDL.LU R6, [R1+0x54] ;  /* 0x0000540001067983 */ /* 0x000ea20000300800 */
[----:B------:R-:W-:-:S02]  /*1b530*/  FMUL R24, R2, R27 ;  /* 0x0000001b02187220 */ /* 0x000fc40000400000 */
[----:B-----5:R-:W-:-:S07]  /*1b540*/  FMUL R27, R0, R3 ;  /* 0x00000003001b7220 */ /* 0x020fce0000400000 */
[----:B------:R-:W-:Y:S01]  /*1b550*/  HMMA.16816.F32.BF16 R24, R12, R8, R24 ;  /* 0x000000080c18723c */ /* 0x000fe20000041818 */
[----:B--2---:R0:W-:Y:S04]  /*1b560*/  STL.64 [R1+0xd40], R6 ;  /* 0x000d400601007387 */ /* 0x0041e80000100a00 */
[----:B0-----:R-:W2:Y:S04]  /*1b570*/  LDL.LU R7, [R1+0x10] ;  /* 0x0000100001077983 */ /* 0x001ea80000300800 */
[----:B------:R-:W-:Y:S04]  /*1b580*/  STL.64 [R1+0xd38], R4 ;  /* 0x000d380401007387 */ /* 0x000fe80000100a00 */
[----:B------:R-:W5:Y:S04]  /*1b590*/  LDL.LU.64 R10, [R1+0xd58] ;  /* 0x000d5800010a7983 */ /* 0x000f680000300a00 */
[----:B------:R-:W2:Y:S07]  /*1b5a0*/  LDL.LU.64 R8, [R1+0xd50] ;  /* 0x000d500001087983 */ /* 0x000eae0000300a00 */
[----:B------:R-:W-:Y:S01]  /*1b5b0*/  MOV R3, R25 ;  /* 0x0000001900037202 */ /* 0x000fe20000000f00 */
[----:B------:R0:W-:Y:S04]  /*1b5c0*/  STL [R1+0xc0], R24 ;  /* 0x0000c01801007387 */ /* 0x0001e80000100800 */
[----:B------:R1:W-:Y:S04]  /*1b5d0*/  STL.64 [R1+0xc8], R26 ;  /* 0x0000c81a01007387 */ /* 0x0003e80000100a00 */
[----:B0-----:R-:W5:Y:S04]  /*1b5e0*/  LDL.LU R24, [R1+0x650] ;  /* 0x0006500001187983 */ /* 0x001f680000300800 */
[----:B------:R-:W5:Y:S04]  /*1b5f0*/  LDL.LU R25, [R1+0x654] ;  /* 0x0006540001197983 */ /* 0x000f680000300800 */
[----:B-1----:R-:W5:Y:S04]  /*1b600*/  LDL.LU R26, [R1+0x658] ;  /* 0x00065800011a7983 */ /* 0x002f680000300800 */
[----:B------:R-:W5:Y:S01]  /*1b610*/  LDL.LU R27, [R1+0x65c] ;  /* 0x00065c00011b7983 */ /* 0x000f620000300800 */
[----:B------:R-:W-:-:S02]  /*1b620*/  FMUL R16, R29, R16 ;  /* 0x000000101d107220 */ /* 0x000fc40000400000 */
[----:B---3--:R-:W-:Y:S02]  /*1b630*/  FMUL R17, R29, R17 ;  /* 0x000000111d117220 */ /* 0x008fe40000400000 */
[C---:B----4-:R-:W-:Y:S02]  /*1b640*/  FMUL R18, R28.reuse, R18 ;  /* 0x000000121c127220 */ /* 0x050fe40000400000 */
[----:B------:R-:W-:Y:S01]  /*1b650*/  FMUL R19, R28, R19 ;  /* 0x000000131c137220 */ /* 0x000fe20000400000 */
[----:B------:R-:W-:Y:S01]  /*1b660*/  STL [R1+0xa0c], R3 ;  /* 0x000a0c0301007387 */ /* 0x000fe20000100800 */
[----:B--2---:R-:W-:-:S03]  /*1b670*/  FADD R9, R9, R7 ;  /* 0x0000000709097221 */ /* 0x004fc60000000000 */
[----:B-----5:R-:W0:Y:S01]  /*1b680*/  LDSM.16.M88.4 R4, [R11+0x23a00] ;  /* 0x023a00000b04783b */ /* 0x020e220000000200 */
[----:B------:R-:W-:-:S03]  /*1b690*/  FADD R10, R10, R8 ;  /* 0x000000080a0a7221 */ /* 0x000fc60000000000 */
[----:B------:R-:W2:Y:S01]  /*1b6a0*/  LDL.LU R8, [R1+0xd48] ;  /* 0x000d480001087983 */ /* 0x000ea20000300800 */
[----:B0-----:R-:W-:Y:S03]  /*1b6b0*/  HMMA.16816.F32.BF16 R16, R20, R4, R16 ;  /* 0x000000041410723c */ /* 0x001fe60000041810 */
[----:B------:R0:W-:Y:S01]  /*1b6c0*/  STL.64 [R1+0x18], R6 ;  /* 0x0000180601007387 */ /* 0x0001e20000100a00 */
[----:B------:R-:W-:Y:S11]  /*1b6d0*/  MOV R3, R5 ;  /* 0x0000000500037202 */ /* 0x000ff60000000f00 */
[----:B------:R-:W-:Y:S08]  /*1b6e0*/  @!UPT UIADD3 URZ, URZ, URZ, URZ ;  /* 0x0000003f3f3ff290 */ /* 0x000ff0000fffe03f */
[----:B------:R1:W-:Y:S04]  /*1b6f0*/  STL.64 [R1+0x90], R16 ;  /* 0x0000901001007387 */ /* 0x0003e80000100a00 */
[----:B------:R3:W-:Y:S04]  /*1b700*/  STL.64 [R1+0x98], R18 ;  /* 0x0000981201007387 */ /* 0x0007e80000100a00 */
[----:B0-----:R-:W4:Y:S01]  /*1b710*/  LDL.LU.64 R6, [R1+0xd40] ;  /* 0x000d400001067983 */ /* 0x001f220000300a00 */
[----:B-1----:R-:W-:-:S03]  /*1b720*/  MOV R16, R4 ;  /* 0x0000000400107202 */ /* 0x002fc60000000f00 */
[----:B------:R-:W4:Y:S01]  /*1b730*/  LDL.LU.64 R4, [R1+0xd38] ;  /* 0x000d380001047983 */ /* 0x000f220000300a00 */
[----:B------:R-:W-:-:S03]  /*1b740*/  FMUL R24, R2, R24 ;  /* 0x0000001802187220 */ /* 0x000fc60000400000 */
[----:B------:R-:W-:Y:S01]  /*1b750*/  STL.64 [R1+0xd30], R22 ;  /* 0x000d301601007387 */ /* 0x000fe20000100a00 */
[----:B------:R-:W-:Y:S02]  /*1b760*/  FMUL R25, R2, R25 ;  /* 0x0000001902197220 */ /* 0x000fe40000400000 */
[C---:B------:R-:W-:Y:S01]  /*1b770*/  FMUL R26, R0.reuse, R26 ;  /* 0x0000001a001a7220 */ /* 0x040fe20000400000 */
[----:B------:R-:W-:Y:S01]  /*1b780*/  STL.64 [R1+0xd28], R20 ;  /* 0x000d281401007387 */ /* 0x000fe20000100a00 */
[----:B------:R-:W-:Y:S02]  /*1b790*/  IMAD.MOV.U32 R17, RZ, RZ, R3 ;  /* 0x000000ffff117224 */ /* 0x000fe400078e0003 */
[----:B------:R-:W-:Y:S01]  /*1b7a0*/  FMUL R27, R0, R27 ;  /* 0x0000001b001b7220 */ /* 0x000fe20000400000 */
[----:B------:R-:W0:Y:S06]  /*1b7b0*/  LDSM.16.M88.4 R20, [R11+0x23c00] ;  /* 0x023c00000b14783b */ /* 0x000e2c0000000200 */
[----:B---3--:R-:W-:Y:S11]  /*1b7c0*/  HMMA.16816.F32.BF16 R16, R12, R16, R24 ;  /* 0x000000100c10723c */ /* 0x008ff60000041818 */
[----:B------:R-:W-:Y:S11]  /*1b7d0*/  @!UPT UIADD3 URZ, URZ, URZ, URZ ;  /* 0x0000003f3f3ff290 */ /* 0x000ff6000fffe03f */
[----:B------:R-:W-:Y:S01]  /*1b7e0*/  @!UPT UIADD3 URZ, URZ, URZ, URZ ;  /* 0x0000003f3f3ff290 */ /* 0x000fe2000fffe03f */
[----:B------:R1:W-:Y:S01]  /*1b7f0*/  STL [R1+0x74], R17 ;  /* 0x0000741101007387 */ /* 0x0003e20000100800 */
[----:B------:R-:W-:-:S03]  /*1b800*/  MOV R3, R16 ;  /* 0x0000001000037202 */ /* 0x000fc60000000f00 */
[----:B------:R3:W-:Y:S04]  /*1b810*/  STL.64 [R1+0x78], R18 ;  /* 0x0000781201007387 */ /* 0x0007e80000100a00 */
[----:B------:R-:W5:Y:S04]  /*1b820*/  LDL.LU R16, [R1+0x690] ;  /* 0x0006900001107983 */ /* 0x000f680000300800 */
[----:B-1----:R-:W5:Y:S04]  /*1b830*/  LDL.LU R17, [R1+0x694] ;  /* 0x0006940001117983 */ /* 0x002f680000300800 */
[----:B---3--:R-:W3:Y:S04]  /*1b840*/  LDL.LU R18, [R1+0x698] ;  /* 0x0006980001127983 */ /* 0x008ee80000300800 */
[----:B------:R-:W3:Y:S04]  /*1b850*/  LDL.LU R19, [R1+0x69c] ;  /* 0x00069c0001137983 */ /* 0x000ee80000300800 */
[----:B------:R-:W3:Y:S01]  /*1b860*/  LDL.LU R24, [R1+0x680] ;  /* 0x0006800001187983 */ /* 0x000ee20000300800 */
[----:B0-----:R-:W-:-:S03]  /*1b870*/  MOV R11, R22 ;  /* 0x00000016000b7202 */ /* 0x001fc60000000f00 */
[----:B------:R-:W3:Y:S04]  /*1b880*/  LDL.LU R25, [R1+0x684] ;  /* 0x0006840001197983 */ /* 0x000ee80000300800 */
[----:B------:R-:W3:Y:S04]  /*1b890*/  LDL.LU R26, [R1+0x688] ;  /* 0x00068800011a7983 */ /* 0x000ee80000300800 */
[----:B------:R0:W-:Y:S04]  /*1b8a0*/  STL [R1+0xa10], R3 ;  /* 0x000a100301007387 */ /* 0x0001e80000100800 */
[----:B0-----:R-:W3:Y:S04]  /*1b8b0*/  LDL.LU R3, [R1+0x710] ;  /* 0x0007100001037983 */ /* 0x001ee80000300800 */
[----:B------:R0:W-:Y:S01]  /*1b8c0*/  STL [R1], R20 ;  /* 0x0000001401007387 */ /* 0x0001e20000100800 */
[----:B----4-:R-:W-:Y:S01]  /*1b8d0*/  FADD R6, R6, R4 ;  /* 0x0000000406067221 */ /* 0x010fe20000000000 */
[----:B------:R-:W-:Y:S01]  /*1b8e0*/  MOV R4, R23 ;  /* 0x0000001700047202 */ /* 0x000fe20000000f00 */
[----:B------:R-:W-:Y:S01]  /*1b8f0*/  FADD R7, R7, R5 ;  /* 0x0000000507077221 */ /* 0x000fe20000000000 */
[----:B------:R-:W-:Y:S01]  /*1b900*/  MOV R5, R21 ;  /* 0x0000001500057202 */ /* 0x000fe20000000f00 */
[----:B------:R-:W4:Y:S04]  /*1b910*/  LDL.LU.64 R22, [R1+0xd30] ;  /* 0x000d300001167983 */ /* 0x000f280000300a00 */
[----:B0-----:R-:W4:Y:S04]  /*1b920*/  LDL.LU.64 R20, [R1+0xd28] ;  /* 0x000d280001147983 */ /* 0x001f280000300a00 */
[----:B------:R-:W4:Y:S04]  /*1b930*/  LDL.LU R27, [R1+0x68c] ;  /* 0x00068c00011b7983 */ /* 0x000f280000300800 */
[----:B------:R-:W-:Y:S04]  /*1b940*/  STL.64 [R1+0xd18], R10 ;  /* 0x000d180a01007387 */ /* 0x000fe80000100a00 */
[----:B--2---:R0:W-:Y:S04]  /*1b950*/  STL.64 [R1+0xd10], R8 ;  /* 0x000d100801007387 */ /* 0x0041e80000100a00 */
[----:B0-----:R-:W2:Y:S01]  /*1b960*/  LDL.LU R8, [R1] ;  /* 0x0000000001087983 */ /* 0x001ea20000300800 */
[----:B------:R-:W-:-:S03]  /*1b970*/  MOV R9, R5 ;  /* 0x0000000500097202 */ /* 0x000fc60000000f00 */
[----:B------:R-:W2:Y:S01]  /*1b980*/  LDL.LU R5, [R1+0xd20] ;  /* 0x000d200001057983 */ /* 0x000ea20000300800 */
[C---:B-----5:R-:W-:Y:S02]  /*1b990*/  FMUL R16, R29.reuse, R16 ;  /* 0x000000101d107220 */ /* 0x060fe40000400000 */
[----:B------:R-:W-:Y:S02]  /*1b9a0*/  FMUL R17, R29, R17 ;  /* 0x000000111d117220 */ /* 0x000fe40000400000 */
[C---:B---3--:R-:W-:Y:S02]  /*1b9b0*/  FMUL R18, R28.reuse, R18 ;  /* 0x000000121c127220 */ /* 0x048fe40000400000 */
[----:B------:R-:W-:Y:S02]  /*1b9c0*/  FMUL R19, R28, R19 ;  /* 0x000000131c137220 */ /* 0x000fe40000400000 */
[C---:B------:R-:W-:Y:S02]  /*1b9d0*/  FMUL R24, R2.reuse, R24 ;  /* 0x0000001802187220 */ /* 0x040fe40000400000 */
[----:B------:R-:W-:-:S02]  /*1b9e0*/  FMUL R25, R2, R25 ;  /* 0x0000001902197220 */ /* 0x000fc40000400000 */
[C---:B------:R-:W-:Y:S02]  /*1b9f0*/  FMUL R26, R0.reuse, R26 ;  /* 0x0000001a001a7220 */ /* 0x040fe40000400000 */
[----:B----4-:R-:W-:Y:S01]  /*1ba00*/  FMUL R27, R0, R27 ;  /* 0x0000001b001b7220 */ /* 0x010fe20000400000 */
[-C--:B--2---:R-:W-:Y:S08]  /*1ba10*/  HMMA.16816.F32.BF16 R16, R20, R8.reuse, R16 ;  /* 0x000000081410723c */ /* 0x084ff00000041810 */
[----:B------:R-:W-:Y:S11]  /*1ba20*/  HMMA.16816.F32.BF16 R24, R12, R8, R24 ;  /* 0x000000080c18723c */ /* 0x000ff60000041818 */
[----:B------:R-:W-:Y:S04]  /*1ba30*/  @!UPT UIADD3 URZ, URZ, URZ, URZ ;  /* 0x0000003f3f3ff290 */ /* 0x000fe8000fffe03f */
[----:B------:R-:W-:Y:S04]  /*1ba40*/  STL.64 [R1+0x50], R16 ;  /* 0x0000501001007387 */ /* 0x000fe80000100a00 */
[----:B------:R0:W-:Y:S04]  /*1ba50*/  STL.64 [R1+0x58], R18 ;  /* 0x0000581201007387 */ /* 0x0001e80000100a00 */
[----:B0-----:R-:W2:Y:S04]  /*1ba60*/  LDL.LU R18, [R1+0x71c] ;  /* 0x00071c0001127983 */ /* 0x001ea80000300800 */
[----:B------:R-:W3:Y:S04]  /*1ba70*/  LDL R19, [R1+0x3f8] ;  /* 0x0003f80001137983 */ /* 0x000ee80000100800 */
[----:B------:R-:W4:Y:S04]  /*1ba80*/  LDL.LU.64 R10, [R1+0xd18] ;  /* 0x000d1800010a7983 */ /* 0x000f280000300a00 */
[----:B------:R-:W2:Y:S04]  /*1ba90*/  LDL.LU.64 R8, [R1+0xd10] ;  /* 0x000d100001087983 */ /* 0x000ea80000300a00 */
[----:B------:R0:W-:Y:S04]  /*1baa0*/  STL.64 [R1+0x30], R24 ;  /* 0x0000301801007387 */ /* 0x0001e80000100a00 */
[----:B------:R1:W-:Y:S04]  /*1bab0*/  STL.64 [R1+0x38], R26 ;  /* 0x0000381a01007387 */ /* 0x0003e80000100a00 */
[----:B0-----:R-:W5:Y:S04]  /*1bac0*/  LDL.LU R24, [R1+0x6b0] ;  /* 0x0006b00001187983 */ /* 0x001f680000300800 */
[----:B------:R-:W5:Y:S04]  /*1bad0*/  LDL.LU R25, [R1+0x6b4] ;  /* 0x0006b40001197983 */ /* 0x000f680000300800 */
[----:B-1----:R-:W5:Y:S04]  /*1bae0*/  LDL.LU R26, [R1+0x6b8] ;  /* 0x0006b800011a7983 */ /* 0x002f680000300800 */
[----:B------:R-:W5:Y:S01]  /*1baf0*/  LDL.LU R27, [R1+0x6bc] ;  /* 0x0006bc00011b7983 */ /* 0x000f620000300800 */
[----:B----4-:R-:W-:-:S02]  /*1bb00*/  FADD R3, R3, R10 ;  /* 0x0000000a03037221 */ /* 0x010fc40000000000 */
[----:B--2---:R-:W-:Y:S02]  /*1bb10*/  FADD R16, R18, R9 ;  /* 0x0000000912107221 */ /* 0x004fe40000000000 */
[----:B------:R-:W2:Y:S04]  /*1bb20*/  LDL.LU R9, [R1+0xd0c] ;  /* 0x000d0c0001097983 */ /* 0x000ea80000300800 */
[----:B------:R-:W2:Y:S04]  /*1bb30*/  LDL.LU R10, [R1+0xd08] ;  /* 0x000d0800010a7983 */ /* 0x000ea80000300800 */
[----:B------:R-:W-:Y:S04]  /*1bb40*/  STL [R1+0x4], R16 ;  /* 0x0000041001007387 */ /* 0x000fe80000100800 */
[----:B---3--:R-:W0:Y:S01]  /*1bb50*/  LDSM.16.M88.4 R16, [R19+0x23e00] ;  /* 0x023e00001310783b */ /* 0x008e220000000200 */
[----:B-----5:R-:W-:-:S02]  /*1bb60*/  FMUL R24, R29, R24 ;  /* 0x000000181d187220 */ /* 0x020fc40000400000 */
[----:B------:R-:W-:Y:S02]  /*1bb70*/  FMUL R25, R29, R25 ;  /* 0x000000191d197220 */ /* 0x000fe40000400000 */
[C---:B------:R-:W-:Y:S02]  /*1bb80*/  FMUL R26, R28.reuse, R26 ;  /* 0x0000001a1c1a7220 */ /* 0x040fe40000400000 */
[----:B------:R-:W-:Y:S01]  /*1bb90*/  FMUL R27, R28, R27 ;  /* 0x0000001b1c1b7220 */ /* 0x000fe20000400000 */
[----:B------:R1:W-:Y:S04]  /*1bba0*/  STL [R1+0xa14], R29 ;  /* 0x000a141d01007387 */ /* 0x0003e80000100800 */
[----:B-1----:R-:W3:Y:S04]  /*1bbb0*/  LDL.LU R29, [R1+0x4] ;  /* 0x00000400011d7983 */ /* 0x002ee80000300800 */
[----:B------:R1:W-:Y:S04]  /*1bbc0*/  STL [R1+0xa18], R28 ;  /* 0x000a181c01007387 */ /* 0x0003e80000100800 */
[----:B-1----:R-:W4:Y:S01]  /*1bbd0*/  LDL.LU R28, [R1+0x70c] ;  /* 0x00070c00011c7983 */ /* 0x002f220000300800 */
[----:B0-----:R-:W-:Y:S03]  /*1bbe0*/  HMMA.16816.F32.BF16 R24, R20, R16, R24 ;  /* 0x000000101418723c */ /* 0x001fe60000041818 */
[----:B------:R-:W5:Y:S04]  /*1bbf0*/  LDL.LU R20, [R1+0x6a0] ;  /* 0x0006a00001147983 */ /* 0x000f680000300800 */
[----:B------:R-:W2:Y:S04]  /*1bc00*/  LDL.LU R21, [R1+0x6a4] ;  /* 0x0006a40001157983 */ /* 0x000ea80000300800 */
[----:B------:R-:W3:Y:S04]  /*1bc10*/  LDL.LU R22, [R1+0x6a8] ;  /* 0x0006a80001167983 */ /* 0x000ee80000300800 */
[----:B------:R-:W4:Y:S08]  /*1bc20*/  LDL.LU R23, [R1+0x6ac] ;  /* 0x0006ac0001177983 */ /* 0x000f300000300800 */
[----:B------:R-:W-:Y:S04]  /*1bc30*/  STL.64 [R1+0xb50], R26 ;  /* 0x000b501a01007387 */ /* 0x000fe80000100a00 */
[----:B------:R0:W-:Y:S04]  /*1bc40*/  STL.64 [R1+0xb48], R24 ;  /* 0x000b481801007387 */ /* 0x0001e80000100a00 */
[----:B0-----:R-:W4:Y:S04]  /*1bc50*/  LDL.LU R25, [R1+0x718] ;  /* 0x0007180001197983 */ /* 0x001f280000300800 */
[----:B------:R-:W4:Y:S04]  /*1bc60*/  LDL.LU.64 R26, [R1+0x2e8] ;  /* 0x0002e800011a7983 */ /* 0x000f280000300a00 */
[----:B------:R-:W-:Y:S04]  /*1bc70*/  STL [R1+0xa1c], R2 ;  /* 0x000a1c0201007387 */ /* 0x000fe80000100800 */
[----:B------:R-:W-:Y:S04]  /*1bc80*/  STL [R1+0xa20], R0 ;  /* 0x000a200001007387 */ /* 0x000fe80000100800 */
[----:B------:R0:W-:Y:S01]  /*1bc90*/  STL.64 [R1+0xbe0], R18 ;  /* 0x000be01201007387 */ /* 0x0001e20000100a00 */
[----:B-----5:R-:W-:-:S02]  /*1bca0*/  FMUL R20, R2, R20 ;  /* 0x0000001402147220 */ /* 0x020fc40000400000 */
[----:B--2---:R-:W-:Y:S02]  /*1bcb0*/  FMUL R21, R2, R21 ;  /* 0x0000001502157220 */ /* 0x004fe40000400000 */
[C---:B---3--:R-:W-:Y:S02]  /*1bcc0*/  FMUL R22, R0.reuse, R22 ;  /* 0x0000001600167220 */ /* 0x048fe40000400000 */
[----:B----4-:R-:W-:-:S07]  /*1bcd0*/  FMUL R23, R0, R23 ;  /* 0x0000001700177220 */ /* 0x010fce0000400000 */
[----:B------:R-:W-:Y:S01]  /*1bce0*/  HMMA.16816.F32.BF16 R20, R12, R16, R20 ;  /* 0x000000100c14723c */ /* 0x000fe20000041814 */
[----:B------:R-:W2:Y:S04]  /*1bcf0*/  LDL.LU R16, [R1+0x3e0] ;  /* 0x0003e00001107983 */ /* 0x000ea80000300800 */
[----:B------:R-:W2:Y:S04]  /*1bd00*/  LDL.LU R17, [R1+0x3e4] ;  /* 0x0003e40001117983 */ /* 0x000ea80000300800 */
[----:B0-----:R-:W2:Y:S04]  /*1bd10*/  LDL.LU R18, [R1+0x3e8] ;  /* 0x0003e80001127983 */ /* 0x001ea80000300800 */
[----:B------:R-:W2:Y:S10]  /*1bd20*/  LDL.LU R19, [R1+0x3ec] ;  /* 0x0003ec0001137983 */ /* 0x000eb40000300800 */
[----:B------:R0:W-:Y:S04]  /*1bd30*/  STL.64 [R1+0x960], R22 ;  /* 0x0009601601007387 */ /* 0x0001e80000100a00 */
[----:B------:R-:W-:Y:S01]  /*1bd40*/  STL.64 [R1+0x958], R20 ;  /* 0x0009581401007387 */ /* 0x000fe20000100a00 */
[----:B0-----:R-:W-:-:S03]  /*1bd50*/  MOV R22, R11 ;  /* 0x0000000b00167202 */ /* 0x001fc60000000f00 */
[----:B------:R-:W2:Y:S01]  /*1bd60*/  LDL.LU R11, [R1+0xd04] ;  /* 0x000d0400010b7983 */ /* 0x000ea20000300800 */
[----:B------:R-:W-:Y:S02]  /*1bd70*/  IMAD.MOV.U32 R23, RZ, RZ, R4 ;  /* 0x000000ffff177224 */ /* 0x000fe400078e0004 */
[----:B------:R-:W-:Y:S01]  /*1bd80*/  FADD R14, R25, R7 ;  /* 0x00000007190e7221 */ /* 0x000fe20000000000 */
[----:B------:R-:W3:Y:S01]  /*1bd90*/  LDL.LU R4, [R1+0xd00] ;  /* 0x000d000001047983 */ /* 0x000ee20000300800 */
[----:B------:R-:W-:-:S03]  /*1bda0*/  FADD R15, R28, R6 ;  /* 0x000000061c0f7221 */ /* 0x000fc60000000000 */
[----:B------:R-:W-:Y:S04]  /*1bdb0*/  STL.64 [R1+0xbc0], R22 ;  /* 0x000bc01601007387 */ /* 0x000fe80000100a00 */
[----:B------:R-:W4:Y:S04]  /*1bdc0*/  LDL.LU R7, [R1+0xcfc] ;  /* 0x000cfc0001077983 */ /* 0x000f280000300800 */
[----:B------:R-:W5:Y:S04]  /*1bdd0*/  LDL.LU R6, [R1+0xcf8] ;  /* 0x000cf80001067983 */ /* 0x000f680000300800 */
[----:B------:R-:W-:Y:S04]  /*1bde0*/  SHFL.BFLY PT, R13, R29, 0x2, 0x1f ;  /* 0x0c401f001d0d7f89 */ /* 0x000fe800000e0000 */
[----:B------:R-:W0:Y:S04]  /*1bdf0*/  SHFL.BFLY PT, R12, R3, 0x2, 0x1f ;  /* 0x0c401f00030c7f89 */ /* 0x000e2800000e0000 */
[----:B------:R-:W-:Y:S04]  /*1be00*/  STL.64 [R1+0xbf8], R14 ;  /* 0x000bf80e01007387 */ /* 0x000fe80000100a00 */
[----:B0-----:R2:W-:Y:S01]  /*1be10*/  STL.64 [R1+0xbf0], R12 ;  /* 0x000bf00c01007387 */ /* 0x0015e20000100a00 */
[----:B------:R-:W-:Y:S01]  /*1be20*/  MOV R23, R5 ;  /* 0x0000000500177202 */ /* 0x000fe20000000f00 */
[----:B--2---:R-:W-:Y:S01]  /*1be30*/  HMMA.16816.F32.BF16 R12, R8, R26, R16 ;  /* 0x0000001a080c723c */ /* 0x004fe20000041810 */
[----:B---3--:R-:W-:-:S06]  /*1be40*/  MOV R22, R4 ;  /* 0x0000000400167202 */ /* 0x008fcc0000000f00 */
[----:B----4-:R-:W-:Y:S02]  /*1be50*/  MOV R19, R7 ;  /* 0x0000000700137202 */ /* 0x010fe40000000f00 */
[----:B-----5:R-:W-:Y:S11]  /*1be60*/  MOV R18, R6 ;  /* 0x0000000600127202 */ /* 0x020ff60000000f00 */
[----:B------:R-:W-:Y:S03]  /*1be70*/  @!UPT UIADD3 URZ, URZ, URZ, URZ ;  /* 0x0000003f3f3ff290 */ /* 0x000fe6000fffe03f */
[----:B------:R-:W-:Y:S04]  /*1be80*/  STL.64 [R1+0x3e0], R12 ;  /* 0x0003e00c01007387 */ /* 0x000fe80000100a00 */
[----:B------:R0:W-:Y:S04]  /*1be90*/  STL.64 [R1+0x3e8], R14 ;  /* 0x0003e80e01007387 */ /* 0x0001e80000100a00 */
[----:B------:R-:W2:Y:S04]  /*1bea0*/  LDL.LU R20, [R1+0x1d0] ;  /* 0x0001d00001147983 */ /* 0x000ea80000300800 */
[----:B------:R-:W2:Y:S04]  /*1beb0*/  LDL.LU R21, [R1+0x1d4] ;  /* 0x0001d40001157983 */ /* 0x000ea80000300800 */
[----:B------:R-:W3:Y:S04]  /*1bec0*/  LDL.LU R4, [R1+0xcf4] ;  /* 0x000cf40001047983 */ /* 0x000ee80000300800 */
[----:B------:R-:W4:Y:S04]  /*1bed0*/  LDL.LU R5, [R1+0xcf0] ;  /* 0x000cf00001057983 */ /* 0x000f280000300800 */
[----:B------:R-:W5:Y:S04]  /*1bee0*/  LDL.LU R6, [R1+0xcec] ;  /* 0x000cec0001067983 */ /* 0x000f680000300800 */
[----:B------:R-:W2:Y:S04]  /*1bef0*/  LDL.LU R7, [R1+0xce8] ;  /* 0x000ce80001077983 */ /* 0x000ea80000300800 */
[----:B------:R2:W-:Y:S04]  /*1bf00*/  STL.64 [R1+0xc00], R18 ;  /* 0x000c001201007387 */ /* 0x0005e80000100a00 */
[----:B0-----:R-:W2:Y:S04]  /*1bf10*/  LDL R14, [R1+0x108] ;  /* 0x00010800010e7983 */ /* 0x001ea80000100800 */
[----:B------:R-:W2:Y:S04]  /*1bf20*/  LDL R15, [R1+0x10c] ;  /* 0x00010c00010f7983 */ /* 0x000ea80000100800 */
[----:B--2---:R0:W-:Y:S04]  /*1bf30*/  STL.64 [R1+0xc08], R14 ;  /* 0x000c080e01007387 */ /* 0x0041e80000100a00 */
[----:B------:R-:W2:Y:S04]  /*1bf40*/  LDL.LU R16, [R1+0x270] ;  /* 0x0002700001107983 */ /* 0x000ea80000300800 */
[----:B------:R-:W2:Y:S01]  /*1bf50*/  LDL.LU R17, [R1+0x274] ;  /* 0x0002740001117983 */ /* 0x000ea20000300800 */
[----:B------:R-:W-:Y:S01]  /*1bf60*/  IMAD.MOV.U32 R18, RZ, RZ, R7 ;  /* 0x000000ffff127224 */ /* 0x000fe200078e0007 */
[----:B-----5:R-:W-:-:S02]  /*1bf70*/  MOV R19, R6 ;  /* 0x0000000600137202 */ /* 0x020fc40000000f00 */
[----:B------:R-:W5:Y:S04]  /*1bf80*/  LDL.LU R7, [R1+0xce4] ;  /* 0x000ce40001077983 */ /* 0x000f680000300800 */
[----:B------:R-:W3:Y:S04]  /*1bf90*/  LDL.LU R6, [R1+0xce0] ;  /* 0x000ce00001067983 */ /* 0x000ee80000300800 */
[----:B------:R-:W-:Y:S04]  /*1bfa0*/  STL.64 [R1+0xc18], R18 ;  /* 0x000c181201007387 */ /* 0x000fe80000100a00 */
[----:B--2---:R-:W-:Y:S04]  /*1bfb0*/  STL.64 [R1+0xc10], R16 ;  /* 0x000c101001007387 */ /* 0x004fe80000100a00 */
[----:B0-----:R-:W2:Y:S04]  /*1bfc0*/  LDL R14, [R1+0x128] ;  /* 0x00012800010e7983 */ /* 0x001ea80000100800 */
[----:B------:R-:W2:Y:S04]  /*1bfd0*/  LDL R15, [R1+0x12c] ;  /* 0x00012c00010f7983 */ /* 0x000ea80000100800 */
[----:B--2---:R0:W-:Y:S04]  /*1bfe0*/  STL.64 [R1+0xc20], R14 ;  /* 0x000c200e01007387 */ /* 0x0041e80000100a00 */
[----:B0-----:R-:W2:Y:S04]  /*1bff0*/  LDL R14, [R1+0x148] ;  /* 0x00014800010e7983 */ /* 0x001ea80000100800 */
[----:B------:R-:W2:Y:S01]  /*1c000*/  LDL R15, [R1+0x14c] ;  /* 0x00014c00010f7983 */ /* 0x000ea20000100800 */
[----:B---3--:R-:W-:-:S02]  /*1c010*/  MOV R18, R6 ;  /* 0x0000000600127202 */ /* 0x008fc40000000f00 */
[----:B-----5:R-:W-:Y:S01]  /*1c020*/  MOV R19, R7 ;  /* 0x0000000700137202 */ /* 0x020fe20000000f00 */
[----:B--2---:R0:W-:Y:S04]  /*1c030*/  STL.64 [R1+0xc38], R14 ;  /* 0x000c380e01007387 */ /* 0x0041e80000100a00 */
[----:B------:R-:W2:Y:S04]  /*1c040*/  LDL.LU R16, [R1+0x2a0] ;  /* 0x0002a00001107983 */ /* 0x000ea80000300800 */
[----:B------:R-:W2:Y:S04]  /*1c050*/  LDL.LU R17, [R1+0x2a4] ;  /* 0x0002a40001117983 */ /* 0x000ea80000300800 */
[----:B------:R-:W3:Y:S04]  /*1c060*/  LDL.LU R6, [R1+0xcdc] ;  /* 0x000cdc0001067983 */ /* 0x000ee80000300800 */
[----:B------:R-:W5:Y:S04]  /*1c070*/  LDL.LU R7, [R1+0xcd8] ;  /* 0x000cd80001077983 */ /* 0x000f680000300800 */
[----:B0-----:R-:W2:Y:S04]  /*1c080*/  LDL R14, [R1+0x178] ;  /* 0x00017800010e7983 */ /* 0x001ea80000100800 */
[----:B------:R-:W2:Y:S04]  /*1c090*/  LDL R15, [R1+0x17c] ;  /* 0x00017c00010f7983 */ /* 0x000ea80000100800 */
[----:B--2---:R-:W-:Y:S04]  /*1c0a0*/  STL.64 [R1+0xc50], R14 ;  /* 0x000c500e01007387 */ /* 0x004fe80000100a00 */
[----:B------:R-:W-:Y:S04]  /*1c0b0*/  STL.64 [R1+0xc30], R18 ;  /* 0x000c301201007387 */ /* 0x000fe80000100a00 */
[----:B------:R0:W-:Y:S04]  /*1c0c0*/  STL.64 [R1+0xc28], R16 ;  /* 0x000c281001007387 */ /* 0x0001e80000100a00 */
[----:B0-----:R-:W2:Y:S04]  /*1c0d0*/  LDL.LU R16, [R1+0x2d0] ;  /* 0x0002d00001107983 */ /* 0x001ea80000300800 */
[----:B------:R-:W2:Y:S04]  /*1c0e0*/  LDL.LU R17, [R1+0x2d4] ;  /* 0x0002d40001117983 */ /* 0x000ea80000300800 */
[----:B------:R-:W2:Y:S04]  /*1c0f0*/  LDL R14, [R1+0x1a8] ;  /* 0x0001a800010e7983 */ /* 0x000ea80000100800 */
[----:B------:R-:W2:Y:S01]  /*1c100*/  LDL R15, [R1+0x1ac] ;  /* 0x0001ac00010f7983 */ /* 0x000ea20000100800 */
[----:B-----5:R-:W-:-:S02]  /*1c110*/  MOV R18, R7 ;  /* 0x0000000700127202 */ /* 0x020fc40000000f00 */
[----:B---3--:R-:W-:Y:S01]  /*1c120*/  MOV R19, R6 ;  /* 0x0000000600137202 */ /* 0x008fe20000000f00 */
[----:B--2---:R-:W-:Y:S04]  /*1c130*/  STL.64 [R1+0xc68], R14 ;  /* 0x000c680e01007387 */ /* 0x004fe80000100a00 */
[----:B------:R-:W-:Y:S04]  /*1c140*/  STL.64 [R1+0xc48], R18 ;  /* 0x000c481201007387 */ /* 0x000fe80000100a00 */
[----:B------:R0:W-:Y:S04]  /*1c150*/  STL.64 [R1+0xc40], R16 ;  /* 0x000c401001007387 */ /* 0x0001e80000100a00 */
[----:B0-----:R-:W2:Y:S04]  /*1c160*/  LDL.LU R16, [R1+0x300] ;  /* 0x0003000001107983 */ /* 0x001ea80000300800 */
[----:B------:R-:W2:Y:S04]  /*1c170*/  LDL.LU R17, [R1+0x304] ;  /* 0x0003040001117983 */ /* 0x000ea80000300800 */
[----:B------:R-:W3:Y:S04]  /*1c180*/  LDL.LU R18, [R1+0x308] ;  /* 0x0003080001127983 */ /* 0x000ee80000300800 */
[----:B------:R-:W3:Y:S04]  /*1c190*/  LDL.LU R19, [R1+0x30c] ;  /* 0x00030c0001137983 */ /* 0x000ee80000300800 */
[----:B------:R-:W5:Y:S04]  /*1c1a0*/  LDL R14, [R1+0x1c8] ;  /* 0x0001c800010e7983 */ /* 0x000f680000100800 */
[----:B------:R-:W5:Y:S04]  /*1c1b0*/  LDL R15, [R1+0x1cc] ;  /* 0x0001cc00010f7983 */ /* 0x000f680000100800 */
[----:B-----5:R-:W-:Y:S04]  /*1c1c0*/  STL.64 [R1+0xc80], R14 ;  /* 0x000c800e01007387 */ /* 0x020fe80000100a00 */
[----:B---3--:R-:W-:Y:S04]  /*1c1d0*/  STL.64 [R1+0xc60], R18 ;  /* 0x000c601201007387 */ /* 0x008fe80000100a00 */
[----:B--2---:R0:W-:Y:S04]  /*1c1e0*/  STL.64 [R1+0xc58], R16 ;  /* 0x000c581001007387 */ /* 0x0041e80000100a00 */
[----:B0-----:R-:W2:Y:S04]  /*1c1f0*/  LDL.LU R16, [R1+0x320] ;  /* 0x0003200001107983 */ /* 0x001ea80000300800 */
[----:B------:R-:W2:Y:S04]  /*1c200*/  LDL.LU R17, [R1+0x324] ;  /* 0x0003240001117983 */ /* 0x000ea80000300800 */
[----:B------:R-:W3:Y:S04]  /*1c210*/  LDL.LU R18, [R1+0x328] ;  /* 0x0003280001127983 */ /* 0x000ee80000300800 */
[----:B------:R-:W3:Y:S04]  /*1c220*/  LDL.LU R19, [R1+0x32c] ;  /* 0x00032c0001137983 */ /* 0x000ee80000300800 */
[----:B------:R-:W5:Y:S04]  /*1c230*/  LDL.64 R6, [R1+0x288] ;  /* 0x0002880001067983 */ /* 0x000f680000100a00 */
[----:B------:R-:W2:Y:S04]  /*1c240*/  LDL R14, [R1+0x218] ;  /* 0x00021800010e7983 */ /* 0x000ea80000100800 */
[----:B------:R-:W2:Y:S04]  /*1c250*/  LDL R15, [R1+0x21c] ;  /* 0x00021c00010f7983 */ /* 0x000ea80000100800 */
[----:B-----5:R-:W-:Y:S04]  /*1c260*/  STL.64 [R1+0xcc0], R6 ;  /* 0x000cc00601007387 */ /* 0x020fe80000100a00 */
[----:B--2---:R0:W-:Y:S04]  /*1c270*/  STL.64 [R1+0xc98], R14 ;  /* 0x000c980e01007387 */ /* 0x0041e80000100a00 */
[----:B0-----:R-:W2:Y:S04]  /*1c280*/  LDL.LU.64 R14, [R1+0x248] ;  /* 0x00024800010e7983 */ /* 0x001ea80000300a00 */
[----:B--2---:R0:W-:Y:S04]  /*1c290*/  STL.64 [R1+0xcb8], R14 ;  /* 0x000cb80e01007387 */ /* 0x0041e80000100a00 */
[----:B------:R-:W2:Y:S04]  /*1c2a0*/  LDL.LU R12, [R1+0x3a0] ;  /* 0x0003a000010c7983 */ /* 0x000ea80000300800 */
[----:B------:R-:W2:Y:S04]  /*1c2b0*/  LDL.LU R13, [R1+0x3a4] ;  /* 0x0003a400010d7983 */ /* 0x000ea80000300800 */
[----:B0-----:R-:W5:Y:S04]  /*1c2c0*/  LDL.LU R14, [R1+0x3a8] ;  /* 0x0003a800010e7983 */ /* 0x001f680000300800 */
[----:B------:R-:W5:Y:S04]  /*1c2d0*/  LDL.LU R15, [R1+0x3ac] ;  /* 0x0003ac00010f7983 */ /* 0x000f680000300800 */
[----:B-----5:R-:W-:Y:S04]  /*1c2e0*/  STL.64 [R1+0xcd0], R14 ;  /* 0x000cd00e01007387 */ /* 0x020fe80000100a00 */
[----:B--2---:R0:W-:Y:S04]  /*1c2f0*/  STL.64 [R1+0xcc8], R12 ;  /* 0x000cc80c01007387 */ /* 0x0041e80000100a00 */
[----:B0-----:R-:W2:Y:S04]  /*1c300*/  LDL.LU R12, [R1+0x3c0] ;  /* 0x0003c000010c7983 */ /* 0x001ea80000300800 */
[----:B------:R-:W2:Y:S04]  /*1c310*/  LDL.LU R13, [R1+0x3c4] ;  /* 0x0003c400010d7983 */ /* 0x000ea80000300800 */
[----:B------:R-:W2:Y:S04]  /*1c320*/  LDL.LU R14, [R1+0x3c8] ;  /* 0x0003c800010e7983 */ /* 0x000ea80000300800 */
[----:B------:R-:W2:Y:S04]  /*1c330*/  LDL.LU R15, [R1+0x3cc] ;  /* 0x0003cc00010f7983 */ /* 0x000ea80000300800 */
[----:B------:R-:W2:Y:S04]  /*1c340*/  LDL.64 R6, [R1+0x2b8] ;  /* 0x0002b80001067983 */ /* 0x000ea80000100a00 */
[----:B---3--:R-:W-:Y:S04]  /*1c350*/  STL.64 [R1+0xc78], R18 ;  /* 0x000c781201007387 */ /* 0x008fe80000100a00 */
[----:B------:R0:W-:Y:S04]  /*1c360*/  STL.64 [R1+0xc70], R16 ;  /* 0x000c701001007387 */ /* 0x0001e80000100a00 */
[----:B0-----:R-:W3:Y:S04]  /*1c370*/  LDL.LU R16, [R1+0x340] ;  /* 0x0003400001107983 */ /* 0x001ee80000300800 */
[----:B------:R-:W3:Y:S04]  /*1c380*/  LDL.LU R17, [R1+0x344] ;  /* 0x0003440001117983 */ /* 0x000ee80000300800 */
[----:B------:R-:W5:Y:S04]  /*1c390*/  LDL.LU R18, [R1+0x348] ;  /* 0x0003480001127983 */ /* 0x000f680000300800 */
[----:B------:R-:W5:Y:S04]  /*1c3a0*/  LDL.LU R19, [R1+0x34c] ;  /* 0x00034c0001137983 */ /* 0x000f680000300800 */
[----:B-----5:R-:W-:Y:S04]  /*1c3b0*/  STL.64 [R1+0xc90], R18 ;  /* 0x000c901201007387 */ /* 0x020fe80000100a00 */
[----:B---3--:R0:W-:Y:S04]  /*1c3c0*/  STL.64 [R1+0xc88], R16 ;  /* 0x000c881001007387 */ /* 0x0081e80000100a00 */
        /* <DEDUP_REMOVED lines=8> */
[----:B------:R-:W3:Y:S04]  /*1c450*/  LDL.LU R18, [R1+0x388] ;  /* 0x0003880001127983 */ /* 0x000ee80000300800 */
[----:B------:R-:W3:Y:S04]  /*1c460*/  LDL.LU R19, [R1+0x38c] ;  /* 0x00038c0001137983 */ /* 0x000ee80000300800 */
[----:B------:R0:W-:Y:S04]  /*1c470*/  STL.64 [R1+0xbd0], R22 ;  /* 0x000bd01601007387 */ /* 0x0001e80000100a00 */
[----:B------:R1:W-:Y:S04]  /*1c480*/  STL.64 [R1+0xbc8], R20 ;  /* 0x000bc81401007387 */ /* 0x0003e80000100a00 */
[----:B0-----:R-:W5:Y:S01]  /*1c490*/  LDL.LU.64 R22, [R1+0xd8] ;  /* 0x0000d80001167983 */ /* 0x001f620000300a00 */
[----:B------:R-:W-:-:S02]  /*1c4a0*/  MOV R2, R26 ;  /* 0x0000001a00027202 */ /* 0x000fc40000000f00 */
[----:B------:R-:W-:Y:S01]  /*1c4b0*/  MOV R0, R27 ;  /* 0x0000001b00007202 */ /* 0x000fe20000000f00 */
[----:B--2---:R-:W-:Y:S01]  /*1c4c0*/  HMMA.16816.F32.BF16 R12, R8, R6, R12 ;  /* 0x00000006080c723c */ /* 0x004fe2000004180c */
[----:B-----5:R0:W-:Y:S04]  /*1c4d0*/  STL.64 [R1+0xbe8], R22 ;  /* 0x000be81601007387 */ /* 0x0201e80000100a00 */
[----:B-1----:R-:W2:Y:S04]  /*1c4e0*/  LDL.LU R20, [R1+0x250] ;  /* 0x0002500001147983 */ /* 0x002ea80000300800 */
[----:B------:R-:W2:Y:S04]  /*1c4f0*/  LDL.LU R21, [R1+0x254] ;  /* 0x0002540001157983 */ /* 0x000ea80000300800 */
[----:B0-----:R-:W2:Y:S04]  /*1c500*/  LDL.LU R22, [R1+0x258] ;  /* 0x0002580001167983 */ /* 0x001ea80000300800 */
[----:B------:R-:W2:Y:S04]  /*1c510*/  LDL.LU R23, [R1+0x25c] ;  /* 0x00025c0001177983 */ /* 0x000ea80000300800 */
[----:B------:R-:W5:Y:S01]  /*1c520*/  LDL.LU.64 R26, [R1+0xa8] ;  /* 0x0000a800011a7983 */ /* 0x000f620000300a00 */
[----:B------:R-:W-:-:S03]  /*1c530*/  MOV R28, R7 ;  /* 0x00000007001c7202 */ /* 0x000fc60000000f00 */
[----:B-----5:R-:W-:Y:S04]  /*1c540*/  STL.64 [R1+0xbd8], R26 ;  /* 0x000bd81a01007387 */ /* 0x020fe80000100a00 */
[----:B------:R-:W5:Y:S04]  /*1c550*/  LDL.LU R24, [R1+0x220] ;  /* 0x0002200001187983 */ /* 0x000f680000300800 */
[----:B------:R-:W5:Y:S04]  /*1c560*/  LDL.LU R25, [R1+0x224] ;  /* 0x0002240001197983 */ /* 0x000f680000300800 */
        /* <DEDUP_REMOVED lines=10> */
[----:B0-----:R-:W3:Y:S01]  /*1c610*/  LDL.LU.64 R14, [R1+0xcb8] ;  /* 0x000cb800010e7983 */ /* 0x001ee20000300a00 */
[----:B------:R-:W-:-:S03]  /*1c620*/  IMAD.MOV.U32 R27, RZ, RZ, R4 ;  /* 0x000000ffff1b7224 */ /* 0x000fc600078e0004 */
[----:B------:R-:W2:Y:S01]  /*1c630*/  LDL.LU R4, [R1+0xcb0] ;  /* 0x000cb00001047983 */ /* 0x000ea20000300800 */
[----:B----4-:R-:W-:Y:S02]  /*1c640*/  MOV R26, R5 ;  /* 0x00000005001a7202 */ /* 0x010fe40000000f00 */
[----:B------:R-:W-:Y:S01]  /*1c650*/  MOV R7, R6 ;  /* 0x0000000600077202 */ /* 0x000fe20000000f00 */
[C---:B---3--:R-:W-:Y:S01]  /*1c660*/  HMMA.16816.F32.BF16 R16, R8.reuse, R14, R16 ;  /* 0x0000000e0810723c */ /* 0x048fe20000041810 */
[----:B------:R-:W-:Y:S02]  /*1c670*/  MOV R5, R14 ;  /* 0x0000000e00057202 */ /* 0x000fe40000000f00 */
[----:B------:R-:W-:Y:S11]  /*1c680*/  MOV R6, R15 ;  /* 0x0000000f00067202 */ /* 0x000ff60000000f00 */
[----:B------:R-:W-:Y:S09]  /*1c690*/  @!UPT UIADD3 URZ, URZ, URZ, URZ ;  /* 0x0000003f3f3ff290 */ /* 0x000ff2000fffe03f */
[----:B------:R-:W-:Y:S04]  /*1c6a0*/  STL.64 [R1+0x380], R16 ;  /* 0x0003801001007387 */ /* 0x000fe80000100a00 */
[----:B------:R0:W-:Y:S04]  /*1c6b0*/  STL.64 [R1+0x388], R18 ;  /* 0x0003881201007387 */ /* 0x0001e80000100a00 */
[----:B0-----:R-:W3:Y:S04]  /*1c6c0*/  LDL.LU.64 R18, [R1+0xca8] ;  /* 0x000ca80001127983 */ /* 0x001ee80000300a00 */
[----:B------:R-:W3:Y:S04]  /*1c6d0*/  LDL.LU.64 R16, [R1+0xca0] ;  /* 0x000ca00001107983 */ /* 0x000ee80000300a00 */
[----:B------:R-:W3:Y:S04]  /*1c6e0*/  LDL.LU.64 R14, [R1+0xc98] ;  /* 0x000c9800010e7983 */ /* 0x000ee80000300a00 */
[----:B------:R0:W-:Y:S04]  /*1c6f0*/  STL.64 [R1+0xb60], R6 ;  /* 0x000b600601007387 */ /* 0x0001e80000100a00 */
[----:B--2---:R-:W-:Y:S04]  /*1c700*/  STL.64 [R1+0xb58], R4 ;  /* 0x000b580401007387 */ /* 0x004fe80000100a00 */
[----:B0-----:R-:W2:Y:S04]  /*1c710*/  LDL R6, [R1+0xb8] ;  /* 0x0000b80001067983 */ /* 0x001ea80000100800 */
[----:B------:R-:W2:Y:S01]  /*1c720*/  LDL R7, [R1+0xbc] ;  /* 0x0000bc0001077983 */ /* 0x000ea20000100800 */
[C---:B---3--:R-:W-:Y:S03]  /*1c730*/  HMMA.16816.F32.BF16 R12, R8.reuse, R14, R16 ;  /* 0x0000000e080c723c */ /* 0x048fe60000041810 */
[----:B------:R-:W3:Y:S04]  /*1c740*/  LDL.LU.64 R18, [R1+0xc90] ;  /* 0x000c900001127983 */ /* 0x000ee80000300a00 */
[----:B------:R-:W3:Y:S11]  /*1c750*/  LDL.LU.64 R16, [R1+0xc88] ;  /* 0x000c880001107983 */ /* 0x000ef60000300a00 */
[----:B------:R-:W-:Y:S05]  /*1c760*/  @!UPT UIADD3 URZ, URZ, URZ, URZ ;  /* 0x0000003f3f3ff290 */ /* 0x000fea000fffe03f */
[----:B------:R-:W-:Y:S04]  /*1c770*/  STL.64 [R1+0x360], R12 ;  /* 0x0003600c01007387 */ /* 0x000fe80000100a00 */
[----:B------:R0:W-:Y:S04]  /*1c780*/  STL.64 [R1+0x368], R14 ;  /* 0x0003680e01007387 */ /* 0x0001e80000100a00 */
[----:B0-----:R-:W3:Y:S02]  /*1c790*/  LDL.LU.64 R14, [R1+0xc80] ;  /* 0x000c8000010e7983 */ /* 0x001ee40000300a00 */
[C---:B---3--:R-:W-:Y:S02]  /*1c7a0*/  HMMA.16816.F32.BF16 R12, R8.reuse, R14, R16 ;  /* 0x0000000e080c723c */ /* 0x048fe40000041810 */
[----:B------:R-:W3:Y:S04]  /*1c7b0*/  LDL.LU.64 R18, [R1+0xc78] ;  /* 0x000c780001127983 */ /* 0x000ee80000300a00 */
[----:B------:R-:W3:Y:S11]  /*1c7c0*/  LDL.LU.64 R16, [R1+0xc70] ;  /* 0x000c700001107983 */ /* 0x000ef60000300a00 */
[----:B------:R-:W-:Y:S06]  /*1c7d0*/  @!UPT UIADD3 URZ, URZ, URZ, URZ ;  /* 0x0000003f3f3ff290 */ /* 0x000fec000fffe03f */
        /* <DEDUP_REMOVED lines=32> */
[----:B------:R-:W3:Y:S11]  /*1c9e0*/  LDL.LU.64 R18, [R1+0xc00] ;  /* 0x000c000001127983 */ /* 0x000ef60000300a00 */
[----:B------:R-:W-:Y:S10]  /*1c9f0*/  @!UPT UIADD3 URZ, URZ, URZ, URZ ;  /* 0x0000003f3f3ff290 */ /* 0x000ff4000fffe03f */
[----:B------:R-:W-:Y:S04]  /*1ca00*/  STL.64 [R1+0x440], R12 ;  /* 0x0004400c01007387 */ /* 0x000fe80000100a00 */
[----:B------:R0:W-:Y:S04]  /*1ca10*/  STL.64 [R1+0x448], R14 ;  /* 0x0004480e01007387 */ /* 0x0001e80000100a00 */
[----:B0-----:R-:W4:Y:S04]  /*1ca20*/  LDL.LU.64 R14, [R1+0xbf8] ;  /* 0x000bf800010e7983 */ /* 0x001f280000300a00 */
[----:B------:R-:W2:Y:S01]  /*1ca30*/  LDL.LU.64 R12, [R1+0xbf0] ;  /* 0x000bf000010c7983 */ /* 0x000ea20000300a00 */
[----:B---3--:R-:W-:Y:S01]  /*1ca40*/  HMMA.16816.F32.BF16 R16, R8, R18, R20 ;  /* 0x000000120810723c */ /* 0x008fe20000041814 */
[----:B--2---:R-:W-:-:S02]  /*1ca50*/  FADD R13, R29, R13 ;  /* 0x0000000d1d0d7221 */ /* 0x004fc40000000000 */
[----:B------:R-:W-:-:S03]  /*1ca60*/  FADD R12, R3, R12 ;  /* 0x0000000c030c7221 */ /* 0x000fc60000000000 */
[----:B------:R-:W-:Y:S04]  /*1ca70*/  STL [R1+0xaf0], R13 ;  /* 0x000af00d01007387 */ /* 0x000fe80000100800 */
[----:B------:R-:W-:Y:S04]  /*1ca80*/  STL [R1+0xaf4], R12 ;  /* 0x000af40c01007387 */ /* 0x000fe80000100800 */
[----:B------:R-:W5:Y:S09]  /*1ca90*/  LDL.LU.64 R22, [R1+0xbe8] ;  /* 0x000be80001167983 */ /* 0x000f720000300a00 */
[----:B------:R-:W-:Y:S04]  /*1caa0*/  STL.64 [R1+0x460], R16 ;  /* 0x0004601001007387 */ /* 0x000fe80000100a00 */
[----:B------:R0:W-:Y:S04]  /*1cab0*/  STL.64 [R1+0x468], R18 ;  /* 0x0004681201007387 */ /* 0x0001e80000100a00 */
[----:B0-----:R-:W2:Y:S04]  /*1cac0*/  LDL.LU.64 R18, [R1+0xbe0] ;  /* 0x000be00001127983 */ /* 0x001ea80000300a00 */
[----:B----4-:R-:W-:Y:S04]  /*1cad0*/  SHFL.BFLY PT, R16, R14, 0x2, 0x1f ;  /* 0x0c401f000e107f89 */ /* 0x010fe800000e0000 */
[----:B------:R-:W0:Y:S01]  /*1cae0*/  SHFL.BFLY PT, R17, R15, 0x2, 0x1f ;  /* 0x0c401f000f117f89 */ /* 0x000e2200000e0000 */
[----:B-----5:R-:W-:Y:S01]  /*1caf0*/  HMMA.16816.F32.BF16 R24, R8, R22, R24 ;  /* 0x000000160818723c */ /* 0x020fe20000041818 */
[----:B------:R-:W-:-:S02]  /*1cb00*/  MOV R12, R22 ;  /* 0x00000016000c7202 */ /* 0x000fc40000000f00 */
[----:B------:R-:W-:Y:S01]  /*1cb10*/  MOV R13, R23 ;  /* 0x00000017000d7202 */ /* 0x000fe20000000f00 */
[----:B--2---:R-:W-:Y:S04]  /*1cb20*/  STL.64 [R1+0xb70], R18 ;  /* 0x000b701201007387 */ /* 0x004fe80000100a00 */
[----:B0-----:R0:W-:Y:S04]  /*1cb30*/  STL.64 [R1+0xb68], R16 ;  /* 0x000b681001007387 */ /* 0x0011e80000100a00 */
[----:B0-----:R-:W2:Y:S04]  /*1cb40*/  LDL.LU R16, [R1+0x1f0] ;  /* 0x0001f00001107983 */ /* 0x001ea80000300800 */
[----:B------:R-:W2:Y:S04]  /*1cb50*/  LDL.LU R17, [R1+0x1f4] ;  /* 0x0001f40001117983 */ /* 0x000ea80000300800 */
[----:B------:R-:W2:Y:S04]  /*1cb60*/  LDL.LU R18, [R1+0x1f8] ;  /* 0x0001f80001127983 */ /* 0x000ea80000300800 */
[----:B------:R-:W2:Y:S04]  /*1cb70*/  LDL.LU R19, [R1+0x1fc] ;  /* 0x0001fc0001137983 */ /* 0x000ea80000300800 */
[----:B------:R-:W-:Y:S04]  /*1cb80*/  STL.64 [R1+0x470], R24 ;  /* 0x0004701801007387 */ /* 0x000fe80000100a00 */
[----:B------:R0:W-:Y:S04]  /*1cb90*/  STL.64 [R1+0x478], R26 ;  /* 0x0004781a01007387 */ /* 0x0001e80000100a00 */
[----:B0-----:R-:W3:Y:S04]  /*1cba0*/  LDL.LU.64 R26, [R1+0xbd8] ;  /* 0x000bd800011a7983 */ /* 0x001ee80000300a00 */
[----:B------:R-:W3:Y:S04]  /*1cbb0*/  LDL.LU.64 R22, [R1+0xbd0] ;  /* 0x000bd00001167983 */ /* 0x000ee80000300a00 */
[----:B------:R-:W3:Y:S04]  /*1cbc0*/  LDL.LU.64 R20, [R1+0xbc8] ;  /* 0x000bc80001147983 */ /* 0x000ee80000300a00 */
[----:B------:R-:W-:Y:S04]  /*1cbd0*/  STL.64 [R1+0xb00], R14 ;  /* 0x000b000e01007387 */ /* 0x000fe80000100a00 */
[----:B------:R2:W-:Y:S02]  /*1cbe0*/  STL.64 [R1+0xaf8], R12 ;  /* 0x000af80c01007387 */ /* 0x0005e40000100a00 */
[C---:B--2---:R-:W-:Y:S08]  /*1cbf0*/  HMMA.16816.F32.BF16 R12, R8.reuse, R6, R16 ;  /* 0x00000006080c723c */ /* 0x044ff00000041810 */
[----:B---3--:R-:W-:Y:S11]  /*1cc00*/  HMMA.16816.F32.BF16 R4, R8, R26, R20 ;  /* 0x0000001a0804723c */ /* 0x008ff60000041814 */
[----:B------:R-:W-:Y:S04]  /*1cc10*/  @!UPT UIADD3 URZ, URZ, URZ, URZ ;  /* 0x0000003f3f3ff290 */ /* 0x000fe8000fffe03f */
[----:B------:R-:W-:Y:S04]  /*1cc20*/  STL.64 [R1+0x530], R12 ;  /* 0x0005300c01007387 */ /* 0x000fe80000100a00 */
[----:B------:R-:W-:Y:S04]  /*1cc30*/  STL.64 [R1+0x538], R14 ;  /* 0x0005380e01007387 */ /* 0x000fe80000100a00 */
[----:B------:R-:W-:Y:S04]  /*1cc40*/  STL.64 [R1+0x5f0], R4 ;  /* 0x0005f00401007387 */ /* 0x000fe80000100a00 */
[----:B------:R-:W-:Y:S04]  /*1cc50*/  STL.64 [R1+0x5f8], R6 ;  /* 0x0005f80601007387 */ /* 0x000fe80000100a00 */
[----:B------:R-:W2:Y:S04]  /*1cc60*/  LDL.LU R16, [R1+0x90] ;  /* 0x0000900001107983 */ /* 0x000ea80000300800 */
[----:B------:R-:W2:Y:S04]  /*1cc70*/  LDL.LU R17, [R1+0x94] ;  /* 0x0000940001117983 */ /* 0x000ea80000300800 */
[----:B------:R-:W3:Y:S04]  /*1cc80*/  LDL.LU R18, [R1+0x98] ;  /* 0x0000980001127983 */ /* 0x000ee80000300800 */
[----:B------:R-:W3:Y:S04]  /*1cc90*/  LDL.LU R19, [R1+0x9c] ;  /* 0x00009c0001137983 */ /* 0x000ee80000300800 */
[----:B------:R-:W4:Y:S04]  /*1cca0*/  LDL.LU R20, [R1+0x190] ;  /* 0x0001900001147983 */ /* 0x000f280000300800 */
[----:B------:R-:W4:Y:S04]  /*1ccb0*/  LDL.LU R21, [R1+0x194] ;  /* 0x0001940001157983 */ /* 0x000f280000300800 */
[----:B------:R-:W4:Y:S04]  /*1ccc0*/  LDL.LU R22, [R1+0x198] ;  /* 0x0001980001167983 */ /* 0x000f280000300800 */
[----:B------:R-:W4:Y:S04]  /*1ccd0*/  LDL.LU R23, [R1+0x19c] ;  /* 0x00019c0001177983 */ /* 0x000f280000300800 */
[----:B---3--:R0:W-:Y:S04]  /*1cce0*/  STL.64 [R1+0xb80], R18 ;  /* 0x000b801201007387 */ /* 0x0081e80000100a00 */
[----:B--2---:R-:W-:Y:S04]  /*1ccf0*/  STL.64 [R1+0xb78], R16 ;  /* 0x000b781001007387 */ /* 0x004fe80000100a00 */
[----:B0-----:R-:W2:Y:S04]  /*1cd00*/  LDL.LU.64 R18, [R1+0x28] ;  /* 0x0000280001127983 */ /* 0x001ea80000300a00 */
[----:B--2---:R0:W-:Y:S04]  /*1cd10*/  STL.64 [R1+0xb90], R18 ;  /* 0x000b901201007387 */ /* 0x0041e80000100a00 */
[----:B0-----:R-:W2:Y:S04]  /*1cd20*/  LDL.LU.64 R18, [R1+0x48] ;  /* 0x0000480001127983 */ /* 0x001ea80000300a00 */
[----:B--2---:R0:W-:Y:S04]  /*1cd30*/  STL.64 [R1+0xba8], R18 ;  /* 0x000ba81201007387 */ /* 0x0041e80000100a00 */
[----:B0-----:R-:W2:Y:S04]  /*1cd40*/  LDL.LU.64 R18, [R1+0x68] ;  /* 0x0000680001127983 */ /* 0x001ea80000300a00 */
[----:B------:R-:W3:Y:S04]  /*1cd50*/  LDL.LU.64 R6, [R1+0x18] ;  /* 0x0000180001067983 */ /* 0x000ee80000300a00 */
[----:B---3--:R0:W-:Y:S04]  /*1cd60*/  STL.64 [R1+0xb88], R6 ;  /* 0x000b880601007387 */ /* 0x0081e80000100a00 */
[----:B------:R-:W3:Y:S04]  /*1cd70*/  LDL.LU R4, [R1+0xf0] ;  /* 0x0000f00001047983 */ /* 0x000ee80000300800 */
[----:B------:R-:W3:Y:S04]  /*1cd80*/  LDL.LU R5, [R1+0xf4] ;  /* 0x0000f40001057983 */ /* 0x000ee80000300800 */
[----:B0-----:R-:W5:Y:S04]  /*1cd90*/  LDL.LU R6, [R1+0xf8] ;  /* 0x0000f80001067983 */ /* 0x001f680000300800 */
[----:B------:R-:W5:Y:S04]  /*1cda0*/  LDL.LU R7, [R1+0xfc] ;  /* 0x0000fc0001077983 */ /* 0x000f680000300800 */
[----:B-----5:R-:W-:Y:S04]  /*1cdb0*/  STL.64 [R1+0xba0], R6 ;  /* 0x000ba00601007387 */ /* 0x020fe80000100a00 */
[----:B---3--:R0:W-:Y:S04]  /*1cdc0*/  STL.64 [R1+0xb98], R4 ;  /* 0x000b980401007387 */ /* 0x0081e80000100a00 */
[----:B0-----:R-:W3:Y:S04]  /*1cdd0*/  LDL.LU R4, [R1+0x130] ;  /* 0x0001300001047983 */ /* 0x001ee80000300800 */
[----:B------:R-:W3:Y:S04]  /*1cde0*/  LDL.LU R5, [R1+0x134] ;  /* 0x0001340001057983 */ /* 0x000ee80000300800 */
[----:B------:R-:W5:Y:S04]  /*1cdf0*/  LDL.LU R6, [R1+0x138] ;  /* 0x0001380001067983 */ /* 0x000f680000300800 */
[----:B------:R-:W5:Y:S01]  /*1ce00*/  LDL.LU R7, [R1+0x13c] ;  /* 0x00013c0001077983 */ /* 0x000f620000300800 */
[----:B------:R-:W-:Y:S01]  /*1ce10*/  IMAD.MOV.U32 R29, RZ, RZ, R26 ;  /* 0x000000ffff1d7224 */ /* 0x000fe200078e001a */
[----:B------:R-:W-:-:S02]  /*1ce20*/  MOV R3, R27 ;  /* 0x0000001b00037202 */ /* 0x000fc40000000f00 */
[----:B-----5:R-:W-:Y:S04]  /*1ce30*/  STL.64 [R1+0xbb8], R6 ;  /* 0x000bb80601007387 */ /* 0x020fe80000100a00 */
[----:B---3--:R0:W-:Y:S04]  /*1ce40*/  STL.64 [R1+0xbb0], R4 ;  /* 0x000bb00401007387 */ /* 0x0081e80000100a00 */
[----:B0-----:R-:W2:Y:S04]  /*1ce50*/  LDL.LU R4, [R1+0x160] ;  /* 0x0001600001047983 */ /* 0x001ea80000300800 */
[----:B------:R-:W2:Y:S04]  /*1ce60*/  LDL.LU R5, [R1+0x164] ;  /* 0x0001640001057983 */ /* 0x000ea80000300800 */
[----:B------:R-:W2:Y:S04]  /*1ce70*/  LDL.LU R6, [R1+0x168] ;  /* 0x0001680001067983 */ /* 0x000ea80000300800 */
[----:B------:R-:W2:Y:S04]  /*1ce80*/  LDL.LU R7, [R1+0x16c] ;  /* 0x00016c0001077983 */ /* 0x000ea80000300800 */
[----:B------:R-:W3:Y:S04]  /*1ce90*/  LDL.LU R24, [R1+0x50] ;  /* 0x0000500001187983 */ /* 0x000ee80000300800 */
[----:B------:R-:W3:Y:S04]  /*1cea0*/  LDL.LU R25, [R1+0x54] ;  /* 0x0000540001197983 */ /* 0x000ee80000300800 */
[----:B------:R-:W3:Y:S04]  /*1ceb0*/  LDL.LU R26, [R1+0x58] ;  /* 0x00005800011a7983 */ /* 0x000ee80000300800 */
[----:B------:R-:W3:Y:S04]  /*1cec0*/  LDL.LU R27, [R1+0x5c] ;  /* 0x00005c00011b7983 */ /* 0x000ee80000300800 */
[----:B------:R-:W5:Y:S04]  /*1ced0*/  LDL.LU R12, [R1+0x390] ;  /* 0x00039000010c7983 */ /* 0x000f680000300800 */
[----:B------:R-:W5:Y:S04]  /*1cee0*/  LDL.LU R13, [R1+0x394] ;  /* 0x00039400010d7983 */ /* 0x000f680000300800 */
[----:B------:R-:W2:Y:S04]  /*1cef0*/  LDL.LU R14, [R1+0x398] ;  /* 0x00039800010e7983 */ /* 0x000ea80000300800 */
[----:B------:R-:W2:Y:S04]  /*1cf00*/  LDL.LU R15, [R1+0x39c] ;  /* 0x00039c00010f7983 */ /* 0x000ea80000300800 */
[----:B--2---:R0:W-:Y:S04]  /*1cf10*/  STL.64 [R1+0xb10], R14 ;  /* 0x000b100e01007387 */ /* 0x0041e80000100a00 */
[----:B-----5:R-:W-:Y:S04]  /*1cf20*/  STL.64 [R1+0xb08], R12 ;  /* 0x000b080c01007387 */ /* 0x020fe80000100a00 */
[----:B0-----:R-:W2:Y:S01]  /*1cf30*/  LDL.LU R14, [R1+0x2b8] ;  /* 0x0002b800010e7983 */ /* 0x001ea20000300800 */
[----:B------:R-:W-:-:S05]  /*1cf40*/  MOV R15, R28 ;  /* 0x0000001c000f7202 */ /* 0x000fca0000000f00 */
[----:B--2---:R0:W-:Y:S04]  /*1cf50*/  STL.64 [R1+0xb20], R14 ;  /* 0x000b200e01007387 */ /* 0x0041e80000100a00 */
[----:B0-----:R-:W4:Y:S01]  /*1cf60*/  LDL.LU.64 R14, [R1+0x88] ;  /* 0x00008800010e7983 */ /* 0x001f220000300a00 */
[C---:B------:R-:W-:Y:S03]  /*1cf70*/  HMMA.16816.F32.BF16 R4, R8.reuse, R18, R4 ;  /* 0x000000120804723c */ /* 0x040fe60000041804 */
[----:B------:R-:W-:Y:S04]  /*1cf80*/  STL [R1+0xa80], R3 ;  /* 0x000a800301007387 */ /* 0x000fe80000100800 */
[----:B------:R-:W-:Y:S01]  /*1cf90*/  STL [R1+0xa24], R29 ;  /* 0x000a241d01007387 */ /* 0x000fe20000100800 */
[----:B------:R-:W-:Y:S01]  /*1cfa0*/  MOV R28, R19 ;  /* 0x00000013001c7202 */ /* 0x000fe20000000f00 */
[----:B----4-:R-:W-:Y:S11]  /*1cfb0*/  HMMA.16816.F32.BF16 R20, R8, R14, R20 ;  /* 0x0000000e0814723c */ /* 0x010ff60000041814 */
[----:B------:R-:W-:Y:S11]  /*1cfc0*/  @!UPT UIADD3 URZ, URZ, URZ, URZ ;  /* 0x0000003f3f3ff290 */ /* 0x000ff6000fffe03f */
[----:B------:R-:W-:Y:S01]  /*1cfd0*/  @!UPT UIADD3 URZ, URZ, URZ, URZ ;  /* 0x0000003f3f3ff290 */ /* 0x000fe2000fffe03f */
[----:B------:R0:W-:Y:S04]  /*1cfe0*/  STL.64 [R1+0x610], R20 ;  /* 0x0006101401007387 */ /* 0x0001e80000100a00 */
[----:B------:R1:W-:Y:S01]  /*1cff0*/  STL.64 [R1+0x618], R22 ;  /* 0x0006181601007387 */ /* 0x0003e20000100a00 */
[----:B0-----:R-:W-:Y:S02]  /*1d000*/  MOV R20, R15 ;  /* 0x0000000f00147202 */ /* 0x001fe40000000f00 */
[----:B------:R-:W-:Y:S01]  /*1d010*/  MOV R21, R14 ;  /* 0x0000000e00157202 */ /* 0x000fe20000000f00 */
[----:B-1----:R-:W3:Y:S04]  /*1d020*/  LDL.LU.64 R22, [R1+0xbc0] ;  /* 0x000bc00001167983 */ /* 0x002ee80000300a00 */
[----:B------:R-:W-:Y:S01]  /*1d030*/  STL [R1+0xac0], R20 ;  /* 0x000ac01401007387 */ /* 0x000fe20000100800 */
[----:B------:R-:W-:-:S03]  /*1d040*/  MOV R14, R2 ;  /* 0x00000002000e7202 */ /* 0x000fc60000000f00 */
[----:B------:R-:W-:Y:S01]  /*1d050*/  STL [R1+0xa84], R21 ;  /* 0x000a841501007387 */ /* 0x000fe20000100800 */
[----:B------:R-:W-:-:S03]  /*1d060*/  IMAD.MOV.U32 R2, RZ, RZ, R18 ;  /* 0x000000ffff027224 */ /* 0x000fc600078e0012 */
[----:B------:R-:W-:Y:S04]  /*1d070*/  STL.64 [R1+0x620], R4 ;  /* 0x0006200401007387 */ /* 0x000fe80000100a00 */
[----:B------:R0:W-:Y:S04]  /*1d080*/  STL.64 [R1+0x628], R6 ;  /* 0x0006280601007387 */ /* 0x0001e80000100a00 */
[----:B0-----:R-:W2:Y:S04]  /*1d090*/  LDL.LU.64 R6, [R1+0xbb8] ;  /* 0x000bb80001067983 */ /* 0x001ea80000300a00 */
[----:B------:R-:W2:Y:S04]  /*1d0a0*/  LDL.LU.64 R4, [R1+0xbb0] ;  /* 0x000bb00001047983 */ /* 0x000ea80000300a00 */
[----:B------:R-:W2:Y:S01]  /*1d0b0*/  LDL.LU.64 R18, [R1+0xba8] ;  /* 0x000ba80001127983 */ /* 0x000ea20000300a00 */
[----:B------:R-:W-:-:S03]  /*1d0c0*/  MOV R15, R0 ;  /* 0x00000000000f7202 */ /* 0x000fc60000000f00 */
[----:B------:R-:W-:Y:S01]  /*1d0d0*/  STL [R1+0xac4], R2 ;  /* 0x000ac40201007387 */ /* 0x000fe20000100800 */
[C---:B--2---:R-:W-:Y:S01]  /*1d0e0*/  HMMA.16816.F32.BF16 R4, R8.reuse, R18, R4 ;  /* 0x000000120804723c */ /* 0x044fe20000041804 */
[----:B------:R-:W-:Y:S02]  /*1d0f0*/  MOV R29, R18 ;  /* 0x00000012001d7202 */ /* 0x000fe40000000f00 */
[----:B------:R-:W-:Y:S11]  /*1d100*/  MOV R0, R19 ;  /* 0x0000001300007202 */ /* 0x000ff60000000f00 */
[----:B------:R-:W-:Y:S09]  /*1d110*/  @!UPT UIADD3 URZ, URZ, URZ, URZ ;  /* 0x0000003f3f3ff290 */ /* 0x000ff2000fffe03f */
[----:B------:R-:W-:Y:S04]  /*1d120*/  STL.64 [R1+0x640], R4 ;  /* 0x0006400401007387 */ /* 0x000fe80000100a00 */
[----:B------:R0:W-:Y:S04]  /*1d130*/  STL.64 [R1+0x648], R6 ;  /* 0x0006480601007387 */ /* 0x0001e80000100a00 */
[----:B0-----:R-:W2:Y:S04]  /*1d140*/  LDL.LU.64 R6, [R1+0xba0] ;  /* 0x000ba00001067983 */ /* 0x001ea80000300a00 */
[----:B------:R-:W2:Y:S04]  /*1d150*/  LDL.LU.64 R4, [R1+0xb98] ;  /* 0x000b980001047983 */ /* 0x000ea80000300a00 */
[----:B------:R-:W2:Y:S02]  /*1d160*/  LDL.LU.64 R18, [R1+0xb90] ;  /* 0x000b900001127983 */ /* 0x000ea40000300a00 */
[----:B--2---:R-:W-:Y:S01]  /*1d170*/  HMMA.16816.F32.BF16 R4, R8, R18, R4 ;  /* 0x000000120804723c */ /* 0x004fe20000041804 */
[----:B------:R-:W-:-:S02]  /*1d180*/  MOV R21, R18 ;  /* 0x0000001200157202 */ /* 0x000fc40000000f00 */
[----:B------:R-:W-:Y:S11]  /*1d190*/  MOV R3, R19 ;  /* 0x0000001300037202 */ /* 0x000ff60000000f00 */
[----:B------:R-:W-:Y:S09]  /*1d1a0*/  @!UPT UIADD3 URZ, URZ, URZ, URZ ;  /* 0x0000003f3f3ff290 */ /* 0x000ff2000fffe03f */
[----:B------:R-:W-:Y:S04]  /*1d1b0*/  STL.64 [R1+0x660], R4 ;  /* 0x0006600401007387 */ /* 0x000fe80000100a00 */
[----:B------:R0:W-:Y:S04]  /*1d1c0*/  STL.64 [R1+0x668], R6 ;  /* 0x0006680601007387 */ /* 0x0001e80000100a00 */
[----:B0-----:R-:W2:Y:S04]  /*1d1d0*/  LDL.LU.64 R6, [R1+0xb88] ;  /* 0x000b880001067983 */ /* 0x001ea80000300a00 */
[----:B------:R-:W2:Y:S04]  /*1d1e0*/  LDL.LU.64 R18, [R1+0xb80] ;  /* 0x000b800001127983 */ /* 0x000ea80000300a00 */
[----:B------:R-:W2:Y:S02]  /*1d1f0*/  LDL.LU.64 R16, [R1+0xb78] ;  /* 0x000b780001107983 */ /* 0x000ea40000300a00 */
[C---:B--2---:R-:W-:Y:S01]  /*1d200*/  HMMA.16816.F32.BF16 R16, R8.reuse, R6, R16 ;  /* 0x000000060810723c */ /* 0x044fe20000041810 */
[----:B------:R-:W-:Y:S01]  /*1d210*/  MOV R2, R6 ;  /* 0x0000000600027202 */ /* 0x000fe20000000f00 */
[----:B------:R-:W-:Y:S11]  /*1d220*/  IMAD.MOV.U32 R20, RZ, RZ, R7 ;  /* 0x000000ffff147224 */ /* 0x000ff600078e0007 */
[----:B------:R-:W-:Y:S10]  /*1d230*/  @!UPT UIADD3 URZ, URZ, URZ, URZ ;  /* 0x0000003f3f3ff290 */ /* 0x000ff4000fffe03f */
[----:B------:R-:W-:Y:S04]  /*1d240*/  STL.64 [R1+0x670], R16 ;  /* 0x0006701001007387 */ /* 0x000fe80000100a00 */
[----:B------:R0:W-:Y:S04]  /*1d250*/  STL.64 [R1+0x678], R18 ;  /* 0x0006781201007387 */ /* 0x0001e80000100a00 */
[----:B0-----:R-:W2:Y:S04]  /*1d260*/  LDL.LU.64 R18, [R1+0xb70] ;  /* 0x000b700001127983 */ /* 0x001ea80000300a00 */
[----:B------:R-:W4:Y:S04]  /*1d270*/  LDL.LU.64 R16, [R1+0xb68] ;  /* 0x000b680001107983 */ /* 0x000f280000300a00 */
[----:B------:R-:W5:Y:S04]  /*1d280*/  LDL.LU.64 R6, [R1+0xb60] ;  /* 0x000b600001067983 */ /* 0x000f680000300a00 */
[----:B------:R-:W2:Y:S01]  /*1d290*/  LDL.LU.64 R4, [R1+0xb58] ;  /* 0x000b580001047983 */ /* 0x000ea20000300a00 */
[----:B---3--:R-:W-:Y:S11]  /*1d2a0*/  HMMA.16816.F32.BF16 R24, R8, R22, R24 ;  /* 0x000000160818723c */ /* 0x008ff60000041818 */
[----:B------:R-:W-:Y:S11]  /*1d2b0*/  @!UPT UIADD3 URZ, URZ, URZ, URZ ;  /* 0x0000003f3f3ff290 */ /* 0x000ff6000fffe03f */
[----:B------:R-:W-:Y:S01]  /*1d2c0*/  @!UPT UIADD3 URZ, URZ, URZ, URZ ;  /* 0x0000003f3f3ff290 */ /* 0x000fe2000fffe03f */
[----:B------:R-:W-:Y:S04]  /*1d2d0*/  STL.64 [R1+0x690], R24 ;  /* 0x0006901801007387 */ /* 0x000fe80000100a00 */
[----:B------:R0:W-:Y:S04]  /*1d2e0*/  STL.64 [R1+0x698], R26 ;  /* 0x0006981a01007387 */ /* 0x0001e80000100a00 */
[----:B0-----:R-:W3:Y:S04]  /*1d2f0*/  LDL.LU.64 R26, [R1+0xb50] ;  /* 0x000b5000011a7983 */ /* 0x001ee80000300a00 */
[----:B------:R-:W3:Y:S04]  /*1d300*/  LDL.LU.64 R24, [R1+0xb48] ;  /* 0x000b480001187983 */ /* 0x000ee80000300a00 */
[----:B------:R5:W-:Y:S04]  /*1d310*/  STL.64 [R1+0x978], R22 ;  /* 0x0009781601007387 */ /* 0x000be80000100a00 */
[----:B------:R0:W-:Y:S01]  /*1d320*/  STL.64 [R1+0xac8], R20 ;  /* 0x000ac81401007387 */ /* 0x0001e20000100a00 */
[----:B-----5:R-:W-:-:S02]  /*1d330*/  MOV R23, R6 ;  /* 0x0000000600177202 */ /* 0x020fc40000000f00 */
[----:B--2---:R-:W-:Y:S02]  /*1d340*/  MOV R22, R5 ;  /* 0x0000000500167202 */ /* 0x004fe40000000f00 */
[----:B------:R-:W2:Y:S04]  /*1d350*/  LDL.LU R5, [R1+0xb40] ;  /* 0x000b400001057983 */ /* 0x000ea80000300800 */
[----:B------:R-:W2:Y:S04]  /*1d360*/  LDL.LU R6, [R1+0xb3c] ;  /* 0x000b3c0001067983 */ /* 0x000ea80000300800 */
[----:B------:R1:W-:Y:S04]  /*1d370*/  STL.64 [R1+0xb18], R22 ;  /* 0x000b181601007387 */ /* 0x0003e80000100a00 */
[----:B0-----:R-:W5:Y:S04]  /*1d380*/  LDL.LU R20, [R1+0x3b0] ;  /* 0x0003b00001147983 */ /* 0x001f680000300800 */
[----:B------:R-:W5:Y:S04]  /*1d390*/  LDL.LU R21, [R1+0x3b4] ;  /* 0x0003b40001157983 */ /* 0x000f680000300800 */
[----:B-1----:R-:W2:Y:S04]  /*1d3a0*/  LDL.LU R22, [R1+0x3b8] ;  /* 0x0003b80001167983 */ /* 0x002ea80000300800 */
[----:B------:R-:W2:Y:S01]  /*1d3b0*/  LDL.LU R23, [R1+0x3bc] ;  /* 0x0003bc0001177983 */ /* 0x000ea20000300800 */
[----:B---3--:R-:W-:Y:S07]  /*1d3c0*/  HMMA.16816.F32.BF16 R24, R8, R18, R24 ;  /* 0x000000120818723c */ /* 0x008fee0000041818 */
[----:B------:R-:W-:Y:S01]  /*1d3d0*/  MOV R10, R7 ;  /* 0x00000007000a7202 */ /* 0x000fe20000000f00 */
[----:B--2---:R-:W-:Y:S04]  /*1d3e0*/  STL.64 [R1+0xb30], R22 ;  /* 0x000b301601007387 */ /* 0x004fe80000100a00 */
[----:B-----5:R0:W-:Y:S04]  /*1d3f0*/  STL.64 [R1+0xb28], R20 ;  /* 0x000b281401007387 */ /* 0x0201e80000100a00 */
[----:B0-----:R-:W2:Y:S04]  /*1d400*/  LDL.LU R20, [R1+0x3d0] ;  /* 0x0003d00001147983 */ /* 0x001ea80000300800 */
[----:B------:R-:W2:Y:S04]  /*1d410*/  LDL.LU R21, [R1+0x3d4] ;  /* 0x0003d40001157983 */ /* 0x000ea80000300800 */
[----:B------:R-:W2:Y:S04]  /*1d420*/  LDL.LU R22, [R1+0x3d8] ;  /* 0x0003d80001167983 */ /* 0x000ea80000300800 */
[----:B------:R-:W2:Y:S04]  /*1d430*/  LDL.LU R23, [R1+0x3dc] ;  /* 0x0003dc0001177983 */ /* 0x000ea80000300800 */
[----:B------:R-:W2:Y:S04]  /*1d440*/  LDL.LU R7, [R1+0xb38] ;  /* 0x000b380001077983 */ /* 0x000ea80000300800 */
[----:B------:R0:W-:Y:S04]  /*1d450*/  STL.64 [R1+0x6b0], R24 ;  /* 0x0006b01801007387 */ /* 0x0001e80000100a00 */
[----:B------:R1:W-:Y:S04]  /*1d460*/  STL.64 [R1+0x6b8], R26 ;  /* 0x0006b81a01007387 */ /* 0x0003e80000100a00 */
[----:B------:R-:W3:Y:S04]  /*1d470*/  LDL.LU R11, [R1+0x28c] ;  /* 0x00028c00010b7983 */ /* 0x000ee80000300800 */
[----:B0-----:R-:W5:Y:S04]  /*1d480*/  LDL.LU R24, [R1+0x370] ;  /* 0x0003700001187983 */ /* 0x001f680000300800 */
[----:B------:R-:W5:Y:S04]  /*1d490*/  LDL.LU R25, [R1+0x374] ;  /* 0x0003740001197983 */ /* 0x000f680000300800 */
[----:B-1----:R-:W5:Y:S04]  /*1d4a0*/  LDL.LU R26, [R1+0x378] ;  /* 0x00037800011a7983 */ /* 0x002f680000300800 */
[----:B------:R-:W5:Y:S01]  /*1d4b0*/  LDL.LU R27, [R1+0x37c] ;  /* 0x00037c00011b7983 */ /* 0x000f620000300800 */
[C---:B--2---:R-:W-:Y:S03]  /*1d4c0*/  HMMA.16816.F32.BF16 R12, R4.reuse, R14, R20 ;  /* 0x0000000e040c723c */ /* 0x044fe60000041814 */
[----:B------:R-:W2:Y:S01]  /*1d4d0*/  LDL.LU.64 R22, [R1+0xb30] ;  /* 0x000b300001167983 */ /* 0x000ea20000300a00 */
[----:B------:R-:W2:Y:S11]  /*1d4e0*/  LDL.LU.64 R20, [R1+0xb28] ;  /* 0x000b280001147983 */ /* 0x000eb60000300a00 */
[----:B------:R-:W-:Y:S08]  /*1d4f0*/  @!UPT UIADD3 URZ, URZ, URZ, URZ ;  /* 0x0000003f3f3ff290 */ /* 0x000ff0000fffe03f */
[----:B------:R-:W-:Y:S01]  /*1d500*/  STL.64 [R1+0x1f0], R12 ;  /* 0x0001f00c01007387 */ /* 0x000fe20000100a00 */
[----:B------:R0:W-:Y:S03]  /*1d510*/  STL.64 [R1+0x1f8], R14 ;  /* 0x0001f80e01007387 */ /* 0x0001e60000100a00 */
[----:B0-----:R-:W2:Y:S02]  /*1d520*/  LDL.LU.64 R14, [R1+0xb20] ;  /* 0x000b2000010e7983 */ /* 0x001ea40000300a00 */
[C---:B--2---:R-:W-:Y:S02]  /*1d530*/  HMMA.16816.F32.BF16 R12, R4.reuse, R14, R20 ;  /* 0x0000000e040c723c */ /* 0x044fe40000041814 */
[----:B------:R-:W5:Y:S11]  /*1d540*/  LDL.LU.64 R22, [R1+0xb18] ;  /* 0x000b180001167983 */ /* 0x000f760000300a00 */
[----:B------:R-:W-:Y:S10]  /*1d550*/  @!UPT UIADD3 URZ, URZ, URZ, URZ ;  /* 0x0000003f3f3ff290 */ /* 0x000ff4000fffe03f */
[----:B------:R-:W-:Y:S01]  /*1d560*/  STL.64 [R1+0x220], R12 ;  /* 0x0002200c01007387 */ /* 0x000fe20000100a00 */
[----:B------:R0:W-:Y:S03]  /*1d570*/  STL.64 [R1+0x228], R14 ;  /* 0x0002280e01007387 */ /* 0x0001e60000100a00 */
[----:B0-----:R-:W3:Y:S01]  /*1d580*/  LDL.LU.64 R14, [R1+0xb10] ;  /* 0x000b1000010e7983 */ /* 0x001ee20000300a00 */
[----:B------:R-:W3:Y:S02]  /*1d590*/  LDL.LU.64 R12, [R1+0xb08] ;  /* 0x000b0800010c7983 */ /* 0x000ee40000300a00 */
[C---:B---3--:R-:W-:Y:S01]  /*1d5a0*/  HMMA.16816.F32.BF16 R8, R4.reuse, R10, R12 ;  /* 0x0000000a0408723c */ /* 0x048fe2000004180c */
[----:B------:R-:W4:Y:S01]  /*1d5b0*/  LDL.LU.64 R14, [R1+0xb00] ;  /* 0x000b0000010e7983 */ /* 0x000f220000300a00 */
[----:B------:R-:W2:Y:S06]  /*1d5c0*/  LDL.LU.64 R12, [R1+0xaf8] ;  /* 0x000af800010c7983 */ /* 0x000eac0000300a00 */
[----:B-----5:R-:W-:Y:S11]  /*1d5d0*/  HMMA.16816.F32.BF16 R20, R4, R22, R24 ;  /* 0x000000160414723c */ /* 0x020ff60000041818 */
[----:B------:R-:W-:Y:S04]  /*1d5e0*/  @!UPT UIADD3 URZ, URZ, URZ, URZ ;  /* 0x0000003f3f3ff290 */ /* 0x000fe8000fffe03f */
[----:B------:R-:W-:Y:S01]  /*1d5f0*/  STL.64 [R1+0x250], R8 ;  /* 0x0002500801007387 */ /* 0x000fe20000100a00 */
[----:B------:R-:W-:Y:S07]  /*1d600*/  STL.64 [R1+0x258], R10 ;  /* 0x0002580a01007387 */ /* 0x000fee0000100a00 */
[----:B------:R-:W-:Y:S02]  /*1d610*/  STL.64 [R1+0x270], R20 ;  /* 0x0002701401007387 */ /* 0x000fe40000100a00 */
[----:B------:R-:W-:Y:S01]  /*1d620*/  STL.64 [R1+0x278], R22 ;  /* 0x0002781601007387 */ /* 0x000fe20000100a00 */
[----:B------:R2:W-:Y:S02]  /*1d630*/  STL.64 [R1+0xa28], R18 ;  /* 0x000a281201007387 */ /* 0x0005e40000100a00 */
[----:B--2---:R-:W-:-:S02]  /*1d640*/  MOV R18, R12 ;  /* 0x0000000c00127202 */ /* 0x004fc40000000f00 */
[----:B------:R-:W-:Y:S01]  /*1d650*/  MOV R19, R13 ;  /* 0x0000000d00137202 */ /* 0x000fe20000000f00 */
[----:B------:R-:W2:Y:S01]  /*1d660*/  LDL.LU R12, [R1+0xaf4] ;  /* 0x000af400010c7983 */ /* 0x000ea20000300800 */
[----:B------:R-:W3:Y:S03]  /*1d670*/  LDL.LU R13, [R1+0xaf0] ;  /* 0x000af000010d7983 */ /* 0x000ee60000300800 */
[----:B------:R0:W-:Y:S04]  /*1d680*/  STL.64 [R1+0xa38], R18 ;  /* 0x000a381201007387 */ /* 0x0001e80000100a00 */
[----:B0-----:R-:W5:Y:S01]  /*1d690*/  LDL.LU R18, [R1+0xe8] ;  /* 0x0000e80001127983 */ /* 0x001f620000300800 */
[----:B------:R-:W5:Y:S03]  /*1d6a0*/  LDL.LU R19, [R1+0xec] ;  /* 0x0000ec0001137983 */ /* 0x000f660000300800 */
[----:B-----5:R0:W-:Y:S04]  /*1d6b0*/  STL.64 [R1+0xa50], R18 ;  /* 0x000a501201007387 */ /* 0x0201e80000100a00 */
[----:B0-----:R-:W5:Y:S01]  /*1d6c0*/  LDL.LU R18, [R1+0x108] ;  /* 0x0001080001127983 */ /* 0x001f620000300800 */
[----:B------:R-:W5:Y:S03]  /*1d6d0*/  LDL.LU R19, [R1+0x10c] ;  /* 0x00010c0001137983 */ /* 0x000f660000300800 */
[----:B-----5:R0:W-:Y:S04]  /*1d6e0*/  STL.64 [R1+0xa68], R18 ;  /* 0x000a681201007387 */ /* 0x0201e80000100a00 */
[----:B0-----:R-:W5:Y:S01]  /*1d6f0*/  LDL.LU R18, [R1+0x128] ;  /* 0x0001280001127983 */ /* 0x001f620000300800 */
[----:B------:R-:W5:Y:S03]  /*1d700*/  LDL.LU R19, [R1+0x12c] ;  /* 0x00012c0001137983 */ /* 0x000f660000300800 */
[----:B---3--:R-:W-:Y:S04]  /*1d710*/  SHFL.BFLY PT, R10, R13, 0x1, 0x1f ;  /* 0x0c201f000d0a7f89 */ /* 0x008fe800000e0000 */
[----:B--2---:R-:W0:Y:S04]  /*1d720*/  SHFL.BFLY PT, R11, R12, 0x1, 0x1f ;  /* 0x0c201f000c0b7f89 */ /* 0x004e2800000e0000 */
[----:B-----5:R1:W-:Y:S04]  /*1d730*/  STL.64 [R1+0xa88], R18 ;  /* 0x000a881201007387 */ /* 0x0203e80000100a00 */
[----:B-1----:R-:W2:Y:S01]  /*1d740*/  LDL.LU R18, [R1+0x148] ;  /* 0x0001480001127983 */ /* 0x002ea20000300800 */
[----:B------:R-:W2:Y:S02]  /*1d750*/  LDL.LU R19, [R1+0x14c] ;  /* 0x00014c0001137983 */ /* 0x000ea40000300800 */
[----:B----4-:R-:W-:-:S02]  /*1d760*/  FADD R9, R14, R16 ;  /* 0x000000100e097221 */ /* 0x010fc40000000000 */
[----:B------:R-:W-:Y:S01]  /*1d770*/  FADD R8, R15, R17 ;  /* 0x000000110f087221 */ /* 0x000fe20000000000 */
[----:B--2---:R-:W-:Y:S01]  /*1d780*/  STL.64 [R1+0xaa0], R18 ;  /* 0x000aa01201007387 */ /* 0x004fe20000100a00 */
[----:B0-----:R-:W-:Y:S03]  /*1d790*/  STL.64 [R1+0xa48], R10 ;  /* 0x000a480a01007387 */ /* 0x001fe60000100a00 */
[----:B------:R0:W-:Y:S02]  /*1d7a0*/  STL.64 [R1+0xa40], R8 ;  /* 0x000a400801007387 */ /* 0x0001e40000100a00 */
[----:B0-----:R-:W2:Y:S01]  /*1d7b0*/  LDL.LU R8, [R1+0x230] ;  /* 0x0002300001087983 */ /* 0x001ea20000300800 */
[----:B------:R-:W2:Y:S02]  /*1d7c0*/  LDL.LU R9, [R1+0x234] ;  /* 0x0002340001097983 */ /* 0x000ea40000300800 */
[----:B------:R-:W3:Y:S02]  /*1d7d0*/  LDL.LU R10, [R1+0x238] ;  /* 0x00023800010a7983 */ /* 0x000ee40000300800 */
[----:B------:R-:W3:Y:S01]  /*1d7e0*/  LDL.LU R11, [R1+0x23c] ;  /* 0x00023c00010b7983 */ /* 0x000ee20000300800 */
[----:B------:R-:W4:Y:S01]  /*1d7f0*/  LDL.LU R18, [R1+0x178] ;  /* 0x0001780001127983 */ /* 0x000f220000300800 */
[----:B------:R-:W4:Y:S03]  /*1d800*/  LDL.LU R19, [R1+0x17c] ;  /* 0x00017c0001137983 */ /* 0x000f260000300800 */
[----:B----4-:R0:W-:Y:S01]  /*1d810*/  STL.64 [R1+0xab8], R18 ;  /* 0x000ab81201007387 */ /* 0x0101e20000100a00 */
[----:B------:R-:W4:Y:S02]  /*1d820*/  LDL.LU R26, [R1+0x1a8] ;  /* 0x0001a800011a7983 */ /* 0x000f240000300800 */
[----:B------:R-:W4:Y:S02]  /*1d830*/  LDL.LU R27, [R1+0x1ac] ;  /* 0x0001ac00011b7983 */ /* 0x000f240000300800 */
[----:B----4-:R-:W-:Y:S01]  /*1d840*/  STL.64 [R1+0xad0], R26 ;  /* 0x000ad01a01007387 */ /* 0x010fe20000100a00 */
[----:B------:R-:W4:Y:S02]  /*1d850*/  LDL.LU R16, [R1+0x310] ;  /* 0x0003100001107983 */ /* 0x000f240000300800 */
[----:B------:R-:W4:Y:S02]  /*1d860*/  LDL.LU R17, [R1+0x314] ;  /* 0x0003140001117983 */ /* 0x000f240000300800 */
[----:B0-----:R-:W5:Y:S01]  /*1d870*/  LDL.LU R18, [R1+0x318] ;  /* 0x0003180001127983 */ /* 0x001f620000300800 */
[----:B------:R-:W5:Y:S04]  /*1d880*/  LDL.LU R19, [R1+0x31c] ;  /* 0x00031c0001137983 */ /* 0x000f680000300800 */
[----:B-----5:R0:W-:Y:S01]  /*1d890*/  STL.64 [R1+0xae0], R18 ;  /* 0x000ae01201007387 */ /* 0x0201e20000100a00 */
[----:B----4-:R-:W-:Y:S02]  /*1d8a0*/  STL.64 [R1+0xad8], R16 ;  /* 0x000ad81001007387 */ /* 0x010fe40000100a00 */
[----:B------:R-:W4:Y:S02]  /*1d8b0*/  LDL.LU R22, [R1+0x1c8] ;  /* 0x0001c80001167983 */ /* 0x000f240000300800 */
[----:B------:R-:W4:Y:S02]  /*1d8c0*/  LDL.LU R23, [R1+0x1cc] ;  /* 0x0001cc0001177983 */ /* 0x000f240000300800 */
[----:B----4-:R1:W-:Y:S01]  /*1d8d0*/  STL.64 [R1+0xae8], R22 ;  /* 0x000ae81601007387 */ /* 0x0103e20000100a00 */
[----:B0-----:R-:W4:Y:S02]  /*1d8e0*/  LDL.LU R18, [R1+0x218] ;  /* 0x0002180001127983 */ /* 0x001f240000300800 */
[----:B------:R-:W4:Y:S02]  /*1d8f0*/  LDL.LU R19, [R1+0x21c] ;  /* 0x00021c0001137983 */ /* 0x000f240000300800 */
[----:B------:R-:W4:Y:S01]  /*1d900*/  LDL.LU R20, [R1+0x350] ;  /* 0x0003500001147983 */ /* 0x000f220000300800 */
[----:B------:R-:W4:Y:S04]  /*1d910*/  LDL.LU R21, [R1+0x354] ;  /* 0x0003540001157983 */ /* 0x000f280000300800 */
[----:B-1----:R-:W4:Y:S01]  /*1d920*/  LDL.LU R22, [R1+0x358] ;  /* 0x0003580001167983 */ /* 0x002f220000300800 */
[----:B------:R-:W4:Y:S02]  /*1d930*/  LDL.LU R23, [R1+0x35c] ;  /* 0x00035c0001177983 */ /* 0x000f240000300800 */
[----:B------:R-:W5:Y:S02]  /*1d940*/  LDL.LU R24, [R1+0x330] ;  /* 0x0003300001187983 */ /* 0x000f640000300800 */
[----:B------:R-:W5:Y:S01]  /*1d950*/  LDL.LU R25, [R1+0x334] ;  /* 0x0003340001197983 */ /* 0x000f620000300800 */
[----:B------:R-:W5:Y:S01]  /*1d960*/  LDL.LU R26, [R1+0x338] ;  /* 0x00033800011a7983 */ /* 0x000f620000300800 */
[----:B------:R-:W5:Y:S02]  /*1d970*/  LDL.LU R27, [R1+0x33c] ;  /* 0x00033c00011b7983 */ /* 0x000f640000300800 */
[----:B---3--:R-:W-:Y:S02]  /*1d980*/  STL.64 [R1+0xa60], R10 ;  /* 0x000a600a01007387 */ /* 0x008fe40000100a00 */
[----:B--2---:R0:W-:Y:S02]  /*1d990*/  STL.64 [R1+0xa58], R8 ;  /* 0x000a580801007387 */ /* 0x0041e40000100a00 */
[----:B0-----:R-:W2:Y:S01]  /*1d9a0*/  LDL.LU R8, [R1+0x260] ;  /* 0x0002600001087983 */ /* 0x001ea20000300800 */
[----:B------:R-:W2:Y:S02]  /*1d9b0*/  LDL.LU R9, [R1+0x264] ;  /* 0x0002640001097983 */ /* 0x000ea40000300800 */
[----:B------:R-:W3:Y:S02]  /*1d9c0*/  LDL.LU R10, [R1+0x268] ;  /* 0x00026800010a7983 */ /* 0x000ee40000300800 */
[----:B------:R-:W3:Y:S02]  /*1d9d0*/  LDL.LU R11, [R1+0x26c] ;  /* 0x00026c00010b7983 */ /* 0x000ee40000300800 */
[----:B---3--:R-:W-:Y:S01]  /*1d9e0*/  STL.64 [R1+0xa78], R10 ;  /* 0x000a780a01007387 */ /* 0x008fe20000100a00 */
[----:B--2---:R0:W-:Y:S03]  /*1d9f0*/  STL.64 [R1+0xa70], R8 ;  /* 0x000a700801007387 */ /* 0x0041e60000100a00 */
        /* <DEDUP_REMOVED lines=9> */
[----:B------:R-:W3:Y:S01]  /*1da90*/  LDL.LU R11, [R1+0x2cc] ;  /* 0x0002cc00010b7983 */ /* 0x000ee20000300800 */
[C---:B----4-:R-:W-:Y:S01]  /*1daa0*/  HMMA.16816.F32.BF16 R16, R4.reuse, R18, R20 ;  /* 0x000000120410723c */ /* 0x050fe20000041814 */
[----:B---3--:R-:W-:Y:S01]  /*1dab0*/  STL.64 [R1+0xab0], R10 ;  /* 0x000ab00a01007387 */ /* 0x008fe20000100a00 */
[----:B--2---:R0:W-:Y:S03]  /*1dac0*/  STL.64 [R1+0xaa8], R8 ;  /* 0x000aa80801007387 */ /* 0x0041e60000100a00 */
[----:B0-----:R-:W2:Y:S01]  /*1dad0*/  LDL.LU R8, [R1+0x2f0] ;  /* 0x0002f00001087983 */ /* 0x001ea20000300800 */
[----:B------:R-:W2:Y:S02]  /*1dae0*/  LDL.LU R9, [R1+0x2f4] ;  /* 0x0002f40001097983 */ /* 0x000ea40000300800 */
[----:B------:R-:W2:Y:S02]  /*1daf0*/  LDL.LU R10, [R1+0x2f8] ;  /* 0x0002f800010a7983 */ /* 0x000ea40000300800 */
[----:B------:R-:W2:Y:S01]  /*1db00*/  LDL.LU R11, [R1+0x2fc] ;  /* 0x0002fc00010b7983 */ /* 0x000ea20000300800 */
[----:B------:R0:W-:Y:S04]  /*1db10*/  STL.64 [R1+0xa30], R12 ;  /* 0x000a300c01007387 */ /* 0x0001e80000100a00 */
[----:B0-----:R-:W3:Y:S01]  /*1db20*/  LDL.LU R12, [R1+0x200] ;  /* 0x00020000010c7983 */ /* 0x001ee20000300800 */
[----:B------:R-:W3:Y:S02]  /*1db30*/  LDL.LU R13, [R1+0x204] ;  /* 0x00020400010d7983 */ /* 0x000ee40000300800 */
[----:B------:R-:W3:Y:S02]  /*1db40*/  LDL.LU R14, [R1+0x208] ;  /* 0x00020800010e7983 */ /* 0x000ee40000300800 */
[----:B------:R-:W3:Y:S01]  /*1db50*/  LDL.LU R15, [R1+0x20c] ;  /* 0x00020c00010f7983 */ /* 0x000ee20000300800 */
[----:B------:R-:W5:Y:S02]  /*1db60*/  LDL.LU.64 R22, [R1+0xae8] ;  /* 0x000ae80001167983 */ /* 0x000f640000300a00 */
[----:B------:R-:W-:Y:S02]  /*1db70*/  STL.64 [R1+0x2a0], R16 ;  /* 0x0002a01001007387 */ /* 0x000fe40000100a00 */
[----:B------:R0:W-:Y:S02]  /*1db80*/  STL.64 [R1+0x2a8], R18 ;  /* 0x0002a81201007387 */ /* 0x0001e40000100a00 */
[----:B0-----:R-:W4:Y:S01]  /*1db90*/  LDL.LU.64 R18, [R1+0xae0] ;  /* 0x000ae00001127983 */ /* 0x001f220000300a00 */
[----:B------:R-:W4:Y:S01]  /*1dba0*/  LDL.LU.64 R16, [R1+0xad8] ;  /* 0x000ad80001107983 */ /* 0x000f220000300a00 */
[C---:B-----5:R-:W-:Y:S02]  /*1dbb0*/  HMMA.16816.F32.BF16 R20, R4.reuse, R22, R24 ;  /* 0x000000160414723c */ /* 0x060fe40000041818 */
[----:B------:R-:W4:Y:S11]  /*1dbc0*/  LDL.LU.64 R26, [R1+0xad0] ;  /* 0x000ad000011a7983 */ /* 0x000f360000300a00 */
[----:B------:R-:W-:Y:S10]  /*1dbd0*/  @!UPT UIADD3 URZ, URZ, URZ, URZ ;  /* 0x0000003f3f3ff290 */ /* 0x000ff4000fffe03f */
[----:B------:R0:W-:Y:S01]  /*1dbe0*/  STL.64 [R1+0x2d0], R20 ;  /* 0x0002d01401007387 */ /* 0x0001e20000100a00 */
[----:B------:R1:W-:Y:S03]  /*1dbf0*/  STL.64 [R1+0x2d8], R22 ;  /* 0x0002d81601007387 */ /* 0x0003e60000100a00 */
[----:B0-----:R-:W5:Y:S01]  /*1dc00*/  LDL.LU.64 R20, [R1+0xac8] ;  /* 0x000ac80001147983 */ /* 0x001f620000300a00 */
[----:B-1----:R-:W-:Y:S02]  /*1dc10*/  MOV R22, R2 ;  /* 0x0000000200167202 */ /* 0x002fe40000000f00 */
[----:B------:R-:W2:Y:S01]  /*1dc20*/  LDL.LU R2, [R1+0xac4] ;  /* 0x000ac40001027983 */ /* 0x000ea20000300800 */
[C---:B----4-:R-:W-:Y:S01]  /*1dc30*/  HMMA.16816.F32.BF16 R24, R4.reuse, R26, R16 ;  /* 0x0000001a0418723c */ /* 0x050fe20000041810 */
[----:B-----5:R-:W-:Y:S02]  /*1dc40*/  IMAD.MOV.U32 R23, RZ, RZ, R20 ;  /* 0x000000ffff177224 */ /* 0x020fe400078e0014 */
[----:B------:R-:W4:Y:S03]  /*1dc50*/  LDL.LU R20, [R1+0xac0] ;  /* 0x000ac00001147983 */ /* 0x000f260000300800 */
[----:B------:R-:W-:Y:S02]  /*1dc60*/  STL.64 [R1+0x990], R22 ;  /* 0x0009901601007387 */ /* 0x000fe40000100a00 */
[----:B------:R-:W2:Y:S11]  /*1dc70*/  LDL.LU.64 R18, [R1+0xab8] ;  /* 0x000ab80001127983 */ /* 0x000eb60000300a00 */
[----:B------:R-:W-:Y:S04]  /*1dc80*/  @!UPT UIADD3 URZ, URZ, URZ, URZ ;  /* 0x0000003f3f3ff290 */ /* 0x000fe8000fffe03f */
[----:B------:R-:W-:Y:S01]  /*1dc90*/  STL.64 [R1+0x300], R24 ;  /* 0x0003001801007387 */ /* 0x000fe20000100a00 */
[----:B------:R0:W-:Y:S04]  /*1dca0*/  STL.64 [R1+0x308], R26 ;  /* 0x0003081a01007387 */ /* 0x0001e80000100a00 */
[----:B0-----:R-:W5:Y:S01]  /*1dcb0*/  LDL R27, [R1+0x408] ;  /* 0x00040800011b7983 */ /* 0x001f620000100800 */
[C---:B--2---:R-:W-:Y:S03]  /*1dcc0*/  HMMA.16816.F32.BF16 R16, R4.reuse, R18, R8 ;  /* 0x000000120410723c */ /* 0x044fe60000041808 */
[----:B------:R-:W2:Y:S01]  /*1dcd0*/  LDL.LU.64 R10, [R1+0xab0] ;  /* 0x000ab000010a7983 */ /* 0x000ea20000300a00 */
[----:B------:R-:W2:Y:S11]  /*1dce0*/  LDL.LU.64 R8, [R1+0xaa8] ;  /* 0x000aa80001087983 */ /* 0x000eb60000300a00 */
[----:B------:R-:W-:Y:S08]  /*1dcf0*/  @!UPT UIADD3 URZ, URZ, URZ, URZ ;  /* 0x0000003f3f3ff290 */ /* 0x000ff0000fffe03f */
[----:B------:R-:W-:Y:S01]  /*1dd00*/  STL.64 [R1+0x2f0], R16 ;  /* 0x0002f01001007387 */ /* 0x000fe20000100a00 */
[----:B------:R0:W-:Y:S03]  /*1dd10*/  STL.64 [R1+0x2f8], R18 ;  /* 0x0002f81201007387 */ /* 0x0001e60000100a00 */
[----:B0-----:R-:W2:Y:S01]  /*1dd20*/  LDL.LU.64 R18, [R1+0xaa0] ;  /* 0x000aa00001127983 */ /* 0x001ea20000300a00 */
[----:B------:R-:W5:Y:S01]  /*1dd30*/  LDL R26, [R1+0x404] ;  /* 0x00040400011a7983 */ /* 0x000f620000100800 */
[----:B------:R-:W-:Y:S02]  /*1dd40*/  MOV R22, R21 ;  /* 0x0000001500167202 */ /* 0x000fe40000000f00 */
[----:B------:R-:W-:Y:S01]  /*1dd50*/  MOV R23, R3 ;  /* 0x0000000300177202 */ /* 0x000fe20000000f00 */
[C---:B--2---:R-:W-:Y:S01]  /*1dd60*/  HMMA.16816.F32.BF16 R16, R4.reuse, R18, R8 ;  /* 0x000000120410723c */ /* 0x044fe20000041808 */
[----:B------:R-:W2:Y:S01]  /*1dd70*/  LDL.LU.64 R10, [R1+0xa98] ;  /* 0x000a9800010a7983 */ /* 0x000ea20000300a00 */
[----:B------:R-:W2:Y:S11]  /*1dd80*/  LDL.LU.64 R8, [R1+0xa90] ;  /* 0x000a900001087983 */ /* 0x000eb60000300a00 */
[----:B------:R-:W-:Y:S10]  /*1dd90*/  @!UPT UIADD3 URZ, URZ, URZ, URZ ;  /* 0x0000003f3f3ff290 */ /* 0x000ff4000fffe03f */
[----:B------:R-:W-:Y:S01]  /*1dda0*/  STL.64 [R1+0x2c0], R16 ;  /* 0x0002c01001007387 */ /* 0x000fe20000100a00 */
[----:B------:R0:W-:Y:S03]  /*1ddb0*/  STL.64 [R1+0x2c8], R18 ;  /* 0x0002c81201007387 */ /* 0x0001e60000100a00 */
[----:B0-----:R-:W2:Y:S01]  /*1ddc0*/  LDL.LU.64 R18, [R1+0xa88] ;  /* 0x000a880001127983 */ /* 0x001ea20000300a00 */
[----:B------:R-:W3:Y:S02]  /*1ddd0*/  LDL.LU R21, [R1+0xa84] ;  /* 0x000a840001157983 */ /* 0x000ee40000300800 */
[----:B------:R-:W3:Y:S02]  /*1dde0*/  LDL.LU R3, [R1+0xa80] ;  /* 0x000a800001037983 */ /* 0x000ee40000300800 */
[----:B------:R-:W-:Y:S01]  /*1ddf0*/  STL.64 [R1+0x9a8], R22 ;  /* 0x0009a81601007387 */ /* 0x000fe20000100a00 */
[----:B------:R-:W3:Y:S01]  /*1de00*/  LDL R25, [R1+0x400] ;  /* 0x0004000001197983 */ /* 0x000ee20000100800 */
[----:B-----5:R0:W-:Y:S01]  /*1de10*/  STL.64 [R1+0x9f0], R26 ;  /* 0x0009f01a01007387 */ /* 0x0201e20000100a00 */
[C---:B--2---:R-:W-:Y:S02]  /*1de20*/  HMMA.16816.F32.BF16 R16, R4.reuse, R18, R8 ;  /* 0x000000120410723c */ /* 0x044fe40000041808 */
[----:B---3--:R-:W-:Y:S01]  /*1de30*/  STL [R1+0x9e8], R25 ;  /* 0x0009e81901007387 */ /* 0x008fe20000100800 */
[----:B0-----:R-:W2:Y:S02]  /*1de40*/  LDL.LU R26, [R1+0xb8] ;  /* 0x0000b800011a7983 */ /* 0x001ea40000300800 */
[----:B------:R-:W2:Y:S02]  /*1de50*/  LDL.LU R27, [R1+0xbc] ;  /* 0x0000bc00011b7983 */ /* 0x000ea40000300800 */
[----:B------:R-:W3:Y:S01]  /*1de60*/  LDL.LU.64 R10, [R1+0xa78] ;  /* 0x000a7800010a7983 */ /* 0x000ee20000300a00 */
[----:B------:R-:W3:Y:S11]  /*1de70*/  LDL.LU.64 R8, [R1+0xa70] ;  /* 0x000a700001087983 */ /* 0x000ef60000300a00 */
[----:B------:R-:W-:Y:S04]  /*1de80*/  @!UPT UIADD3 URZ, URZ, URZ, URZ ;  /* 0x0000003f3f3ff290 */ /* 0x000fe8000fffe03f */
[----:B------:R-:W-:Y:S01]  /*1de90*/  STL.64 [R1+0x290], R16 ;  /* 0x0002901001007387 */ /* 0x000fe20000100a00 */
[----:B------:R0:W-:Y:S03]  /*1dea0*/  STL.64 [R1+0x298], R18 ;  /* 0x0002981201007387 */ /* 0x0001e60000100a00 */
[----:B0-----:R-:W3:Y:S02]  /*1deb0*/  LDL.LU.64 R18, [R1+0xa68] ;  /* 0x000a680001127983 */ /* 0x001ee40000300a00 */
[C---:B---3--:R-:W-:Y:S02]  /*1dec0*/  HMMA.16816.F32.BF16 R16, R4.reuse, R18, R8 ;  /* 0x000000120410723c */ /* 0x048fe40000041808 */
[----:B------:R-:W3:Y:S01]  /*1ded0*/  LDL.LU.64 R10, [R1+0xa60] ;  /* 0x000a6000010a7983 */ /* 0x000ee20000300a00 */
[----:B------:R-:W3:Y:S11]  /*1dee0*/  LDL.LU.64 R8, [R1+0xa58] ;  /* 0x000a580001087983 */ /* 0x000ef60000300a00 */
[----:B------:R-:W-:Y:S09]  /*1def0*/  @!UPT UIADD3 URZ, URZ, URZ, URZ ;  /* 0x0000003f3f3ff290 */ /* 0x000ff2000fffe03f */
[----:B------:R-:W-:Y:S01]  /*1df00*/  STL.64 [R1+0x260], R16 ;  /* 0x0002601001007387 */ /* 0x000fe20000100a00 */
[----:B------:R0:W-:Y:S03]  /*1df10*/  STL.64 [R1+0x268], R18 ;  /* 0x0002681201007387 */ /* 0x0001e60000100a00 */
[----:B0-----:R-:W3:Y:S02]  /*1df20*/  LDL.LU.64 R18, [R1+0xa50] ;  /* 0x000a500001127983 */ /* 0x001ee40000300a00 */
[C---:B---3--:R-:W-:Y:S02]  /*1df30*/  HMMA.16816.F32.BF16 R16, R4.reuse, R18, R8 ;  /* 0x000000120410723c */ /* 0x048fe40000041808 */
[----:B------:R-:W3:Y:S01]  /*1df40*/  LDL.LU.64 R10, [R1+0xa48] ;  /* 0x000a4800010a7983 */ /* 0x000ee20000300a00 */
[----:B------:R-:W5:Y:S11]  /*1df50*/  LDL.LU.64 R8, [R1+0xa40] ;  /* 0x000a400001087983 */ /* 0x000f760000300a00 */
[----:B------:R-:W-:Y:S09]  /*1df60*/  @!UPT UIADD3 URZ, URZ, URZ, URZ ;  /* 0x0000003f3f3ff290 */ /* 0x000ff2000fffe03f */
[----:B------:R-:W-:Y:S01]  /*1df70*/  STL.64 [R1+0x230], R16 ;  /* 0x0002301001007387 */ /* 0x000fe20000100a00 */
[----:B------:R0:W-:Y:S03]  /*1df80*/  STL.64 [R1+0x238], R18 ;  /* 0x0002381201007387 */ /* 0x0001e60000100a00 */
[----:B0-----:R-:W2:Y:S02]  /*1df90*/  LDL.LU.64 R18, [R1+0xa38] ;  /* 0x000a380001127983 */ /* 0x001ea40000300a00 */
[----:B--2---:R-:W-:Y:S02]  /*1dfa0*/  HMMA.16816.F32.BF16 R16, R4, R18, R12 ;  /* 0x000000120410723c */ /* 0x004fe4000004180c */
[----:B------:R-:W3:Y:S01]  /*1dfb0*/  LDL.LU.64 R12, [R1+0xa30] ;  /* 0x000a3000010c7983 */ /* 0x000ee20000300a00 */
[----:B------:R-:W-:Y:S02]  /*1dfc0*/  MOV R22, R29 ;  /* 0x0000001d00167202 */ /* 0x000fe40000000f00 */
[----:B------:R-:W-:Y:S11]  /*1dfd0*/  MOV R23, R0 ;  /* 0x0000000000177202 */ /* 0x000ff60000000f00 */
[----:B------:R-:W-:Y:S07]  /*1dfe0*/  @!UPT UIADD3 URZ, URZ, URZ, URZ ;  /* 0x0000003f3f3ff290 */ /* 0x000fee000fffe03f */
[----:B------:R-:W-:Y:S01]  /*1dff0*/  STL.64 [R1+0x200], R16 ;  /* 0x0002001001007387 */ /* 0x000fe20000100a00 */
[----:B------:R0:W-:Y:S03]  /*1e000*/  STL.64 [R1+0x208], R18 ;  /* 0x0002081201007387 */ /* 0x0001e60000100a00 */
[----:B0-----:R-:W2:Y:S01]  /*1e010*/  LDL.LU.64 R18, [R1+0xa28] ;  /* 0x000a280001127983 */ /* 0x001ea20000300a00 */
[----:B------:R-:W2:Y:S02]  /*1e020*/  LDL.LU R29, [R1+0xa24] ;  /* 0x000a2400011d7983 */ /* 0x000ea40000300800 */
[----:B------:R-:W2:Y:S02]  /*1e030*/  LDL.LU R0, [R1+0xa20] ;  /* 0x000a200001007983 */ /* 0x000ea40000300800 */
[----:B------:R-:W-:Y:S02]  /*1e040*/  STL.64 [R1+0x9c0], R22 ;  /* 0x0009c01601007387 */ /* 0x000fe40000100a00 */
[----:B---3--:R-:W-:-:S02]  /*1e050*/  FADD R13, R13, R10 ;  /* 0x0000000a0d0d7221 */ /* 0x008fc40000000000 */
[----:B------:R-:W-:-:S05]  /*1e060*/  FADD R12, R12, R11 ;  /* 0x0000000b0c0c7221 */ /* 0x000fca0000000000 */
[----:B------:R0:W-:Y:S04]  /*1e070*/  STL.64 [R1+0x9d8], R12 ;  /* 0x0009d80c01007387 */ /* 0x0001e80000100a00 */
[----:B0-----:R-:W3:Y:S01]  /*1e080*/  LDL.LU R12, [R1+0x1e0] ;  /* 0x0001e000010c7983 */ /* 0x001ee20000300800 */
[----:B------:R-:W3:Y:S02]  /*1e090*/  LDL.LU R13, [R1+0x1e4] ;  /* 0x0001e400010d7983 */ /* 0x000ee40000300800 */
[----:B------:R-:W3:Y:S02]  /*1e0a0*/  LDL.LU R14, [R1+0x1e8] ;  /* 0x0001e800010e7983 */ /* 0x000ee40000300800 */
[----:B------:R-:W3:Y:S01]  /*1e0b0*/  LDL.LU R15, [R1+0x1ec] ;  /* 0x0001ec00010f7983 */ /* 0x000ee20000300800 */
[----:B-----5:R-:W-:Y:S04]  /*1e0c0*/  SHFL.BFLY PT, R11, R9, 0x1, 0x1f ;  /* 0x0c201f00090b7f89 */ /* 0x020fe800000e0000 */
[----:B------:R-:W0:Y:S01]  /*1e0d0*/  SHFL.BFLY PT, R10, R8, 0x1, 0x1f ;  /* 0x0c201f00080a7f89 */ /* 0x000e2200000e0000 */
[----:B------:R-:W-:-:S02]  /*1e0e0*/  MOV R22, R2 ;  /* 0x0000000200167202 */ /* 0x000fc40000000f00 */
[----:B------:R-:W5:Y:S01]  /*1e0f0*/  LDL.LU R2, [R1+0xa1c] ;  /* 0x000a1c0001027983 */ /* 0x000f620000300800 */
[----:B------:R-:W-:Y:S01]  /*1e100*/  MOV R23, R28 ;  /* 0x0000001c00177202 */ /* 0x000fe20000000f00 */
[----:B---3--:R-:W-:Y:S07]  /*1e110*/  HMMA.16816.F32.BF16 R12, R4, R26, R12 ;  /* 0x0000001a040c723c */ /* 0x008fee000004180c */
[----:B--2---:R-:W-:Y:S02]  /*1e120*/  MOV R26, R29 ;  /* 0x0000001d001a7202 */ /* 0x004fe40000000f00 */
[----:B------:R-:W-:Y:S11]  /*1e130*/  MOV R27, R3 ;  /* 0x00000003001b7202 */ /* 0x000ff60000000f00 */
[----:B------:R-:W-:Y:S03]  /*1e140*/  @!UPT UIADD3 URZ, URZ, URZ, URZ ;  /* 0x0000003f3f3ff290 */ /* 0x000fe6000fffe03f */
[----:B------:R-:W-:Y:S01]  /*1e150*/  STL.64 [R1+0x1e0], R12 ;  /* 0x0001e00c01007387 */ /* 0x000fe20000100a00 */
[----:B------:R1:W-:Y:S02]  /*1e160*/  STL.64 [R1+0x1e8], R14 ;  /* 0x0001e80e01007387 */ /* 0x0003e40000100a00 */
[----:B------:R-:W2:Y:S02]  /*1e170*/  LDL.LU R28, [R1+0xa18] ;  /* 0x000a1800011c7983 */ /* 0x000ea40000300800 */
[----:B------:R3:W-:Y:S02]  /*1e180*/  STL.64 [R1+0x9e0], R22 ;  /* 0x0009e01601007387 */ /* 0x0007e40000100a00 */
[----:B-1----:R-:W-:Y:S01]  /*1e190*/  IMAD.MOV.U32 R14, RZ, RZ, R21 ;  /* 0x000000ffff0e7224 */ /* 0x002fe200078e0015 */
[----:B----4-:R-:W-:-:S05]  /*1e1a0*/  MOV R15, R20 ;  /* 0x00000014000f7202 */ /* 0x010fca0000000f00 */
[----:B------:R1:W-:Y:S01]  /*1e1b0*/  STL.64 [R1+0x9f8], R14 ;  /* 0x0009f80e01007387 */ /* 0x0003e20000100a00 */
[----:B------:R-:W4:Y:S02]  /*1e1c0*/  LDL.LU R20, [R1+0x180] ;  /* 0x0001800001147983 */ /* 0x000f240000300800 */
[----:B------:R-:W4:Y:S02]  /*1e1d0*/  LDL.LU R21, [R1+0x184] ;  /* 0x0001840001157983 */ /* 0x000f240000300800 */
[----:B---3--:R-:W4:Y:S01]  /*1e1e0*/  LDL.LU R22, [R1+0x188] ;  /* 0x0001880001167983 */ /* 0x008f220000300800 */
[----:B------:R-:W4:Y:S01]  /*1e1f0*/  LDL.LU R23, [R1+0x18c] ;  /* 0x00018c0001177983 */ /* 0x000f220000300800 */
[----:B------:R-:W3:Y:S02]  /*1e200*/  LDL.LU R29, [R1+0xa14] ;  /* 0x000a1400011d7983 */ /* 0x000ee40000300800 */
[----:B------:R-:W2:Y:S02]  /*1e210*/  LDL.LU R3, [R1+0xa10] ;  /* 0x000a100001037983 */ /* 0x000ea40000300800 */
[----:B------:R-:W2:Y:S01]  /*1e220*/  LDL.LU R12, [R1+0x1b0] ;  /* 0x0001b000010c7983 */ /* 0x000ea20000300800 */
[----:B------:R-:W2:Y:S04]  /*1e230*/  LDL.LU R13, [R1+0x1b4] ;  /* 0x0001b400010d7983 */ /* 0x000ea80000300800 */
[----:B-1----:R-:W2:Y:S01]  /*1e240*/  LDL.LU R14, [R1+0x1b8] ;  /* 0x0001b800010e7983 */ /* 0x002ea20000300800 */
[----:B------:R-:W2:Y:S02]  /*1e250*/  LDL.LU R15, [R1+0x1bc] ;  /* 0x0001bc00010f7983 */ /* 0x000ea40000300800 */
[----:B------:R-:W2:Y:S02]  /*1e260*/  LDL.LU R17, [R1+0x724] ;  /* 0x0007240001117983 */ /* 0x000ea40000300800 */
[----:B0-----:R-:W-:Y:S01]  /*1e270*/  STL.64 [R1+0x970], R10 ;  /* 0x0009700a01007387 */ /* 0x001fe20000100a00 */
[----:B------:R0:W-:Y:S04]  /*1e280*/  STL.64 [R1+0x968], R8 ;  /* 0x0009680801007387 */ /* 0x0001e80000100a00 */
[----:B0-----:R-:W2:Y:S01]  /*1e290*/  LDL.LU R8, [R1+0x30] ;  /* 0x0000300001087983 */ /* 0x001ea20000300800 */
[----:B------:R-:W2:Y:S02]  /*1e2a0*/  LDL.LU R9, [R1+0x34] ;  /* 0x0000340001097983 */ /* 0x000ea40000300800 */
[----:B------:R-:W2:Y:S02]  /*1e2b0*/  LDL.LU R10, [R1+0x38] ;  /* 0x00003800010a7983 */ /* 0x000ea40000300800 */
[----:B------:R-:W2:Y:S02]  /*1e2c0*/  LDL.LU R11, [R1+0x3c] ;  /* 0x00003c00010b7983 */ /* 0x000ea40000300800 */
[----:B--2---:R-:W-:Y:S01]  /*1e2d0*/  STL.64 [R1+0x988], R10 ;  /* 0x0009880a01007387 */ /* 0x004fe20000100a00 */
[----:B------:R0:W-:Y:S02]  /*1e2e0*/  STL.64 [R1+0x980], R8 ;  /* 0x0009800801007387 */ /* 0x0001e40000100a00 */
[----:B0-----:R-:W-:-:S02]  /*1e2f0*/  MOV R8, R3 ;  /* 0x0000000300087202 */ /* 0x001fc40000000f00 */
[----:B------:R-:W2:Y:S01]  /*1e300*/  LDL.LU R3, [R1+0xa0c] ;  /* 0x000a0c0001037983 */ /* 0x000ea20000300800 */
[----:B------:R-:W2:Y:S02]  /*1e310*/  LDL.LU R9, [R1+0x74] ;  /* 0x0000740001097983 */ /* 0x000ea40000300800 */
[----:B------:R-:W2:Y:S02]  /*1e320*/  LDL.LU R10, [R1+0x78] ;  /* 0x00007800010a7983 */ /* 0x000ea40000300800 */
[----:B------:R-:W2:Y:S02]  /*1e330*/  LDL.LU R11, [R1+0x7c] ;  /* 0x00007c00010b7983 */ /* 0x000ea40000300800 */
[----:B--2---:R-:W-:Y:S01]  /*1e340*/  STL.64 [R1+0x9a0], R10 ;  /* 0x0009a00a01007387 */ /* 0x004fe20000100a00 */
[----:B------:R0:W-:Y:S03]  /*1e350*/  STL.64 [R1+0x998], R8 ;  /* 0x0009980801007387 */ /* 0x0001e60000100a00 */
[----:B0-----:R-:W2:Y:S01]  /*1e360*/  LDL.LU R8, [R1+0xc0] ;  /* 0x0000c00001087983 */ /* 0x001ea20000300800 */
[----:B------:R-:W-:-:S02]  /*1e370*/  MOV R9, R3 ;  /* 0x0000000300097202 */ /* 0x000fc40000000f00 */
[----:B------:R-:W2:Y:S02]  /*1e380*/  LDL.LU R3, [R1+0xa08] ;  /* 0x000a080001037983 */ /* 0x000ea40000300800 */
[----:B------:R-:W2:Y:S01]  /*1e390*/  LDL.LU R10, [R1+0xc8] ;  /* 0x0000c800010a7983 */ /* 0x000ea20000300800 */
[----:B------:R-:W2:Y:S04]  /*1e3a0*/  LDL.LU R11, [R1+0xcc] ;  /* 0x0000cc00010b7983 */ /* 0x000ea80000300800 */
[----:B--2---:R0:W-:Y:S01]  /*1e3b0*/  STL.64 [R1+0x9b8], R10 ;  /* 0x0009b80a01007387 */ /* 0x0041e20000100a00 */
[----:B------:R1:W-:Y:S01]  /*1e3c0*/  STL.64 [R1+0x9b0], R8 ;  /* 0x0009b00801007387 */ /* 0x0003e20000100a00 */
[----:B0-----:R-:W-:Y:S02]  /*1e3d0*/  MOV R10, R3 ;  /* 0x00000003000a7202 */ /* 0x001fe40000000f00 */
[----:B-1----:R-:W2:Y:S01]  /*1e3e0*/  LDL.LU R8, [R1+0x110] ;  /* 0x0001100001087983 */ /* 0x002ea20000300800 */
[----:B------:R-:W2:Y:S02]  /*1e3f0*/  LDL.LU R9, [R1+0x114] ;  /* 0x0001140001097983 */ /* 0x000ea40000300800 */
[----:B------:R-:W2:Y:S02]  /*1e400*/  LDL.LU R3, [R1+0xa04] ;  /* 0x000a040001037983 */ /* 0x000ea40000300800 */
[----:B------:R-:W2:Y:S01]  /*1e410*/  LDL.LU R11, [R1+0x11c] ;  /* 0x00011c00010b7983 */ /* 0x000ea20000300800 */
[----:B------:R-:W-:Y:S01]  /*1e420*/  HMMA.16816.F32.BF16 R24, R4, R26, R12 ;  /* 0x0000001a0418723c */ /* 0x000fe2000004180c */
[----:B--2---:R-:W-:Y:S01]  /*1e430*/  STL.64 [R1+0x9d0], R10 ;  /* 0x0009d00a01007387 */ /* 0x004fe20000100a00 */
[----:B------:R0:W-:Y:S03]  /*1e440*/  STL.64 [R1+0x9c8], R8 ;  /* 0x0009c80801007387 */ /* 0x0001e60000100a00 */
[----:B0-----:R-:W2:Y:S01]  /*1e450*/  LDL.LU R8, [R1+0x150] ;  /* 0x0001500001087983 */ /* 0x001ea20000300800 */
[----:B------:R-:W2:Y:S02]  /*1e460*/  LDL.LU R9, [R1+0x154] ;  /* 0x0001540001097983 */ /* 0x000ea40000300800 */
[----:B------:R-:W2:Y:S02]  /*1e470*/  LDL.LU R10, [R1+0x158] ;  /* 0x00015800010a7983 */ /* 0x000ea40000300800 */
[----:B------:R-:W-:-:S02]  /*1e480*/  IMAD.MOV.U32 R11, RZ, RZ, R3 ;  /* 0x000000ffff0b7224 */ /* 0x000fc400078e0003 */
[----:B------:R-:W2:Y:S01]  /*1e490*/  LDL.LU R3, [R1+0xa00] ;  /* 0x000a000001037983 */ /* 0x000ea20000300800 */
[----:B------:R-:W4:Y:S10]  /*1e4a0*/  LDL.LU.64 R14, [R1+0x9f8] ;  /* 0x0009f800010e7983 */ /* 0x000f340000300a00 */
[----:B------:R-:W-:Y:S02]  /*1e4b0*/  STL.64 [R1+0x450], R24 ;  /* 0x0004501801007387 */ /* 0x000fe40000100a00 */
[----:B------:R0:W-:Y:S02]  /*1e4c0*/  STL.64 [R1+0x458], R26 ;  /* 0x0004581a01007387 */ /* 0x0001e40000100a00 */
[----:B0-----:R-:W2:Y:S01]  /*1e4d0*/  LDL.LU.64 R26, [R1+0x9f0] ;  /* 0x0009f000011a7983 */ /* 0x001ea20000300a00 */
[----:B------:R-:W2:Y:S02]  /*1e4e0*/  LDL.LU R25, [R1+0x9e8] ;  /* 0x0009e80001197983 */ /* 0x000ea40000300800 */
[----:B------:R-:W2:Y:S01]  /*1e4f0*/  LDL.LU R24, [R1+0x72c] ;  /* 0x00072c0001187983 */ /* 0x000ea20000300800 */
[C---:B----4-:R-:W-:Y:S01]  /*1e500*/  HMMA.16816.F32.BF16 R12, R4.reuse, R14, R20 ;  /* 0x0000000e040c723c */ /* 0x050fe20000041814 */
[----:B------:R-:W2:Y:S11]  /*1e510*/  LDL.LU.64 R22, [R1+0x9e0] ;  /* 0x0009e00001167983 */ /* 0x000eb60000300a00 */
[----:B------:R-:W-:Y:S11]  /*1e520*/  @!UPT UIADD3 URZ, URZ, URZ, URZ ;  /* 0x0000003f3f3ff290 */ /* 0x000ff6000fffe03f */
[----:B------:R0:W-:Y:S01]  /*1e530*/  STL.64 [R1+0x480], R12 ;  /* 0x0004800c01007387 */ /* 0x0001e20000100a00 */
[----:B------:R1:W-:Y:S03]  /*1e540*/  STL.64 [R1+0x488], R14 ;  /* 0x0004880e01007387 */ /* 0x0003e60000100a00 */
[----:B0-----:R-:W4:Y:S01]  /*1e550*/  LDL.LU.64 R12, [R1+0x9d8] ;  /* 0x0009d800010c7983 */ /* 0x001f220000300a00 */
[----:B------:R-:W5:Y:S02]  /*1e560*/  LDL.LU R16, [R1+0x730] ;  /* 0x0007300001107983 */ /* 0x000f640000300800 */
[----:B-1----:R-:W3:Y:S01]  /*1e570*/  LDL.LU R15, [R1+0x734] ;  /* 0x00073400010f7983 */ /* 0x002ee20000300800 */
[C---:B--2---:R-:W-:Y:S01]  /*1e580*/  HMMA.16816.F32.BF16 R20, R4.reuse, R22, R8 ;  /* 0x000000160414723c */ /* 0x044fe20000041808 */
[----:B------:R-:W2:Y:S01]  /*1e590*/  LDL.LU.64 R10, [R1+0x9d0] ;  /* 0x0009d000010a7983 */ /* 0x000ea20000300a00 */
[----:B------:R-:W2:Y:S11]  /*1e5a0*/  LDL.LU.64 R8, [R1+0x9c8] ;  /* 0x0009c80001087983 */ /* 0x000eb60000300a00 */
[----:B------:R-:W-:Y:S10]  /*1e5b0*/  @!UPT UIADD3 URZ, URZ, URZ, URZ ;  /* 0x0000003f3f3ff290 */ /* 0x000ff4000fffe03f */
[----:B------:R-:W-:Y:S01]  /*1e5c0*/  STL.64 [R1+0x5e0], R20 ;  /* 0x0005e01401007387 */ /* 0x000fe20000100a00 */
[----:B------:R0:W-:Y:S03]  /*1e5d0*/  STL.64 [R1+0x5e8], R22 ;  /* 0x0005e81601007387 */ /* 0x0001e60000100a00 */
[----:B0-----:R-:W2:Y:S02]  /*1e5e0*/  LDL.LU.64 R22, [R1+0x9c0] ;  /* 0x0009c00001167983 */ /* 0x001ea40000300a00 */
[C---:B--2---:R-:W-:Y:S02]  /*1e5f0*/  HMMA.16816.F32.BF16 R20, R4.reuse, R22, R8 ;  /* 0x000000160414723c */ /* 0x044fe40000041808 */
[----:B------:R-:W2:Y:S01]  /*1e600*/  LDL.LU.64 R10, [R1+0x9b8] ;  /* 0x0009b800010a7983 */ /* 0x000ea20000300a00 */
[----:B------:R-:W2:Y:S11]  /*1e610*/  LDL.LU.64 R8, [R1+0x9b0] ;  /* 0x0009b00001087983 */ /* 0x000eb60000300a00 */
[----:B------:R-:W-:Y:S09]  /*1e620*/  @!UPT UIADD3 URZ, URZ, URZ, URZ ;  /* 0x0000003f3f3ff290 */ /* 0x000ff2000fffe03f */
        /* <DEDUP_REMOVED lines=23> */
[----:B0-----:R-:W2:Y:S01]  /*1e7a0*/  LDL.LU.64 R22, [R1+0x960] ;  /* 0x0009600001167983 */ /* 0x001ea20000300a00 */
[----:B------:R-:W2:Y:S02]  /*1e7b0*/  LDL.LU.64 R20, [R1+0x958] ;  /* 0x0009580001147983 */ /* 0x000ea40000300a00 */
[----:B--2---:R-:W-:Y:S01]  /*1e7c0*/  HMMA.16816.F32.BF16 R4, R4, R18, R20 ;  /* 0x000000120404723c */ /* 0x004fe20000041814 */
[----:B------:R-:W2:Y:S01]  /*1e7d0*/  LDL.LU R21, [R1+0x3f0] ;  /* 0x0003f00001157983 */ /* 0x000ea20000300800 */
[----:B------:R-:W2:Y:S11]  /*1e7e0*/  LDL.LU R22, [R1+0x3f4] ;  /* 0x0003f40001167983 */ /* 0x000eb60000300800 */
[----:B------:R-:W-:Y:S10]  /*1e7f0*/  @!UPT UIADD3 URZ, URZ, URZ, URZ ;  /* 0x0000003f3f3ff290 */ /* 0x000ff4000fffe03f */
[----:B------:R0:W-:Y:S01]  /*1e800*/  STL.64 [R1+0x6a0], R4 ;  /* 0x0006a00401007387 */ /* 0x0001e20000100a00 */
[----:B------:R0:W-:Y:S02]  /*1e810*/  STL.64 [R1+0x6a8], R6 ;  /* 0x0006a80601007387 */ /* 0x0001e40000100a00 */
[----:B------:R-:W2:Y:S01]  /*1e820*/  LDL.LU R23, [R1+0x728] ;  /* 0x0007280001177983 */ /* 0x000ea20000300800 */
[----:B------:R-:W-:Y:S01]  /*1e830*/  MOV R14, 0x20 ;  /* 0x00000020000e7802 */ /* 0x000fe20000000f00 */
[----:B------:R-:W-:Y:S01]  /*1e840*/  FADD R9, R9, R11 ;  /* 0x0000000b09097221 */ /* 0x000fe20000000000 */
[----:B------:R-:W-:Y:S01]  /*1e850*/  IADD3 R17, R17, 0x20, RZ ;  /* 0x0000002011117810 */ /* 0x000fe20007ffe0ff */
[----:B------:R-:W-:Y:S02]  /*1e860*/  FADD R8, R8, R10 ;  /* 0x0000000a08087221 */ /* 0x000fe40000000000 */
[----:B----4-:R-:W-:Y:S02]  /*1e870*/  FFMA R24, R28, R24, R12 ;  /* 0x000000181c187223 */ /* 0x010fe4000000000c */
[----:B-----5:R-:W-:-:S02]  /*1e880*/  FFMA R16, R2, R16, R9 ;  /* 0x0000001002107223 */ /* 0x020fc40000000009 */
[----:B---3--:R-:W-:Y:S01]  /*1e890*/  FFMA R15, R0, R15, R8 ;  /* 0x0000000f000f7223 */ /* 0x008fe20000000008 */
[----:B------:R-:W-:Y:S01]  /*1e8a0*/  ISETP.GE.AND P0, PT, R17, c[0x0][0x1d0], PT ;  /* 0x0000740011007a0c */ /* 0x000fe20003f06270 */
[C---:B--2---:R-:W-:Y:S02]  /*1e8b0*/  IMAD R21, R14.reuse, c[0x0][0x1b4], R21 ;  /* 0x00006d000e157a24 */ /* 0x044fe400078e0215 */
[----:B------:R-:W-:-:S03]  /*1e8c0*/  IMAD R22, R14, c[0x0][0x1a4], R22 ;  /* 0x000069000e167a24 */ /* 0x000fc600078e0216 */
[----:B------:R0:W-:Y:S02]  /*1e8d0*/  STL [R1+0x3f0], R21 ;  /* 0x0003f01501007387 */ /* 0x0001e40000100800 */
[----:B------:R0:W-:Y:S02]  /*1e8e0*/  STL [R1+0x3f4], R22 ;  /* 0x0003f41601007387 */ /* 0x0001e40000100800 */
[----:B------:R0:W-:Y:S02]  /*1e8f0*/  STL [R1+0x724], R17 ;  /* 0x0007241101007387 */ /* 0x0001e40000100800 */
[----:B------:R-:W-:-:S05]  /*1e900*/  FFMA R23, R29, R23, R13 ;  /* 0x000000171d177223 */ /* 0x000fca000000000d */
[----:B------:R0:W-:Y:S01]  /*1e910*/  STL [R1+0x728], R23 ;  /* 0x0007281701007387 */ /* 0x0001e20000100800 */
[----:B------:R0:W-:Y:S02]  /*1e920*/  STL [R1+0x72c], R24 ;  /* 0x00072c1801007387 */ /* 0x0001e40000100800 */
[----:B------:R0:W-:Y:S02]  /*1e930*/  STL [R1+0x100], R27 ;  /* 0x0001001b01007387 */ /* 0x0001e40000100800 */
[----:B------:R0:W-:Y:S01]  /*1e940*/  STL [R1+0x730], R16 ;  /* 0x0007301001007387 */ /* 0x0001e20000100800 */
[----:B------:R0:W-:Y:S01]  /*1e950*/  STL [R1+0x734], R15 ;  /* 0x0007340f01007387 */ /* 0x0001e20000100800 */
[----:B------:R0:W-:Y:S02]  /*1e960*/  STL [R1+0x104], R26 ;  /* 0x0001041a01007387 */ /* 0x0001e40000100800 */
[----:B------:R0:W-:Y:S02]  /*1e970*/  STL [R1+0x108], R25 ;  /* 0x0001081901007387 */ /* 0x0001e40000100800 */
[----:B------:R0:W-:Y:S01]  /*1e980*/  STL [R1+0x10c], R3 ;  /* 0x00010c0301007387 */ /* 0x0001e20000100800 */
[----:B------:R-:W-:Y:S01]  /*1e990*/  @P0 CALL.REL.NOINC `(.L_x_1) ;  /* 0x0000001000000944 */ /* 0x000fe20003c00000 */
[----:B------:R-:W-:Y:S05]  /*1e9a0*/  BRA `(.L_x_2) ;  /* 0xfffed45000007947 */ /* 0x000fea000383ffff */
.L_x_1:
[----:B------:R1:W-:Y:S01]  /*1e9b0*/  STL [R1+0x6dc], R3 ;  /* 0x0006dc0301007387 */ /* 0x0003e20000100800 */
[----:B------:R-:W-:-:S02]  /*1e9c0*/  MOV R0, R27 ;  /* 0x0000001b00007202 */ /* 0x000fc40000000f00 */
[----:B------:R-:W-:Y:S02]  /*1e9d0*/  MOV R2, R26 ;  /* 0x0000001a00027202 */ /* 0x000fe40000000f00 */
[----:B01----:R-:W-:-:S05]  /*1e9e0*/  MOV R3, R25 ;  /* 0x0000001900037202 */ /* 0x003fca0000000f00 */
[----:B------:R0:W-:Y:S04]  /*1e9f0*/  STL [R1+0x6d8], R3 ;  /* 0x0006d80301007387 */ /* 0x0001e80000100800 */
[----:B------:R0:W-:Y:S04]  /*1ea00*/  STL [R1+0x6d0], R0 ;  /* 0x0006d00001007387 */ /* 0x0001e80000100800 */
[----:B------:R0:W-:Y:S02]  /*1ea10*/  STL [R1+0x6d4], R2 ;  /* 0x0006d40201007387 */ /* 0x0001e40000100800 */
.L_x_0:
[----:B------:R-:W3:Y:S04]  /*1ea20*/  LDL.LU R7, [R1+0x72c] ;  /* 0x00072c0001077983 */ /* 0x000ee80000300800 */
[----:B------:R-:W4:Y:S04]  /*1ea30*/  LDL.LU R8, [R1+0x730] ;  /* 0x0007300001087983 */ /* 0x000f280000300800 */
[----:B0-----:R-:W5:Y:S04]  /*1ea40*/  LDL.LU R0, [R1+0x728] ;  /* 0x0007280001007983 */ /* 0x001f680000300800 */
[----:B--2---:R-:W2:Y:S01]  /*1ea50*/  LDL.LU R6, [R1+0x734] ;  /* 0x0007340001067983 */ /* 0x004ea20000300800 */
[----:B------:R-:W-:-:S03]  /*1ea60*/  MOV R5, 0x3dc6b27f ;  /* 0x3dc6b27f00057802 */ /* 0x000fc60000000f00 */
[----:B------:R-:W-:Y:S01]  /*1ea70*/  BAR.SYNC.DEFER_BLOCKING 0x0 ;  /* 0x0000000000007b1d */ /* 0x000fe20000010000 */
[----:B---3--:R-:W-:Y:S02]  /*1ea80*/  FSETP.GEU.AND P1, PT, R7, 1.175494350822287508e-38, PT ;  /* 0x008000000700780b */ /* 0x008fe40003f2e000 */
[----:B----4-:R-:W-:Y:S01]  /*1ea90*/  MOV R11, R8 ;  /* 0x00000008000b7202 */ /* 0x010fe20000000f00 */
[C---:B-----5:R-:W-:Y:S01]  /*1eaa0*/  FMUL R2, R0.reuse, 8388608 ;  /* 0x4b00000000027820 */ /* 0x060fe20000400000 */
[----:B------:R-:W-:Y:S01]  /*1eab0*/  FSETP.GEU.AND P0, PT, R0, 1.175494350822287508e-38, PT ;  /* 0x008000000000780b */ /* 0x000fe20003f0e000 */
[----:B------:R0:W-:Y:S03]  /*1eac0*/  STL [R1+0xa4], R0 ;  /* 0x0000a40001007387 */ /* 0x0001e60000100800 */
[----:B------:R-:W-:Y:S01]  /*1ead0*/  FSEL R2, R2, R0, !P0 ;  /* 0x0000000002027208 */ /* 0x000fe20004000000 */
[----:B------:R2:W-:Y:S01]  /*1eae0*/  STL [R1+0x9c], R7 ;  /* 0x00009c0701007387 */ /* 0x0005e20000100800 */
[----:B------:R-:W-:-:S02]  /*1eaf0*/  FSEL R3, RZ, -23, P0 ;  /* 0xc1b80000ff037808 */ /* 0x000fc40000000000 */
[C---:B------:R-:W-:Y:S02]  /*1eb00*/  ISETP.GE.U32.AND P0, PT, R2.reuse, 0x7f800000, PT ;  /* 0x7f8000000200780c */ /* 0x040fe40003f06070 */
[C---:B------:R-:W-:Y:S02]  /*1eb10*/  FSETP.NEU.AND P3, PT, R2.reuse, RZ, PT ;  /* 0x000000ff0200720b */ /* 0x040fe40003f6d000 */
[----:B0-----:R-:W-:-:S04]  /*1eb20*/  IADD3 R0, R2, -0x3f3504f3, RZ ;  /* 0xc0cafb0d02007810 */ /* 0x001fc80007ffe0ff */
[----:B------:R-:W-:-:S04]  /*1eb30*/  LOP3.LUT R0, R0, 0xff800000, RZ, 0xc0, !PT ;  /* 0xff80000000007812 */ /* 0x000fc800078ec0ff */
[----:B------:R0:W1:Y:S02]  /*1eb40*/  I2F R4, R0 ;  /* 0x0000000000047306 */ /* 0x0000640000201400 */
[----:B0-----:R-:W-:-:S05]  /*1eb50*/  IADD3 R0, R2, -R0, RZ ;  /* 0x8000000002007210 */ /* 0x001fca0007ffe0ff */
[----:B------:R-:W-:Y:S02]  /*1eb60*/  FADD R0, R0, -1 ;  /* 0xbf80000000007421 */ /* 0x000fe40000000000 */
[----:B-1----:R-:W-:Y:S02]  /*1eb70*/  FFMA.FTZ R4, R4, 1.1920928955078125e-07, R3 ;  /* 0x3400000004047823 */ /* 0x002fe40000010003 */
[----:B------:R-:W-:-:S04]  /*1eb80*/  FFMA.FTZ R3, R0, R5, -0.16845393180847167969 ;  /* 0xbe2c7f3000037423 */ /* 0x000fc80000010005 */
[----:B------:R-:W-:-:S04]  /*1eb90*/  FFMA.FTZ R3, R0, R3, 0.1716887056827545166 ;  /* 0x3e2fcf2a00037423 */ /* 0x000fc80000010003 */
[----:B------:R-:W-:-:S04]  /*1eba0*/  FFMA.FTZ R3, R0, R3, -0.17900948226451873779 ;  /* 0xbe374e4300037423 */ /* 0x000fc80000010003 */
[----:B------:R-:W-:-:S04]  /*1ebb0*/  FFMA.FTZ R3, R0, R3, 0.20512372255325317383 ;  /* 0x3e520bf400037423 */ /* 0x000fc80000010003 */
[----:B------:R-:W-:-:S04]  /*1ebc0*/  FFMA.FTZ R3, R0, R3, -0.24046532809734344482 ;  /* 0xbe763c8b00037423 */ /* 0x000fc80000010003 */
[----:B------:R-:W-:-:S04]  /*1ebd0*/  FFMA.FTZ R3, R0, R3, 0.28857114911079406738 ;  /* 0x3e93bf9900037423 */ /* 0x000fc80000010003 */
[----:B------:R-:W-:-:S04]  /*1ebe0*/  FFMA.FTZ R3, R0, R3, -0.36067417263984680176 ;  /* 0xbeb8aa4900037423 */ /* 0x000fc80000010003 */
[----:B------:R-:W-:-:S04]  /*1ebf0*/  FFMA.FTZ R3, R0, R3, 0.48089820146560668945 ;  /* 0x3ef6384a00037423 */ /* 0x000fc80000010003 */
[----:B------:R-:W-:-:S04]  /*1ec00*/  FFMA.FTZ R3, R0, R3, -0.72134751081466674805 ;  /* 0xbf38aa3b00037423 */ /* 0x000fc80000010003 */
[----:B------:R-:W-:-:S04]  /*1ec10*/  FMUL R3, R0, R3 ;  /* 0x0000000300037220 */ /* 0x000fc80000400000 */
[----:B------:R-:W-:-:S04]  /*1ec20*/  FMUL R3, R0, R3 ;  /* 0x0000000300037220 */ /* 0x000fc80000400000 */
[----:B------:R-:W-:Y:S02]  /*1ec30*/  FFMA.FTZ R0, R0, 1.4426950216293334961, R3 ;  /* 0x3fb8aa3b00007823 */ /* 0x000fe40000010003 */
[----:B------:R-:W-:Y:S02]  /*1ec40*/  FMUL R3, R7, 8388608 ;  /* 0x4b00000007037820 */ /* 0x000fe40000400000 */
[----:B------:R-:W-:Y:S02]  /*1ec50*/  FADD R4, R4, R0 ;  /* 0x0000000004047221 */ /* 0x000fe40000000000 */
[----:B------:R-:W-:Y:S01]  /*1ec60*/  @P0 IMAD.MOV.U32 R0, RZ, RZ, 0x7f800000 ;  /* 0x7f800000ff000424 */ /* 0x000fe200078e00ff */
[----:B------:R-:W-:Y:S02]  /*1ec70*/  FSEL R3, R3, R7, !P1 ;  /* 0x0000000703037208 */ /* 0x000fe40004800000 */
[----:B--2---:R-:W-:Y:S01]  /*1ec80*/  MOV R7, R6 ;  /* 0x0000000600077202 */ /* 0x004fe20000000f00 */
[----:B------:R-:W-:Y:S01]  /*1ec90*/  @P0 FFMA.FTZ R4, R2, R0, +INF ;  /* 0x7f80000002040423 */ /* 0x000fe20000010000 */
[----:B------:R-:W-:-:S02]  /*1eca0*/  IADD3 R0, R3, -0x3f3504f3, RZ ;  /* 0xc0cafb0d03007810 */ /* 0x000fc40007ffe0ff */
[----:B------:R-:W-:Y:S02]  /*1ecb0*/  FSEL R2, RZ, -23, P1 ;  /* 0xc1b80000ff027808 */ /* 0x000fe40000800000 */
[----:B------:R-:W-:Y:S01]  /*1ecc0*/  LOP3.LUT R0, R0, 0xff800000, RZ, 0xc0, !PT ;  /* 0xff80000000007812 */ /* 0x000fe200078ec0ff */
[----:B------:R0:W-:Y:S01]  /*1ecd0*/  STL [R1+0x6cc], R4 ;  /* 0x0006cc0401007387 */ /* 0x0001e20000100800 */
[C---:B------:R-:W-:Y:S02]  /*1ece0*/  ISETP.GE.U32.AND P0, PT, R3.reuse, 0x7f800000, PT ;  /* 0x7f8000000300780c */ /* 0x040fe40003f06070 */
[C---:B------:R-:W-:Y:S01]  /*1ecf0*/  FSETP.NEU.AND P2, PT, R3.reuse, RZ, PT ;  /* 0x000000ff0300720b */ /* 0x040fe20003f4d000 */
[----:B0-----:R0:W1:Y:S02]  /*1ed00*/  I2F R4, R0 ;  /* 0x0000000000047306 */ /* 0x0010640000201400 */
        /* <DEDUP_REMOVED lines=16> */
[----:B------:R-:W-:Y:S01]  /*1ee10*/  FADD R6, R4, R0 ;  /* 0x0000000004067221 */ /* 0x000fe20000000000 */
[----:B------:R-:W-:-:S05]  /*1ee20*/  @P0 MOV R0, 0x7f800000 ;  /* 0x7f80000000000802 */ /* 0x000fca0000000f00 */
[----:B------:R-:W-:Y:S01]  /*1ee30*/  @P0 FFMA.FTZ R6, R3, R0, +INF ;  /* 0x7f80000003060423 */ /* 0x000fe20000010000 */
[----:B------:R-:W-:-:S04]  /*1ee40*/  FSETP.GEU.AND P0, PT, R11, 1.175494350822287508e-38, PT ;  /* 0x008000000b00780b */ /* 0x000fc80003f0e000 */
[----:B------:R-:W-:Y:S01]  /*1ee50*/  FSEL R2, R2, R11, !P0 ;  /* 0x0000000b02027208 */ /* 0x000fe20004000000 */
[----:B------:R0:W-:Y:S01]  /*1ee60*/  STL [R1+0x6c8], R6 ;  /* 0x0006c80601007387 */ /* 0x0001e20000100800 */
[----:B------:R-:W-:Y:S02]  /*1ee70*/  FSEL R3, RZ, -23, P0 ;  /* 0xc1b80000ff037808 */ /* 0x000fe40000000000 */
[C---:B------:R-:W-:Y:S01]  /*1ee80*/  IADD3 R0, R2.reuse, -0x3f3504f3, RZ ;  /* 0xc0cafb0d02007810 */ /* 0x040fe20007ffe0ff */
[----:B------:R-:W-:Y:S01]  /*1ee90*/  STL [R1+0x1024], R11 ;  /* 0x0010240b01007387 */ /* 0x000fe20000100800 */
[----:B------:R-:W-:Y:S02]  /*1eea0*/  ISETP.GE.U32.AND P0, PT, R2, 0x7f800000, PT ;  /* 0x7f8000000200780c */ /* 0x000fe40003f06070 */
[----:B------:R-:W-:Y:S02]  /*1eeb0*/  LOP3.LUT R0, R0, 0xff800000, RZ, 0xc0, !PT ;  /* 0xff80000000007812 */ /* 0x000fe400078ec0ff */
[----:B------:R-:W-:-:S02]  /*1eec0*/  FSETP.NEU.AND P1, PT, R2, RZ, PT ;  /* 0x000000ff0200720b */ /* 0x000fc40003f2d000 */
[----:B------:R1:W2:Y:S02]  /*1eed0*/  I2F R4, R0 ;  /* 0x0000000000047306 */ /* 0x0002a40000201400 */
[----:B-1----:R-:W-:-:S05]  /*1eee0*/  IADD3 R0, R2, -R0, RZ ;  /* 0x8000000002007210 */ /* 0x002fca0007ffe0ff */
[----:B------:R-:W-:Y:S02]  /*1eef0*/  FADD R0, R0, -1 ;  /* 0xbf80000000007421 */ /* 0x000fe40000000000 */
[----:B--2---:R-:W-:Y:S02]  /*1ef00*/  FFMA.FTZ R4, R4, 1.1920928955078125e-07, R3 ;  /* 0x3400000004047823 */ /* 0x004fe40000010003 */
        /* <DEDUP_REMOVED lines=11> */
[----:B------:R-:W-:Y:S01]  /*1efc0*/  FFMA.FTZ R0, R0, 1.4426950216293334961, R3 ;  /* 0x3fb8aa3b00007823 */ /* 0x000fe20000010003 */
[----:B------:R-:W-:-:S03]  /*1efd0*/  @P0 MOV R3, 0x7f800000 ;  /* 0x7f80000000030802 */ /* 0x000fc60000000f00 */
[----:B0-----:R-:W-:Y:S02]  /*1efe0*/  FADD R6, R4, R0 ;  /* 0x0000000004067221 */ /* 0x001fe40000000000 */
[----:B------:R-:W-:Y:S02]  /*1eff0*/  IMAD.MOV.U32 R0, RZ, RZ, R7 ;  /* 0x000000ffff007224 */ /* 0x000fe400078e0007 */
[----:B------:R-:W-:Y:S02]  /*1f000*/  @P0 FFMA.FTZ R6, R2, R3, +INF ;  /* 0x7f80000002060423 */ /* 0x000fe40000010003 */
[C---:B------:R-:W-:Y:S01]  /*1f010*/  FMUL R2, R0.reuse, 8388608 ;  /* 0x4b00000000027820 */ /* 0x040fe20000400000 */
[----:B------:R-:W-:Y:S02]  /*1f020*/  FSETP.GEU.AND P0, PT, R0, 1.175494350822287508e-38, PT ;  /* 0x008000000000780b */ /* 0x000fe40003f0e000 */
[----:B------:R0:W-:Y:S02]  /*1f030*/  STL [R1+0x6c4], R6 ;  /* 0x0006c40601007387 */ /* 0x0001e40000100800 */
[----:B------:R-:W-:-:S02]  /*1f040*/  FSEL R3, RZ, -23, P0 ;  /* 0xc1b80000ff037808 */ /* 0x000fc40000000000 */
[----:B0-----:R-:W-:-:S04]  /*1f050*/  FSEL R6, R2, R0, !P0 ;  /* 0x0000000002067208 */ /* 0x001fc80004000000 */
[----:B------:R-:W-:Y:S01]  /*1f060*/  IADD3 R2, R6, -0x3f3504f3, RZ ;  /* 0xc0cafb0d06027810 */ /* 0x000fe20007ffe0ff */
[----:B------:R-:W-:Y:S03]  /*1f070*/  STL [R1+0xbc], R6 ;  /* 0x0000bc0601007387 */ /* 0x000fe60000100800 */
[----:B------:R-:W-:Y:S01]  /*1f080*/  LOP3.LUT R2, R2, 0xff800000, RZ, 0xc0, !PT ;  /* 0xff80000002027812 */ /* 0x000fe200078ec0ff */
[----:B------:R-:W2:Y:S03]  /*1f090*/  LDL.LU R11, [R1+0x498] ;  /* 0x00049800010b7983 */ /* 0x000ea60000300800 */
        /* <DEDUP_REMOVED lines=15> */
[----:B------:R-:W-:-:S04]  /*1f190*/  FFMA.FTZ R2, R2, 1.4426950216293334961, R3 ;  /* 0x3fb8aa3b02027823 */ /* 0x000fc80000010003 */
[----:B------:R-:W-:-:S05]  /*1f1a0*/  FADD R2, R4, R2 ;  /* 0x0000000204027221 */ /* 0x000fca0000000000 */
[----:B------:R-:W-:Y:S04]  /*1f1b0*/  STL [R1+0x6c0], R2 ;  /* 0x0006c00201007387 */ /* 0x000fe80000100800 */
[----:B--2---:R0:W-:Y:S04]  /*1f1c0*/  STL [R1+0x10a4], R11 ;  /* 0x0010a40b01007387 */ /* 0x0041e80000100800 */
[----:B0-----:R-:W2:Y:S04]  /*1f1d0*/  LDL.LU R11, [R1+0x49c] ;  /* 0x00049c00010b7983 */ /* 0x001ea80000300800 */
        /* <DEDUP_REMOVED lines=67> */
[----:B0-----:R-:W2:Y:S01]  /*1f610*/  LDL.LU R11, [R1+0x2fc] ;  /* 0x0002fc00010b7983 */ /* 0x001ea20000300800 */
[----:B------:R-:W-:-:S03]  /*1f620*/  FSETP.GT.AND P0, PT, |R0|, 8.50705917302346158658e+37, PT ;  /* 0x7e8000000000780b */ /* 0x000fc60003f04200 */
[----:B--2---:R0:W-:Y:S04]  /*1f630*/  STL [R1+0x1130], R11 ;  /* 0x0011300b01007387 */ /* 0x0041e80000100800 */
[----:B0-----:R-:W2:Y:S04]  /*1f640*/  LDL.LU R11, [R1+0x2c8] ;  /* 0x0002c800010b7983 */ /* 0x001ea80000300800 */
[----:B------:R-:W3:Y:S04]  /*1f650*/  LDL.LU R29, [R1+0x2cc] ;  /* 0x0002cc00011d7983 */ /* 0x000ee80000300800 */
        /* <DEDUP_REMOVED lines=26> */
[----:B--2---:R-:W-:-:S05]  /*1f800*/  @P0 FMUL R11, R11, 0.25 ;  /* 0x3e8000000b0b0820 */ /* 0x004fca0000400000 */
[----:B------:R0:W-:Y:S04]  /*1f810*/  STL [R1], R11 ;  /* 0x0000000b01007387 */ /* 0x0001e80000100800 */
[----:B0-----:R-:W2:Y:S02]  /*1f820*/  LDL.LU R11, [R1+0x1130] ;  /* 0x00113000010b7983 */ /* 0x001ea40000300800 */
[----:B--2---:R-:W-:-:S05]  /*1f830*/  @P0 FMUL R11, R11, 0.25 ;  /* 0x3e8000000b0b0820 */ /* 0x004fca0000400000 */
[----:B------:R0:W-:Y:S04]  /*1f840*/  STL [R1+0x4], R11 ;  /* 0x0000040b01007387 */ /* 0x0001e80000100800 */
        /* <DEDUP_REMOVED lines=99> */
[----:B0-----:R-:W2:Y:S01]  /*1fe80*/  LDL.LU R11, [R1+0x10a8] ;  /* 0x0010a800010b7983 */ /* 0x001ea20000300800 */
[----:B------:R-:W-:Y:S01]  /*1fe90*/  FSETP.GEU.AND P4, PT, |R0|, 1.175494350822287508e-38, PT ;  /* 0x008000000000780b */ /* 0x000fe20003f8e200 */
[----:B--2---:R-:W-:-:S05]  /*1fea0*/  @P0 FMUL R11, R11, 0.25 ;  /* 0x3e8000000b0b0820 */ /* 0x004fca0000400000 */
[----:B------:R0:W-:Y:S04]  /*1feb0*/  STL [R1+0x8c], R11 ;  /* 0x00008c0b01007387 */ /* 0x0001e80000100800 */
[----:B0-----:R-:W2:Y:S01]  /*1fec0*/  LDL.LU R11, [R1+0x10a4] ;  /* 0x0010a400010b7983 */ /* 0x001ea20000300800 */
[----:B---3--:R-:W-:Y:S02]  /*1fed0*/  @P0 FMUL R5, R5, 0.25 ;  /* 0x3e80000005050820 */ /* 0x008fe40000400000 */
[----:B------:R-:W-:Y:S02]  /*1fee0*/  @P0 FMUL R4, R4, 0.25 ;  /* 0x3e80000004040820 */ /* 0x000fe40000400000 */
[----:B------:R-:W-:Y:S02]  /*1fef0*/  @P0 FMUL R0, R0, 0.25 ;  /* 0x3e80000000000820 */ /* 0x000fe40000400000 */
[----:B------:R-:W-:-:S02]  /*1ff00*/  @P0 FMUL R3, R3, 0.25 ;  /* 0x3e80000003030820 */ /* 0x000fc40000400000 */
[----:B------:R-:W-:Y:S02]  /*1ff10*/  @!P4 FMUL R5, R5, 16777216 ;  /* 0x4b8000000505c820 */ /* 0x000fe40000400000 */
[----:B------:R-:W-:Y:S02]  /*1ff20*/  @P0 FMUL R2, R2, 0.25 ;  /* 0x3e80000002020820 */ /* 0x000fe40000400000 */
[----:B------:R-:W-:Y:S02]  /*1ff30*/  @!P4 FMUL R4, R4, 16777216 ;  /* 0x4b8000000404c820 */ /* 0x000fe40000400000 */
[----:B------:R-:W-:Y:S02]  /*1ff40*/  @P0 FMUL R6, R6, 0.25 ;  /* 0x3e80000006060820 */ /* 0x000fe40000400000 */
[----:B------:R-:W-:Y:S02]  /*1ff50*/  @!P4 FMUL R3, R3, 16777216 ;  /* 0x4b8000000303c820 */ /* 0x000fe40000400000 */
[----:B------:R-:W-:-:S02]  /*1ff60*/  @!P4 FMUL R2, R2, 16777216 ;  /* 0x4b8000000202c820 */ /* 0x000fc40000400000 */
[----:B------:R-:W-:Y:S02]  /*1ff70*/  @!P4 FMUL R6, R6, 16777216 ;  /* 0x4b8000000606c820 */ /* 0x000fe40000400000 */
[----:B--2---:R-:W-:-:S05]  /*1ff80*/  @P0 FMUL R11, R11, 0.25 ;  /* 0x3e8000000b0b0820 */ /* 0x004fca0000400000 */
[----:B------:R0:W-:Y:S04]  /*1ff90*/  STL [R1+0x1030], R11 ;  /* 0x0010300b01007387 */ /* 0x0001e80000100800 */
[----:B0-----:R-:W2:Y:S04]  /*1ffa0*/  LDL R11, [R1+0x18] ;  /* 0x00001800010b7983 */ /* 0x001ea80000100800 */
[----:B------:R0:W-:Y:S04]  /*1ffb0*/  STL [R1+0x1074], R0 ;  /* 0x0010740001007387 */ /* 0x0001e80000100800 */
[----:B0-----:R-:W3:Y:S04]  /*1ffc0*/  LDL R0, [R1+0x10] ;  /* 0x0000100001007983 */ /* 0x001ee80000100800 */
[----:B------:R0:W-:Y:S04]  /*1ffd0*/  STL [R1+0x1034], R5 ;  /* 0x0010340501007387 */ /* 0x0001e80000100800 */
[----:B0-----:R-:W2:Y:S04]  /*1ffe0*/  LDL R5, [R1+0x14] ;  /* 0x0000140001057983 */ /* 0x001ea80000100800 */
[----:B------:R0:W-:Y:S04]  /*1fff0*/  STL [R1+0x1038], R4 ;  /* 0x0010380401007387 */ /* 0x0001e80000100800 */
[----:B0-----:R-:W2:Y:S04]  /*20000*/  LDL R4, [R1+0xc] ;  /* 0x00000c0001047983 */ /* 0x001ea80000100800 */
[----:B------:R0:W-:Y:S04]  /*20010*/  STL [R1+0x103c], R3 ;  /* 0x00103c0301007387 */ /* 0x0001e80000100800 */
[----:B0-----:R-:W2:Y:S04]  /*20020*/  LDL R3, [R1+0x8] ;  /* 0x0000080001037983 */ /* 0x001ea80000100800 */
[----:B------:R0:W-:Y:S04]  /*20030*/  STL [R1+0x1040], R2 ;  /* 0x0010400201007387 */ /* 0x0001e80000100800 */
[----:B0-----:R-:W2:Y:S04]  /*20040*/  LDL R2, [R1+0x4] ;  /* 0x0000040001027983 */ /* 0x001ea80000100800 */
[----:B------:R0:W-:Y:S04]  /*20050*/  STL [R1+0x1044], R6 ;  /* 0x0010440601007387 */ /* 0x0001e80000100800 */
[----:B0-----:R-:W2:Y:S01]  /*20060*/  LDL R6, [R1] ;  /* 0x0000000001067983 */ /* 0x001ea20000100800 */
[----:B------:R-:W-:-:S02]  /*20070*/  @P0 FMUL R7, R7, 0.25 ;  /* 0x3e80000007070820 */ /* 0x000fc40000400000 */
[----:B------:R-:W-:Y:S02]  /*20080*/  @P0 FMUL R8, R8, 0.25 ;  /* 0x3e80000008080820 */ /* 0x000fe40000400000 */
[----:B------:R-:W-:Y:S02]  /*20090*/  @P0 FMUL R9, R9, 0.25 ;  /* 0x3e80000009090820 */ /* 0x000fe40000400000 */
[----:B------:R-:W-:Y:S02]  /*200a0*/  @P0 FMUL R10, R10, 0.25 ;  /* 0x3e8000000a0a0820 */ /* 0x000fe40000400000 */
[----:B------:R-:W-:Y:S02]  /*200b0*/  @P0 FMUL R12, R12, 0.25 ;  /* 0x3e8000000c0c0820 */ /* 0x000fe40000400000 */
[----:B------:R-:W-:Y:S02]  /*200c0*/  @!P4 FMUL R7, R7, 16777216 ;  /* 0x4b8000000707c820 */ /* 0x000fe40000400000 */
[----:B------:R-:W-:-:S02]  /*200d0*/  @P0 FMUL R13, R13, 0.25 ;  /* 0x3e8000000d0d0820 */ /* 0x000fc40000400000 */
[----:B------:R-:W-:Y:S02]  /*200e0*/  @!P4 FMUL R8, R8, 16777216 ;  /* 0x4b8000000808c820 */ /* 0x000fe40000400000 */
[----:B------:R-:W-:Y:S02]  /*200f0*/  @P0 FMUL R14, R14, 0.25 ;  /* 0x3e8000000e0e0820 */ /* 0x000fe40000400000 */
[----:B------:R-:W-:Y:S02]  /*20100*/  @!P4 FMUL R9, R9, 16777216 ;  /* 0x4b8000000909c820 */ /* 0x000fe40000400000 */
[----:B------:R-:W-:Y:S02]  /*20110*/  @P0 FMUL R15, R15, 0.25 ;  /* 0x3e8000000f0f0820 */ /* 0x000fe40000400000 */
[----:B------:R-:W-:Y:S01]  /*20120*/  @!P4 FMUL R10, R10, 16777216 ;  /* 0x4b8000000a0ac820 */ /* 0x000fe20000400000 */
[----:B------:R-:W-:Y:S01]  /*20130*/  STL [R1+0x1048], R7 ;  /* 0x0010480701007387 */ /* 0x000fe20000100800 */
[----:B------:R-:W-:-:S02]  /*20140*/  @P0 FMUL R16, R16, 0.25 ;  /* 0x3e80000010100820 */ /* 0x000fc40000400000 */
[----:B------:R-:W-:Y:S01]  /*20150*/  @!P4 FMUL R12, R12, 16777216 ;  /* 0x4b8000000c0cc820 */ /* 0x000fe20000400000 */
[----:B------:R-:W-:Y:S01]  /*20160*/  STL [R1+0x104c], R8 ;  /* 0x00104c0801007387 */ /* 0x000fe20000100800 */
[----:B------:R-:W-:Y:S02]  /*20170*/  @P0 FMUL R17, R17, 0.25 ;  /* 0x3e80000011110820 */ /* 0x000fe40000400000 */
[----:B------:R-:W-:Y:S01]  /*20180*/  @!P4 FMUL R13, R13, 16777216 ;  /* 0x4b8000000d0dc820 */ /* 0x000fe20000400000 */
[----:B------:R-:W-:Y:S01]  /*20190*/  STL [R1+0x1050], R9 ;  /* 0x0010500901007387 */ /* 0x000fe20000100800 */
        /* <DEDUP_REMOVED lines=27> */
[----:B-----5:R-:W-:Y:S02]  /*20350*/  @P0 FMUL R27, R27, 0.25 ;  /* 0x3e8000001b1b0820 */ /* 0x020fe40000400000 */
[----:B------:R-:W-:Y:S01]  /*20360*/  @!P4 FMUL R23, R23, 16777216 ;  /* 0x4b8000001717c820 */ /* 0x000fe20000400000 */
[----:B------:R-:W-:Y:S01]  /*20370*/  STL [R1+0x107c], R20 ;  /* 0x00107c1401007387 */ /* 0x000fe20000100800 */
[----:B----4-:R-:W-:-:S02]  /*20380*/  @P0 FMUL R28, R28, 0.25 ;  /* 0x3e8000001c1c0820 */ /* 0x010fc40000400000 */
[----:B------:R-:W-:Y:S01]  /*20390*/  @!P4 FMUL R24, R24, 16777216 ;  /* 0x4b8000001818c820 */ /* 0x000fe20000400000 */
[----:B------:R-:W-:Y:S01]  /*203a0*/  STL [R1+0x1080], R21 ;  /* 0x0010801501007387 */ /* 0x000fe20000100800 */
[----:B------:R-:W-:Y:S02]  /*203b0*/  @P0 FMUL R29, R29, 0.25 ;  /* 0x3e8000001d1d0820 */ /* 0x000fe40000400000 */
[----:B------:R-:W-:Y:S01]  /*203c0*/  @!P4 FMUL R25, R25, 16777216 ;  /* 0x4b8000001919c820 */ /* 0x000fe20000400000 */
[----:B------:R-:W-:Y:S01]  /*203d0*/  STL [R1+0x1084], R22 ;  /* 0x0010841601007387 */ /* 0x000fe20000100800 */
[----:B------:R-:W-:Y:S02]  /*203e0*/  @!P4 FMUL R26, R26, 16777216 ;  /* 0x4b8000001a1ac820 */ /* 0x000fe40000400000 */
[----:B------:R-:W-:Y:S01]  /*203f0*/  @!P4 FMUL R27, R27, 16777216 ;  /* 0x4b8000001b1bc820 */ /* 0x000fe20000400000 */
[----:B------:R-:W-:Y:S01]  /*20400*/  STL [R1+0x1088], R23 ;  /* 0x0010881701007387 */ /* 0x000fe20000100800 */
[----:B------:R-:W-:-:S02]  /*20410*/  @!P4 FMUL R28, R28, 16777216 ;  /* 0x4b8000001c1cc820 */ /* 0x000fc40000400000 */
[----:B------:R-:W-:Y:S01]  /*20420*/  @!P4 FMUL R29, R29, 16777216 ;  /* 0x4b8000001d1dc820 */ /* 0x000fe20000400000 */
[----:B------:R-:W-:Y:S04]  /*20430*/  STL [R1+0x108c], R24 ;  /* 0x00108c1801007387 */ /* 0x000fe80000100800 */
[----:B------:R-:W-:Y:S04]  /*20440*/  STL [R1+0x1090], R25 ;  /* 0x0010901901007387 */ /* 0x000fe80000100800 */
[----:B------:R-:W-:Y:S04]  /*20450*/  STL [R1+0x1094], R26 ;  /* 0x0010941a01007387 */ /* 0x000fe80000100800 */
[----:B------:R-:W-:Y:S04]  /*20460*/  STL [R1+0x1098], R27 ;  /* 0x0010981b01007387 */ /* 0x000fe80000100800 */
[----:B------:R-:W-:Y:S04]  /*20470*/  STL [R1+0x109c], R28 ;  /* 0x00109c1c01007387 */ /* 0x000fe80000100800 */
[----:B------:R0:W-:Y:S01]  /*20480*/  STL [R1+0x10a0], R29 ;  /* 0x0010a01d01007387 */ /* 0x0001e20000100800 */
[----:B---3--:R-:W-:-:S02]  /*20490*/  @!P4 FMUL R0, R0, 16777216 ;  /* 0x4b8000000000c820 */ /* 0x008fc40000400000 */
[----:B--2---:R-:W-:Y:S02]  /*204a0*/  @!P4 FMUL R4, R4, 16777216 ;  /* 0x4b8000000404c820 */ /* 0x004fe40000400000 */
[----:B------:R-:W-:Y:S02]  /*204b0*/  @!P4 FMUL R3, R3, 16777216 ;  /* 0x4b8000000303c820 */ /* 0x000fe40000400000 */
[----:B------:R-:W-:Y:S02]  /*204c0*/  @!P4 FMUL R2, R2, 16777216 ;  /* 0x4b8000000202c820 */ /* 0x000fe40000400000 */
[----:B------:R-:W-:-:S05]  /*204d0*/  @!P4 FMUL R6, R6, 16777216 ;  /* 0x4b8000000606c820 */ /* 0x000fca0000400000 */
[----:B------:R-:W-:Y:S04]  /*204e0*/  @!P4 STL [R1], R6 ;  /* 0x000000060100c387 */ /* 0x000fe80000100800 */
[----:B------:R-:W-:Y:S04]  /*204f0*/  @!P4 STL [R1+0x4], R2 ;  /* 0x000004020100c387 */ /* 0x000fe80000100800 */
[----:B0-----:R-:W2:Y:S04]  /*20500*/  LDL R29, [R1+0x1c] ;  /* 0x00001c00011d7983 */ /* 0x001ea80000100800 */
[----:B------:R-:W-:Y:S04]  /*20510*/  @!P4 STL [R1+0x8], R3 ;  /* 0x000008030100c387 */ /* 0x000fe80000100800 */
[----:B------:R-:W3:Y:S04]  /*20520*/  LDL R28, [R1+0x20] ;  /* 0x00002000011c7983 */ /* 0x000ee80000100800 */
[----:B------:R-:W-:Y:S04]  /*20530*/  @!P4 STL [R1+0xc], R4 ;  /* 0x00000c040100c387 */ /* 0x000fe80000100800 */
[----:B------:R-:W4:Y:S04]  /*20540*/  LDL R27, [R1+0x24] ;  /* 0x00002400011b7983 */ /* 0x000f280000100800 */
[----:B------:R0:W-:Y:S04]  /*20550*/  @!P4 STL [R1+0x10], R0 ;  /* 0x000010000100c387 */ /* 0x0001e80000100800 */
[----:B------:R-:W5:Y:S04]  /*20560*/  LDL R26, [R1+0x28] ;  /* 0x00002800011a7983 */ /* 0x000f680000100800 */
[----:B------:R-:W5:Y:S04]  /*20570*/  LDL R25, [R1+0x2c] ;  /* 0x00002c0001197983 */ /* 0x000f680000100800 */
[----:B------:R-:W5:Y:S04]  /*20580*/  LDL R24, [R1+0x30] ;  /* 0x0000300001187983 */ /* 0x000f680000100800 */
[----:B------:R-:W5:Y:S04]  /*20590*/  LDL R23, [R1+0x34] ;  /* 0x0000340001177983 */ /* 0x000f680000100800 */
[----:B------:R-:W5:Y:S04]  /*205a0*/  LDL R22, [R1+0x38] ;  /* 0x0000380001167983 */ /* 0x000f680000100800 */
[----:B------:R-:W5:Y:S04]  /*205b0*/  LDL R21, [R1+0x3c] ;  /* 0x00003c0001157983 */ /* 0x000f680000100800 */
[----:B------:R-:W5:Y:S04]  /*205c0*/  LDL R20, [R1+0x40] ;  /* 0x0000400001147983 */ /* 0x000f680000100800 */
[----:B------:R-:W5:Y:S01]  /*205d0*/  LDL R19, [R1+0x44] ;  /* 0x0000440001137983 */ /* 0x000f620000100800 */
[----:B------:R-:W-:-:S03]  /*205e0*/  @!P4 FMUL R5, R5, 16777216 ;  /* 0x4b8000000505c820 */ /* 0x000fc60000400000 */
[----:B0-----:R-:W5:Y:S04]  /*205f0*/  LDL R0, [R1+0x48] ;  /* 0x0000480001007983 */ /* 0x001f680000100800 */
[----:B------:R-:W5:Y:S04]  /*20600*/  LDL R18, [R1+0x4c] ;  /* 0x00004c0001127983 */ /* 0x000f680000100800 */
[----:B------:R-:W5:Y:S01]  /*20610*/  LDL R17, [R1+0x50] ;  /* 0x0000500001117983 */ /* 0x000f620000100800 */
[----:B------:R-:W-:-:S03]  /*20620*/  @!P4 FMUL R11, R11, 16777216 ;  /* 0x4b8000000b0bc820 */ /* 0x000fc60000400000 */
[----:B------:R-:W5:Y:S04]  /*20630*/  LDL R16, [R1+0x54] ;  /* 0x0000540001107983 */ /* 0x000f680000100800 */
[----:B------:R0:W-:Y:S04]  /*20640*/  @!P4 STL [R1+0x14], R5 ;  /* 0x000014050100c387 */ /* 0x0001e80000100800 */
[----:B------:R-:W5:Y:S04]  /*20650*/  LDL R15, [R1+0x58] ;  /* 0x00005800010f7983 */ /* 0x000f680000100800 */
[----:B------:R-:W5:Y:S04]  /*20660*/  LDL R14, [R1+0x5c] ;  /* 0x00005c00010e7983 */ /* 0x000f680000100800 */
[----:B------:R-:W5:Y:S04]  /*20670*/  LDL R13, [R1+0x60] ;  /* 0x00006000010d7983 */ /* 0x000f680000100800 */
        /* <DEDUP_REMOVED lines=10> */
[----:B0-----:R-:W5:Y:S04]  /*20720*/  LDL R5, [R1+0x88] ;  /* 0x0000880001057983 */ /* 0x001f680000100800 */
[----:B-1----:R-:W5:Y:S01]  /*20730*/  LDL R11, [R1+0x8c] ;  /* 0x00008c00010b7983 */ /* 0x002f620000100800 */
[----:B--2---:R-:W-:-:S05]  /*20740*/  @!P4 FMUL R29, R29, 16777216 ;  /* 0x4b8000001d1dc820 */ /* 0x004fca0000400000 */
[----:B------:R0:W-:Y:S01]  /*20750*/  @!P4 STL [R1+0x1c], R29 ;  /* 0x00001c1d0100c387 */ /* 0x0001e20000100800 */
[----:B---3--:R-:W-:-:S03]  /*20760*/  @!P4 FMUL R28, R28, 16777216 ;  /* 0x4b8000001c1cc820 */ /* 0x008fc60000400000 */
[----:B0-----:R-:W2:Y:S01]  /*20770*/  LDL.LU R29, [R1+0x10a0] ;  /* 0x0010a000011d7983 */ /* 0x001ea20000300800 */
[----:B----4-:R-:W-:-:S03]  /*20780*/  @!P4 FMUL R27, R27, 16777216 ;  /* 0x4b8000001b1bc820 */ /* 0x010fc60000400000 */
[----:B------:R0:W-:Y:S01]  /*20790*/  @!P4 STL [R1+0x20], R28 ;  /* 0x0000201c0100c387 */ /* 0x0001e20000100800 */
[----:B-----5:R-:W-:Y:S02]  /*207a0*/  @!P4 FMUL R26, R26, 16777216 ;  /* 0x4b8000001a1ac820 */ /* 0x020fe40000400000 */
[----:B------:R-:W-:Y:S01]  /*207b0*/  @!P4 FMUL R25, R25, 16777216 ;  /* 0x4b8000001919c820 */ /* 0x000fe20000400000 */
[----:B0-----:R-:W3:Y:S01]  /*207c0*/  LDL.LU R28, [R1+0x109c] ;  /* 0x00109c00011c7983 */ /* 0x001ee20000300800 */
[----:B------:R-:W-:-:S03]  /*207d0*/  @!P4 FMUL R24, R24, 16777216 ;  /* 0x4b8000001818c820 */ /* 0x000fc60000400000 */
[----:B------:R0:W-:Y:S01]  /*207e0*/  @!P4 STL [R1+0x24], R27 ;  /* 0x0000241b0100c387 */ /* 0x0001e20000100800 */
[----:B------:R-:W-:-:S03]  /*207f0*/  @!P4 FMUL R23, R23, 16777216 ;  /* 0x4b8000001717c820 */ /* 0x000fc60000400000 */
[----:B0-----:R-:W4:Y:S01]  /*20800*/  LDL.LU R27, [R1+0x1098] ;  /* 0x00109800011b7983 */ /* 0x001f220000300800 */
[----:B------:R-:W-:-:S03]  /*20810*/  @!P4 FMUL R22, R22, 16777216 ;  /* 0x4b8000001616c820 */ /* 0x000fc60000400000 */
[----:B------:R0:W-:Y:S01]  /*20820*/  @!P4 STL [R1+0x28], R26 ;  /* 0x0000281a0100c387 */ /* 0x0001e20000100800 */
[----:B------:R-:W-:Y:S02]  /*20830*/  @!P4 FMUL R21, R21, 16777216 ;  /* 0x4b8000001515c820 */ /* 0x000fe40000400000 */
[----:B------:R-:W-:Y:S01]  /*20840*/  @!P4 FMUL R20, R20, 16777216 ;  /* 0x4b8000001414c820 */ /* 0x000fe20000400000 */
[----:B0-----:R-:W5:Y:S04]  /*20850*/  LDL.LU R26, [R1+0x1094] ;  /* 0x00109400011a7983 */ /* 0x001f680000300800 */
[----:B------:R0:W-:Y:S01]  /*20860*/  @!P4 STL [R1+0x2c], R25 ;  /* 0x00002c190100c387 */ /* 0x0001e20000100800 */
[----:B------:R-:W-:-:S03]  /*20870*/  @!P4 FMUL R19, R19, 16777216 ;  /* 0x4b8000001313c820 */ /* 0x000fc60000400000 */
[----:B0-----:R-:W2:Y:S04]  /*20880*/  LDL.LU R25, [R1+0x1090] ;  /* 0x0010900001197983 */ /* 0x001ea80000300800 */
        /* <DEDUP_REMOVED lines=23> */
[----:B0-----:R-:W3:Y:S04]  /*20a00*/  LDL.LU R18, [R1+0x1070] ;  /* 0x0010700001127983 */ /* 0x001ee80000300800 */
        /* <DEDUP_REMOVED lines=30> */
[----:B------:R0:W-:Y:S04]  /*20bf0*/  @!P4 STL [R1+0x78], R6 ;  /* 0x000078060100c387 */ /* 0x0001e80000100800 */
[----:B0-----:R-:W3:Y:S04]  /*20c00*/  LDL.LU R6, [R1+0x1044] ;  /* 0x0010440001067983 */ /* 0x001ee80000300800 */
[----:B------:R0:W-:Y:S04]  /*20c10*/  @!P4 STL [R1+0x7c], R2 ;  /* 0x00007c020100c387 */ /* 0x0001e80000100800 */
[----:B0-----:R-:W3:Y:S04]  /*20c20*/  LDL.LU R2, [R1+0x1040] ;  /* 0x0010400001027983 */ /* 0x001ee80000300800 */
[----:B------:R0:W-:Y:S04]  /*20c30*/  @!P4 STL [R1+0x80], R3 ;  /* 0x000080030100c387 */ /* 0x0001e80000100800 */
[----:B0-----:R-:W4:Y:S04]  /*20c40*/  LDL.LU R3, [R1+0x103c] ;  /* 0x00103c0001037983 */ /* 0x001f280000300800 */
[----:B------:R0:W-:Y:S04]  /*20c50*/  @!P4 STL [R1+0x84], R4 ;  /* 0x000084040100c387 */ /* 0x0001e80000100800 */
[----:B0-----:R-:W4:Y:S04]  /*20c60*/  LDL.LU R4, [R1+0x1038] ;  /* 0x0010380001047983 */ /* 0x001f280000300800 */
[----:B------:R0:W-:Y:S04]  /*20c70*/  @!P4 STL [R1+0x88], R5 ;  /* 0x000088050100c387 */ /* 0x0001e80000100800 */
[----:B0-----:R-:W4:Y:S04]  /*20c80*/  LDL.LU R5, [R1+0x1034] ;  /* 0x0010340001057983 */ /* 0x001f280000300800 */
[----:B------:R0:W-:Y:S04]  /*20c90*/  @!P4 STL [R1+0x8c], R11 ;  /* 0x00008c0b0100c387 */ /* 0x0001e80000100800 */
[----:B0-----:R-:W4:Y:S01]  /*20ca0*/  LDL.LU R11, [R1+0x1030] ;  /* 0x00103000010b7983 */ /* 0x001f220000300800 */
[----:B--2---:R-:W-:-:S06]  /*20cb0*/  @!P4 FMUL R0, R0, 16777216 ;  /* 0x4b8000000000c820 */ /* 0x004fcc0000400000 */
[----:B------:R-:W3:Y:S02]  /*20cc0*/  MUFU.RCP R0, R0 ;  /* 0x0000000000007308 */ /* 0x000ee40000001000 */
[----:B---3--:R-:W-:Y:S02]  /*20cd0*/  FMUL R2, R0, R2 ;  /* 0x0000000200027220 */ /* 0x008fe40000400000 */
[----:B----4-:R-:W-:-:S05]  /*20ce0*/  @!P4 FMUL R11, R11, 16777216 ;  /* 0x4b8000000b0bc820 */ /* 0x010fca0000400000 */
[----:B------:R0:W-:Y:S02]  /*20cf0*/  STL [R1+0x1028], R11 ;  /* 0x0010280b01007387 */ /* 0x0001e40000100800 */
[C---:B0-----:R-:W-:Y:S02]  /*20d00*/  FMUL R11, R0.reuse, R5 ;  /* 0x00000005000b7220 */ /* 0x041fe40000400000 */
[----:B------:R-:W2:Y:S04]  /*20d10*/  LDL.LU R5, [R1+0xc] ;  /* 0x00000c0001057983 */ /* 0x000ea80000300800 */
[----:B------:R0:W-:Y:S02]  /*20d20*/  STL [R1+0x68c], R11 ;  /* 0x00068c0b01007387 */ /* 0x0001e40000100800 */
[----:B0-----:R-:W-:-:S02]  /*20d30*/  FMUL R11, R0, R4 ;  /* 0x00000004000b7220 */ /* 0x001fc40000400000 */
[----:B------:R-:W3:Y:S04]  /*20d40*/  LDL.LU R4, [R1+0x8] ;  /* 0x0000080001047983 */ /* 0x000ee80000300800 */
[----:B------:R0:W-:Y:S02]  /*20d50*/  STL [R1+0x688], R11 ;  /* 0x0006880b01007387 */ /* 0x0001e40000100800 */
[C---:B0-----:R-:W-:Y:S02]  /*20d60*/  FMUL R11, R0.reuse, R3 ;  /* 0x00000003000b7220 */ /* 0x041fe40000400000 */
[----:B------:R-:W4:Y:S04]  /*20d70*/  LDL.LU R3, [R1+0x4] ;  /* 0x0000040001037983 */ /* 0x000f280000300800 */
[----:B------:R0:W-:Y:S04]  /*20d80*/  STL [R1+0x65c], R11 ;  /* 0x00065c0b01007387 */ /* 0x0001e80000100800 */
[----:B0-----:R-:W2:Y:S04]  /*20d90*/  LDL.LU R11, [R1+0x10] ;  /* 0x00001000010b7983 */ /* 0x001ea80000300800 */
[----:B------:R0:W-:Y:S04]  /*20da0*/  STL [R1+0x658], R2 ;  /* 0x0006580201007387 */ /* 0x0001e80000100800 */
[----:B0-----:R-:W2:Y:S01]  /*20db0*/  LDL.LU R2, [R1] ;  /* 0x0000000001027983 */ /* 0x001ea20000300800 */
[----:B------:R-:W-:-:S05]  /*20dc0*/  FMUL R6, R0, R6 ;  /* 0x0000000600067220 */ /* 0x000fca0000400000 */
[----:B------:R0:W-:Y:S01]  /*20dd0*/  STL [R1+0x63c], R6 ;  /* 0x00063c0601007387 */ /* 0x0001e20000100800 */
[C---:B------:R-:W-:Y:S02]  /*20de0*/  FMUL R8, R0.reuse, R8 ;  /* 0x0000000800087220 */ /* 0x040fe40000400000 */
[C---:B0-----:R-:W-:Y:S02]  /*20df0*/  FMUL R6, R0.reuse, R7 ;  /* 0x0000000700067220 */ /* 0x041fe40000400000 */
[----:B------:R-:W-:-:S03]  /*20e00*/  FMUL R7, R0, R9 ;  /* 0x0000000900077220 */ /* 0x000fc60000400000 */
[----:B------:R0:W-:Y:S04]  /*20e10*/  STL [R1+0x638], R6 ;  /* 0x0006380601007387 */ /* 0x0001e80000100800 */
[----:B------:R1:W-:Y:S01]  /*20e20*/  STL [R1+0x60c], R8 ;  /* 0x00060c0801007387 */ /* 0x0003e20000100800 */
[----:B0-----:R-:W-:-:S03]  /*20e30*/  FMUL R6, R0, R10 ;  /* 0x0000000a00067220 */ /* 0x001fc60000400000 */
[----:B------:R0:W-:Y:S01]  /*20e40*/  STL [R1+0x608], R7 ;  /* 0x0006080701007387 */ /* 0x0001e20000100800 */
[----:B-1----:R-:W-:-:S03]  /*20e50*/  FMUL R8, R0, R12 ;  /* 0x0000000c00087220 */ /* 0x002fc60000400000 */
[----:B------:R1:W-:Y:S01]  /*20e60*/  STL [R1+0x5ec], R6 ;  /* 0x0005ec0601007387 */ /* 0x0003e20000100800 */
[----:B0-----:R-:W-:-:S03]  /*20e70*/  FMUL R7, R0, R13 ;  /* 0x0000000d00077220 */ /* 0x001fc60000400000 */
[----:B------:R0:W-:Y:S01]  /*20e80*/  STL [R1+0x5e8], R8 ;  /* 0x0005e80801007387 */ /* 0x0001e20000100800 */
[----:B-1----:R-:W-:-:S03]  /*20e90*/  FMUL R6, R0, R14 ;  /* 0x0000000e00067220 */ /* 0x002fc60000400000 */
[----:B------:R1:W-:Y:S04]  /*20ea0*/  STL [R1+0x52c], R7 ;  /* 0x00052c0701007387 */ /* 0x0003e80000100800 */
[----:B------:R5:W-:Y:S01]  /*20eb0*/  STL [R1+0x528], R6 ;  /* 0x0005280601007387 */ /* 0x000be20000100800 */
[C---:B0-----:R-:W-:Y:S02]  /*20ec0*/  FMUL R8, R0.reuse, R15 ;  /* 0x0000000f00087220 */ /* 0x041fe40000400000 */
[----:B-1----:R-:W-:-:S03]  /*20ed0*/  FMUL R7, R0, R16 ;  /* 0x0000001000077220 */ /* 0x002fc60000400000 */
[----:B------:R0:W-:Y:S01]  /*20ee0*/  STL [R1+0x51c], R8 ;  /* 0x00051c0801007387 */ /* 0x0001e20000100800 */
[----:B-----5:R-:W-:-:S03]  /*20ef0*/  FMUL R6, R0, R17 ;  /* 0x0000001100067220 */ /* 0x020fc60000400000 */
        /* <DEDUP_REMOVED lines=22> */
[----:B------:R-:W-:Y:S01]  /*21060*/  STL [R1+0x4bc], R8 ;  /* 0x0004bc0801007387 */ /* 0x000fe20000100800 */
[----:B-----5:R-:W-:-:S03]  /*21070*/  FMUL R6, R0, R29 ;  /* 0x0000001d00067220 */ /* 0x020fc60000400000 */
[----:B------:R-:W-:Y:S04]  /*21080*/  STL [R1+0x4b8], R7 ;  /* 0x0004b80701007387 */ /* 0x000fe80000100800 */
[----:B------:R-:W-:Y:S01]  /*21090*/  STL [R1+0x4ac], R6 ;  /* 0x0004ac0601007387 */ /* 0x000fe20000100800 */
[C---:B---3--:R-:W-:Y:S02]  /*210a0*/  FMUL R4, R0.reuse, R4 ;  /* 0x0000000400047220 */ /* 0x048fe40000400000 */
[C---:B----4-:R-:W-:Y:S02]  /*210b0*/  FMUL R3, R0.reuse, R3 ;  /* 0x0000000300037220 */ /* 0x050fe40000400000 */
[----:B--2---:R-:W-:-:S05]  /*210c0*/  FMUL R2, R0, R2 ;  /* 0x0000000200027220 */ /* 0x004fca0000400000 */
[----:B------:R0:W-:Y:S04]  /*210d0*/  STL [R1+0x4a8], R2 ;  /* 0x0004a80201007387 */ /* 0x0001e80000100800 */
[----:B------:R1:W-:Y:S01]  /*210e0*/  STL [R1+0x49c], R3 ;  /* 0x00049c0301007387 */ /* 0x0003e20000100800 */
[----:B0-----:R-:W-:-:S03]  /*210f0*/  FMUL R2, R0, R5 ;  /* 0x0000000500027220 */ /* 0x001fc60000400000 */
[----:B-1----:R-:W2:Y:S04]  /*21100*/  LDL.LU R3, [R1+0x14] ;  /* 0x0000140001037983 */ /* 0x002ea80000300800 */
[----:B------:R0:W-:Y:S04]  /*21110*/  STL [R1+0x498], R4 ;  /* 0x0004980401007387 */ /* 0x0001e80000100800 */
[----:B0-----:R-:W3:Y:S04]  /*21120*/  LDL.LU R4, [R1+0x18] ;  /* 0x0000180001047983 */ /* 0x001ee80000300800 */
[----:B------:R0:W-:Y:S02]  /*21130*/  STL [R1+0x48c], R2 ;  /* 0x00048c0201007387 */ /* 0x0001e40000100800 */
[----:B0-----:R-:W-:-:S02]  /*21140*/  FMUL R2, R0, R11 ;  /* 0x0000000b00027220 */ /* 0x001fc40000400000 */
[----:B------:R-:W4:Y:S04]  /*21150*/  LDL.LU R11, [R1+0x20] ;  /* 0x00002000010b7983 */ /* 0x000f280000300800 */
[----:B----4-:R0:W-:Y:S04]  /*21160*/  STL [R1+0x102c], R11 ;  /* 0x00102c0b01007387 */ /* 0x0101e80000100800 */
[----:B------:R1:W-:Y:S04]  /*21170*/  STL [R1+0x488], R2 ;  /* 0x0004880201007387 */ /* 0x0003e80000100800 */
        /* <DEDUP_REMOVED lines=17> */
[----:B------:R-:W5:Y:S01]  /*21290*/  LDL.LU R13, [R1+0x64] ;  /* 0x00006400010d7983 */ /* 0x000f620000300800 */
[----:B--2---:R-:W-:-:S03]  /*212a0*/  FMUL R3, R0, R3 ;  /* 0x0000000300037220 */ /* 0x004fc60000400000 */
[----:B------:R-:W2:Y:S04]  /*212b0*/  LDL.LU R12, [R1+0x68] ;  /* 0x00006800010c7983 */ /* 0x000ea80000300800 */
[----:B------:R-:W2:Y:S01]  /*212c0*/  LDL.LU R10, [R1+0x6c] ;  /* 0x00006c00010a7983 */ /* 0x000ea20000300800 */
[----:B---3--:R-:W-:-:S03]  /*212d0*/  FMUL R4, R0, R4 ;  /* 0x0000000400047220 */ /* 0x008fc60000400000 */
[----:B------:R-:W3:Y:S04]  /*212e0*/  LDL.LU R9, [R1+0x70] ;  /* 0x0000700001097983 */ /* 0x000ee80000300800 */
[----:B------:R-:W2:Y:S04]  /*212f0*/  LDL.LU R8, [R1+0x74] ;  /* 0x0000740001087983 */ /* 0x000ea80000300800 */
[----:B------:R-:W2:Y:S04]  /*21300*/  LDL.LU R7, [R1+0x78] ;  /* 0x0000780001077983 */ /* 0x000ea80000300800 */
[----:B------:R-:W2:Y:S04]  /*21310*/  LDL.LU R6, [R1+0x7c] ;  /* 0x00007c0001067983 */ /* 0x000ea80000300800 */
[----:B-1----:R-:W2:Y:S04]  /*21320*/  LDL.LU R2, [R1+0x80] ;  /* 0x0000800001027983 */ /* 0x002ea80000300800 */
[----:B------:R-:W2:Y:S04]  /*21330*/  LDL.LU R5, [R1+0x84] ;  /* 0x0000840001057983 */ /* 0x000ea80000300800 */
[----:B------:R0:W-:Y:S04]  /*21340*/  STL [R1+0x404], R3 ;  /* 0x0004040301007387 */ /* 0x0001e80000100800 */
[----:B0-----:R-:W2:Y:S04]  /*21350*/  LDL.LU R3, [R1+0x88] ;  /* 0x0000880001037983 */ /* 0x001ea80000300800 */
[----:B------:R0:W-:Y:S04]  /*21360*/  STL [R1+0x400], R4 ;  /* 0x0004000401007387 */ /* 0x0001e80000100800 */
[----:B0-----:R-:W2:Y:S01]  /*21370*/  LDL.LU R4, [R1+0x8c] ;  /* 0x00008c0001047983 */ /* 0x001ea20000300800 */
[----:B----4-:R-:W-:-:S05]  /*21380*/  FMUL R11, R0, R11 ;  /* 0x0000000b000b7220 */ /* 0x010fca0000400000 */
[----:B------:R0:W-:Y:S04]  /*21390*/  STL [R1+0x3fc], R11 ;  /* 0x0003fc0b01007387 */ /* 0x0001e80000100800 */
[----:B0-----:R-:W4:Y:S01]  /*213a0*/  LDL.LU R11, [R1+0x102c] ;  /* 0x00102c00010b7983 */ /* 0x001f220000300800 */
[C---:B-----5:R-:W-:Y:S02]  /*213b0*/  FMUL R29, R0.reuse, R29 ;  /* 0x0000001d001d7220 */ /* 0x060fe40000400000 */
[----:B----4-:R-:W-:-:S05]  /*213c0*/  FMUL R11, R0, R11 ;  /* 0x0000000b000b7220 */ /* 0x010fca0000400000 */
[----:B------:R0:W-:Y:S04]  /*213d0*/  STL [R1+0x3f8], R11 ;  /* 0x0003f80b01007387 */ /* 0x0001e80000100800 */
[----:B0-----:R-:W4:Y:S04]  /*213e0*/  LDL.LU R11, [R1+0x1028] ;  /* 0x00102800010b7983 */ /* 0x001f280000300800 */
[----:B------:R0:W-:Y:S02]  /*213f0*/  STL [R1+0x3f4], R29 ;  /* 0x0003f41d01007387 */ /* 0x0001e40000100800 */
[----:B0-----:R-:W-:-:S02]  /*21400*/  FMUL R29, R0, R28 ;  /* 0x0000001c001d7220 */ /* 0x001fc40000400000 */
[C---:B------:R-:W-:Y:S02]  /*21410*/  FMUL R28, R0.reuse, R27 ;  /* 0x0000001b001c7220 */ /* 0x040fe40000400000 */
[C---:B------:R-:W-:Y:S02]  /*21420*/  FMUL R27, R0.reuse, R26 ;  /* 0x0000001a001b7220 */ /* 0x040fe40000400000 */
[C---:B------:R-:W-:Y:S01]  /*21430*/  FMUL R26, R0.reuse, R25 ;  /* 0x00000019001a7220 */ /* 0x040fe20000400000 */
[----:B------:R-:W-:Y:S01]  /*21440*/  STL [R1+0x3f0], R29 ;  /* 0x0003f01d01007387 */ /* 0x000fe20000100800 */
[C---:B------:R-:W-:Y:S02]  /*21450*/  FMUL R25, R0.reuse, R24 ;  /* 0x0000001800197220 */ /* 0x040fe40000400000 */
[C---:B------:R-:W-:Y:S01]  /*21460*/  FMUL R24, R0.reuse, R23 ;  /* 0x0000001700187220 */ /* 0x040fe20000400000 */
[----:B------:R-:W-:Y:S01]  /*21470*/  STL [R1+0x3dc], R28 ;  /* 0x0003dc1c01007387 */ /* 0x000fe20000100800 */
[----:B------:R-:W-:-:S02]  /*21480*/  FMUL R23, R0, R22 ;  /* 0x0000001600177220 */ /* 0x000fc40000400000 */
[C---:B------:R-:W-:Y:S01]  /*21490*/  FMUL R22, R0.reuse, R21 ;  /* 0x0000001500167220 */ /* 0x040fe20000400000 */
[----:B------:R-:W-:Y:S01]  /*214a0*/  STL [R1+0x3d8], R27 ;  /* 0x0003d81b01007387 */ /* 0x000fe20000100800 */
[C---:B------:R-:W-:Y:S02]  /*214b0*/  FMUL R21, R0.reuse, R20 ;  /* 0x0000001400157220 */ /* 0x040fe40000400000 */
[C---:B------:R-:W-:Y:S01]  /*214c0*/  FMUL R20, R0.reuse, R19 ;  /* 0x0000001300147220 */ /* 0x040fe20000400000 */
[----:B------:R-:W-:Y:S01]  /*214d0*/  STL [R1+0x394], R26 ;  /* 0x0003941a01007387 */ /* 0x000fe20000100800 */
[----:B------:R-:W-:-:S03]  /*214e0*/  FMUL R19, R0, R18 ;  /* 0x0000001200137220 */ /* 0x000fc60000400000 */
        /* <DEDUP_REMOVED lines=11> */
[----:B--2---:R-:W-:-:S03]  /*215a0*/  FMUL R13, R0, R12 ;  /* 0x0000000c000d7220 */ /* 0x004fc60000400000 */
[----:B------:R-:W-:Y:S01]  /*215b0*/  STL [R1+0x354], R19 ;  /* 0x0003541301007387 */ /* 0x000fe20000100800 */
[----:B------:R-:W-:-:S03]  /*215c0*/  FMUL R12, R0, R10 ;  /* 0x0000000a000c7220 */ /* 0x000fc60000400000 */
[----:B------:R-:W-:Y:S01]  /*215d0*/  STL [R1+0x31c], R18 ;  /* 0x00031c1201007387 */ /* 0x000fe20000100800 */
[----:B---3--:R-:W-:-:S03]  /*215e0*/  FMUL R10, R0, R9 ;  /* 0x00000009000a7220 */ /* 0x008fc60000400000 */
[----:B------:R-:W-:Y:S01]  /*215f0*/  STL [R1+0x318], R17 ;  /* 0x0003181101007387 */ /* 0x000fe20000100800 */
[----:B------:R-:W-:-:S03]  /*21600*/  FMUL R9, R0, R8 ;  /* 0x0000000800097220 */ /* 0x000fc60000400000 */
[----:B------:R-:W-:Y:S01]  /*21610*/  STL [R1+0x314], R16 ;  /* 0x0003141001007387 */ /* 0x000fe20000100800 */
[----:B------:R-:W-:-:S03]  /*21620*/  FMUL R8, R0, R7 ;  /* 0x0000000700087220 */ /* 0x000fc60000400000 */
[----:B------:R-:W-:Y:S01]  /*21630*/  STL [R1+0x310], R15 ;  /* 0x0003100f01007387 */ /* 0x000fe20000100800 */
[----:B------:R-:W-:-:S03]  /*21640*/  FMUL R7, R0, R6 ;  /* 0x0000000600077220 */ /* 0x000fc60000400000 */
[----:B------:R-:W-:Y:S04]  /*21650*/  STL [R1+0x30c], R14 ;  /* 0x00030c0e01007387 */ /* 0x000fe80000100800 */
[----:B------:R-:W-:Y:S04]  /*21660*/  STL [R1+0x308], R13 ;  /* 0x0003080d01007387 */ /* 0x000fe80000100800 */
[----:B------:R-:W-:Y:S04]  /*21670*/  STL [R1+0x2fc], R12 ;  /* 0x0002fc0c01007387 */ /* 0x000fe80000100800 */
[----:B------:R-:W-:Y:S01]  /*21680*/  STL [R1+0x2f8], R10 ;  /* 0x0002f80a01007387 */ /* 0x000fe20000100800 */
[----:B------:R-:W-:-:S03]  /*21690*/  FMUL R6, R0, R2 ;  /* 0x0000000200067220 */ /* 0x000fc60000400000 */
[----:B------:R-:W-:Y:S01]  /*216a0*/  STL [R1+0x2e0], R9 ;  /* 0x0002e00901007387 */ /* 0x000fe20000100800 */
[----:B------:R-:W-:-:S03]  /*216b0*/  FMUL R2, R0, R5 ;  /* 0x0000000500027220 */ /* 0x000fc60000400000 */
[----:B------:R-:W-:Y:S04]  /*216c0*/  STL [R1+0x2dc], R8 ;  /* 0x0002dc0801007387 */ /* 0x000fe80000100800 */
[----:B------:R0:W-:Y:S04]  /*216d0*/  STL [R1+0x2d8], R7 ;  /* 0x0002d80701007387 */ /* 0x0001e80000100800 */
[----:B------:R-:W1:Y:S04]  /*216e0*/  S2R R5, SR_TID.X ;  /* 0x0000000000057919 */ /* 0x000e680000002100 */
[----:B0-----:R-:W0:Y:S01]  /*216f0*/  S2R R7, SR_TID.X ;  /* 0x0000000000077919 */ /* 0x001e220000002100 */
[----:B------:R-:W-:-:S02]  /*21700*/  FMUL R3, R0, R3 ;  /* 0x0000000300037220 */ /* 0x000fc40000400000 */
[----:B------:R-:W-:Y:S01]  /*21710*/  FMUL R4, R0, R4 ;  /* 0x0000000400047220 */ /* 0x000fe20000400000 */
[----:B------:R-:W-:Y:S04]  /*21720*/  STL [R1+0x2cc], R6 ;  /* 0x0002cc0601007387 */ /* 0x000fe80000100800 */
[----:B------:R1:W-:Y:S04]  /*21730*/  STL [R1+0x2c8], R2 ;  /* 0x0002c80201007387 */ /* 0x0003e80000100800 */
[----:B------:R-:W-:Y:S04]  /*21740*/  STL [R1+0x2b8], R3 ;  /* 0x0002b80301007387 */ /* 0x000fe80000100800 */
[----:B------:R0:W-:Y:S01]  /*21750*/  STL [R1+0x2b0], R4 ;  /* 0x0002b00401007387 */ /* 0x0001e20000100800 */
[----:B-1----:R-:W-:-:S02]  /*21760*/  LOP3.LUT R2, R5, 0xe0, RZ, 0xc0, !PT ;  /* 0x000000e005027812 */ /* 0x002fc400078ec0ff */
[----:B------:R-:W-:Y:S02]  /*21770*/  LOP3.LUT R8, R5, 0xff, RZ, 0xc0, !PT ;  /* 0x000000ff05087812 */ /* 0x000fe400078ec0ff */
[----:B------:R-:W1:Y:S01]  /*21780*/  S2R R5, SR_CTAID.X ;  /* 0x0000000000057919 */ /* 0x000e620000002500 */
[----:B0-----:R-:W-:-:S03]  /*21790*/  SHF.L.U32 R4, R7, 0x2, RZ ;  /* 0x0000000207047819 */ /* 0x001fc600000006ff */
[----:B------:R-:W0:Y:S01]  /*217a0*/  S2R R6, SR_CTAID.Y ;  /* 0x0000000000067919 */ /* 0x000e220000002600 */
[----:B-1----:R-:W-:Y:S02]  /*217b0*/  IMAD R5, R5, 0x100, R8 ;  /* 0x0000010005057824 */ /* 0x002fe400078e0208 */
[----:B----4-:R-:W-:Y:S01]  /*217c0*/  FMUL R3, R0, R11 ;  /* 0x0000000b00037220 */ /* 0x010fe20000400000 */
[----:B------:R-:W-:Y:S01]  /*217d0*/  LOP3.LUT R0, R4, 0x70, RZ, 0xc0, !PT ;  /* 0x0000007004007812 */ /* 0x000fe200078ec0ff */
[----:B------:R-:W2:Y:S03]  /*217e0*/  LDL.LU R11, [R1+0x1024] ;  /* 0x00102400010b7983 */ /* 0x000ea60000300800 */
[----:B------:R-:W-:Y:S02]  /*217f0*/  LEA R0, R2, R0, 0x3 ;  /* 0x0000000002007211 */ /* 0x000fe400078e18ff */
[----:B------:R-:W-:Y:S01]  /*21800*/  SHF.L.U32 R2, R7, 0x9, RZ ;  /* 0x0000000907027819 */ /* 0x000fe200000006ff */
[----:B------:R1:W-:Y:S03]  /*21810*/  STL [R1+0x2a8], R3 ;  /* 0x0002a80301007387 */ /* 0x0003e60000100800 */
[----:B------:R-:W-:-:S02]  /*21820*/  LOP3.LUT R2, R2, 0x3000, RZ, 0xc0, !PT ;  /* 0x0000300002027812 */ /* 0x000fc400078ec0ff */
[----:B-1----:R-:W-:-:S04]  /*21830*/  SHF.L.U32 R3, R7, 0x5, RZ ;  /* 0x0000000507037819 */ /* 0x002fc800000006ff */
[----:B------:R-:W-:-:S04]  /*21840*/  LOP3.LUT R2, R2, 0x60, R3, 0xf8, !PT ;  /* 0x0000006002027812 */ /* 0x000fc800078ef803 */
[----:B------:R-:W-:Y:S02]  /*21850*/  LOP3.LUT R2, R2, R0, RZ, 0x3c, !PT ;  /* 0x0000000002027212 */ /* 0x000fe400078e3cff */
[----:B------:R-:W-:-:S04]  /*21860*/  SHF.L.U32 R0, R7, 0xb, RZ ;  /* 0x0000000b07007819 */ /* 0x000fc800000006ff */
[----:B------:R-:W-:Y:S01]  /*21870*/  LOP3.LUT R0, R0, 0x3000, RZ, 0xc0, !PT ;  /* 0x0000300000007812 */ /* 0x000fe200078ec0ff */
[----:B------:R1:W-:Y:S01]  /*21880*/  STL [R1+0x70], R2 ;  /* 0x0000700201007387 */ /* 0x0003e20000100800 */
[----:B0-----:R-:W-:Y:S02]  /*21890*/  IMAD R3, R6, c[0x0][0x1c0], RZ ;  /* 0x0000700006037a24 */ /* 0x001fe400078e02ff */
[----:B-1----:R-:W-:Y:S01]  /*218a0*/  LEA R2, R8, R0, 0x4 ;  /* 0x0000000008027211 */ /* 0x002fe200078e20ff */
[----:B------:R-:W-:Y:S02]  /*218b0*/  IMAD R0, R5, c[0x0][0x1c4], RZ ;  /* 0x0000710005007a24 */ /* 0x000fe400078e02ff */
[C---:B------:R-:W-:Y:S01]  /*218c0*/  SHF.L.U32 R5, R3.reuse, 0x1, RZ ;  /* 0x0000000103057819 */ /* 0x040fe200000006ff */
[----:B------:R-:W-:Y:S02]  /*218d0*/  IMAD.HI R3, R3, 0x2, RZ ;  /* 0x0000000203037827 */ /* 0x000fe400078e02ff */
[----:B------:R-:W-:-:S02]  /*218e0*/  SHF.L.U32 R2, R0, 0x1, RZ ;  /* 0x0000000100027819 */ /* 0x000fc400000006ff */
[----:B------:R-:W-:Y:S02]  /*218f0*/  IMAD.HI R0, R0, 0x2, RZ ;  /* 0x0000000200007827 */ /* 0x000fe400078e02ff */
[----:B------:R-:W-:Y:S02]  /*21900*/  IADD3 R2, P0, P4, R2, c[0x0][0x178], R5 ;  /* 0x00005e0002027a10 */ /* 0x000fe40007c1e005 */
[----:B------:R-:W-:Y:S02]  /*21910*/  SHF.L.U32 R6, R7, 0x3, RZ ;  /* 0x0000000307067819 */ /* 0x000fe400000006ff */
[----:B------:R-:W-:Y:S02]  /*21920*/  IADD3.X R3, R0, c[0x0][0x17c], R3, P0, P4 ;  /* 0x00005f0000037a10 */ /* 0x000fe400007e8403 */
[----:B------:R-:W-:Y:S02]  /*21930*/  SHF.R.U32.HI R0, RZ, 0x1, R7 ;  /* 0x00000001ff007819 */ /* 0x000fe40000011607 */
[----:B------:R-:W-:-:S02]  /*21940*/  LOP3.LUT R5, R6, 0x38, RZ, 0xc0, !PT ;  /* 0x0000003806057812 */ /* 0x000fc400078ec0ff */
[----:B------:R-:W-:Y:S02]  /*21950*/  LOP3.LUT R4, R4, 0x3c0, RZ, 0xc0, !PT ;  /* 0x000003c004047812 */ /* 0x000fe400078ec0ff */
[----:B------:R-:W-:Y:S01]  /*21960*/  LOP3.LUT R0, R0, 0x4, RZ, 0xc0, !PT ;  /* 0x0000000400007812 */ /* 0x000fe200078ec0ff */
[----:B------:R0:W-:Y:S04]  /*21970*/  STL [R1+0xbd4], R2 ;  /* 0x000bd40201007387 */ /* 0x0001e80000100800 */
[----:B------:R-:W-:Y:S01]  /*21980*/  STL [R1+0xbd0], R3 ;  /* 0x000bd00301007387 */ /* 0x000fe20000100800 */
[----:B0-----:R-:W-:-:S03]  /*21990*/  IADD3 R2, R0, R5, R4 ;  /* 0x0000000500027210 */ /* 0x001fc60007ffe004 */
[----:B------:R-:W3:Y:S04]  /*219a0*/  LDL.LU R0, [R1+0x490] ;  /* 0x0004900001007983 */ /* 0x000ee80000300800 */
[----:B------:R0:W-:Y:S04]  /*219b0*/  STL [R1+0x6a8], R2 ;  /* 0x0006a80201007387 */ /* 0x0001e80000100800 */
[----:B0-----:R-:W4:Y:S04]  /*219c0*/  LDL.LU R2, [R1+0x494] ;  /* 0x0004940001027983 */ /* 0x001f280000300800 */
[----:B---3--:R-:W-:Y:S04]  /*219d0*/  STL [R1+0xa0], R0 ;  /* 0x0000a00001007387 */ /* 0x008fe80000100800 */
[----:B----4-:R0:W-:Y:S04]  /*219e0*/  STL [R1+0xfa4], R2 ;  /* 0x000fa40201007387 */ /* 0x0101e80000100800 */
[----:B------:R-:W3:Y:S04]  /*219f0*/  LDL.LU R3, [R1+0x520] ;  /* 0x0005200001037983 */ /* 0x000ee80000300800 */
[----:B---3--:R-:W-:Y:S04]  /*21a00*/  STL [R1+0xfa8], R3 ;  /* 0x000fa80301007387 */ /* 0x008fe80000100800 */
[----:B0-----:R-:W3:Y:S04]  /*21a10*/  LDL.LU R2, [R1+0x524] ;  /* 0x0005240001027983 */ /* 0x001ee80000300800 */
[----:B------:R-:W4:Y:S04]  /*21a20*/  LDL.LU R0, [R1+0x510] ;  /* 0x0005100001007983 */ /* 0x000f280000300800 */
[----:B---3--:R0:W-:Y:S04]  /*21a30*/  STL [R1+0x90], R2 ;  /* 0x0000900201007387 */ /* 0x0081e80000100800 */
[----:B0-----:R-:W3:Y:S04]  /*21a40*/  LDL.LU R2, [R1+0x514] ;  /* 0x0005140001027983 */ /* 0x001ee80000300800 */
[----:B----4-:R-:W-:Y:S04]  /*21a50*/  STL [R1+0x8c], R0 ;  /* 0x00008c0001007387 */ /* 0x010fe80000100800 */
[----:B---3--:R0:W-:Y:S04]  /*21a60*/  STL [R1+0xfac], R2 ;  /* 0x000fac0201007387 */ /* 0x0081e80000100800 */
[----:B------:R-:W3:Y:S04]  /*21a70*/  LDL.LU R3, [R1+0x500] ;  /* 0x0005000001037983 */ /* 0x000ee80000300800 */
[----:B---3--:R1:W-:Y:S04]  /*21a80*/  STL [R1+0xfb0], R3 ;  /* 0x000fb00301007387 */ /* 0x0083e80000100800 */
[----:B0-----:R-:W3:Y:S04]  /*21a90*/  LDL.LU R2, [R1+0x504] ;  /* 0x0005040001027983 */ /* 0x001ee80000300800 */
[----:B---3--:R0:W-:Y:S04]  /*21aa0*/  STL [R1+0xfb4], R2 ;  /* 0x000fb40201007387 */ /* 0x0081e80000100800 */
[----:B-1----:R-:W3:Y:S04]  /*21ab0*/  LDL.LU R3, [R1+0x4f0] ;  /* 0x0004f00001037983 */ /* 0x002ee80000300800 */
        /* <DEDUP_REMOVED lines=13> */
[----:B------:R-:W3:Y:S04]  /*21b90*/  LDL.LU R0, [R1+0x4c4] ;  /* 0x0004c40001007983 */ /* 0x000ee80000300800 */
[----:B---3--:R3:W-:Y:S04]  /*21ba0*/  STL [R1+0xfd4], R0 ;  /* 0x000fd40001007387 */ /* 0x0087e80000100800 */
[----:B0-----:R-:W4:Y:S04]  /*21bb0*/  LDL.LU R2, [R1+0x4b0] ;  /* 0x0004b00001027983 */ /* 0x001f280000300800 */
[----:B----4-:R0:W-:Y:S04]  /*21bc0*/  STL [R1+0xfd8], R2 ;  /* 0x000fd80201007387 */ /* 0x0101e80000100800 */
[----:B-1----:R-:W4:Y:S04]  /*21bd0*/  LDL.LU R3, [R1+0x4b4] ;  /* 0x0004b40001037983 */ /* 0x002f280000300800 */
[----:B----4-:R1:W-:Y:S04]  /*21be0*/  STL [R1+0xfdc], R3 ;  /* 0x000fdc0301007387 */ /* 0x0103e80000100800 */
[----:B---3--:R-:W3:Y:S04]  /*21bf0*/  LDL.LU R0, [R1+0x4a0] ;  /* 0x0004a00001007983 */ /* 0x008ee80000300800 */
        /* <DEDUP_REMOVED lines=22> */
[----:B----4-:R-:W-:Y:S04]  /*21d60*/  STL [R1+0x100c], R3 ;  /* 0x00100c0301007387 */ /* 0x010fe80000100800 */
[----:B---3--:R-:W3:Y:S04]  /*21d70*/  LDL.LU R0, [R1+0x2d0] ;  /* 0x0002d00001007983 */ /* 0x008ee80000300800 */
[----:B---3--:R1:W-:Y:S04]  /*21d80*/  STL [R1+0x1010], R0 ;  /* 0x0010100001007387 */ /* 0x0083e80000100800 */
[----:B0-----:R-:W3:Y:S04]  /*21d90*/  LDL.LU R2, [R1+0x2d4] ;  /* 0x0002d40001027983 */ /* 0x001ee80000300800 */
[----:B---3--:R-:W-:Y:S04]  /*21da0*/  STL [R1+0x1014], R2 ;  /* 0x0010140201007387 */ /* 0x008fe80000100800 */
[----:B-1----:R-:W3:Y:S04]  /*21db0*/  LDL.LU R0, [R1+0x300] ;  /* 0x0003000001007983 */ /* 0x002ee80000300800 */
[----:B------:R-:W4:Y:S04]  /*21dc0*/  LDL.LU R3, [R1+0x304] ;  /* 0x0003040001037983 */ /* 0x000f280000300800 */
[----:B---3--:R0:W-:Y:S04]  /*21dd0*/  STL [R1+0x18], R0 ;  /* 0x0000180001007387 */ /* 0x0081e80000100800 */
[----:B----4-:R1:W-:Y:S04]  /*21de0*/  STL [R1+0x1018], R3 ;  /* 0x0010180301007387 */ /* 0x0103e80000100800 */
[----:B0-----:R-:W3:Y:S04]  /*21df0*/  LDL.LU R0, [R1+0x2f0] ;  /* 0x0002f00001007983 */ /* 0x001ee80000300800 */
[----:B---3--:R0:W-:Y:S04]  /*21e00*/  STL [R1+0x101c], R0 ;  /* 0x00101c0001007387 */ /* 0x0081e80000100800 */
[----:B------:R-:W3:Y:S04]  /*21e10*/  LDL.LU R2, [R1+0x2f4] ;  /* 0x0002f40001027983 */ /* 0x000ee80000300800 */
[----:B---3--:R3:W-:Y:S04]  /*21e20*/  STL [R1+0x1020], R2 ;  /* 0x0010200201007387 */ /* 0x0087e80000100800 */
[----:B-1----:R-:W4:Y:S04]  /*21e30*/  LDL.LU R3, [R1+0x2c0] ;  /* 0x0002c00001037983 */ /* 0x002f280000300800 */
[----:B0-----:R-:W5:Y:S04]  /*21e40*/  LDL.LU R0, [R1+0x2c4] ;  /* 0x0002c40001007983 */ /* 0x001f680000300800 */
[----:B---3--:R-:W3:Y:S04]  /*21e50*/  LDL.LU R2, [R1+0x290] ;  /* 0x0002900001027983 */ /* 0x008ee80000300800 */
        /* <DEDUP_REMOVED lines=22> */
[----:B--2---:R-:W-:-:S03]  /*21fc0*/  FSETP.GT.AND P0, PT, |R11|, 8.50705917302346158658e+37, PT ;  /* 0x7e8000000b00780b */ /* 0x004fc60003f04200 */
[----:B------:R-:W2:Y:S04]  /*21fd0*/  LDL.LU R6, [R1+0x6a0] ;  /* 0x0006a00001067983 */ /* 0x000ea80000300800 */
[----:B------:R-:W2:Y:S04]  /*21fe0*/  LDL.LU R5, [R1+0x684] ;  /* 0x0006840001057983 */ /* 0x000ea80000300800 */
[----:B------:R-:W2:Y:S02]  /*21ff0*/  LDL.LU R4, [R1+0x680] ;  /* 0x0006800001047983 */ /* 0x000ea40000300800 */
[----:B---3--:R-:W-:-:S02]  /*22000*/  @P0 FMUL R2, R2, 0.25 ;  /* 0x3e80000002020820 */ /* 0x008fc40000400000 */
[----:B----4-:R-:W-:-:S05]  /*22010*/  @P0 FMUL R7, R7, 0.25 ;  /* 0x3e80000007070820 */ /* 0x010fca0000400000 */
[----:B------:R0:W-:Y:S04]  /*22020*/  STL [R1+0xfa0], R7 ;  /* 0x000fa00701007387 */ /* 0x0001e80000100800 */
[----:B0-----:R-:W3:Y:S04]  /*22030*/  LDL R7, [R1+0x18] ;  /* 0x0000180001077983 */ /* 0x001ee80000100800 */
[----:B------:R0:W-:Y:S04]  /*22040*/  STL [R1], R2 ;  /* 0x0000000201007387 */ /* 0x0001e80000100800 */
[----:B0-----:R-:W4:Y:S01]  /*22050*/  LDL.LU R2, [R1+0x1020] ;  /* 0x0010200001027983 */ /* 0x001f220000300800 */
[----:B-----5:R-:W-:-:S02]  /*22060*/  @P0 FMUL R0, R0, 0.25 ;  /* 0x3e80000000000820 */ /* 0x020fc40000400000 */
[----:B------:R-:W-:-:S03]  /*22070*/  @P0 FMUL R3, R3, 0.25 ;  /* 0x3e80000003030820 */ /* 0x000fc60000400000 */
[----:B------:R0:W-:Y:S04]  /*22080*/  STL [R1+0x4], R0 ;  /* 0x0000040001007387 */ /* 0x0001e80000100800 */
[----:B0-----:R-:W5:Y:S04]  /*22090*/  LDL.LU R0, [R1+0x101c] ;  /* 0x00101c0001007983 */ /* 0x001f680000300800 */
[----:B------:R0:W-:Y:S04]  /*220a0*/  STL [R1+0x8], R3 ;  /* 0x0000080301007387 */ /* 0x0001e80000100800 */
[----:B0-----:R-:W2:Y:S01]  /*220b0*/  LDL.LU R3, [R1+0x1018] ;  /* 0x0010180001037983 */ /* 0x001ea20000300800 */
[----:B----4-:R-:W-:-:S05]  /*220c0*/  @P0 FMUL R2, R2, 0.25 ;  /* 0x3e80000002020820 */ /* 0x010fca0000400000 */
[----:B------:R0:W-:Y:S04]  /*220d0*/  STL [R1+0xc], R2 ;  /* 0x00000c0201007387 */ /* 0x0001e80000100800 */
[----:B0-----:R-:W4:Y:S01]  /*220e0*/  LDL.LU R2, [R1+0x1014] ;  /* 0x0010140001027983 */ /* 0x001f220000300800 */
[----:B-----5:R-:W-:Y:S02]  /*220f0*/  @P0 FMUL R0, R0, 0.25 ;  /* 0x3e80000000000820 */ /* 0x020fe40000400000 */
[----:B---3--:R-:W-:-:S03]  /*22100*/  @P0 FMUL R7, R7, 0.25 ;  /* 0x3e80000007070820 */ /* 0x008fc60000400000 */
[----:B------:R0:W-:Y:S01]  /*22110*/  STL [R1+0x10], R0 ;  /* 0x0000100001007387 */ /* 0x0001e20000100800 */
[----:B--2---:R-:W-:-:S03]  /*22120*/  @P0 FMUL R3, R3, 0.25 ;  /* 0x3e80000003030820 */ /* 0x004fc60000400000 */
[----:B0-----:R-:W2:Y:S04]  /*22130*/  LDL.LU R0, [R1+0x1010] ;  /* 0x0010100001007983 */ /* 0x001ea80000300800 */
[----:B------:R0:W-:Y:S04]  /*22140*/  STL [R1+0x14], R3 ;  /* 0x0000140301007387 */ /* 0x0001e80000100800 */
[----:B0-----:R-:W3:Y:S04]  /*22150*/  LDL.LU R3, [R1+0x100c] ;  /* 0x00100c0001037983 */ /* 0x001ee80000300800 */
[----:B------:R0:W-:Y:S04]  /*22160*/  @P0 STL [R1+0x18], R7 ;  /* 0x0000180701000387 */ /* 0x0001e80000100800 */
[----:B0-----:R-:W5:Y:S01]  /*22170*/  LDL R7, [R1+0x90] ;  /* 0x0000900001077983 */ /* 0x001f620000100800 */
[----:B----4-:R-:W-:-:S05]  /*22180*/  @P0 FMUL R2, R2, 0.25 ;  /* 0x3e80000002020820 */ /* 0x010fca0000400000 */
[----:B------:R0:W-:Y:S04]  /*22190*/  STL [R1+0x1c], R2 ;  /* 0x00001c0201007387 */ /* 0x0001e80000100800 */
[----:B0-----:R-:W4:Y:S01]  /*221a0*/  LDL.LU R2, [R1+0x1008] ;  /* 0x0010080001027983 */ /* 0x001f220000300800 */
[----:B--2---:R-:W-:-:S05]  /*221b0*/  @P0 FMUL R0, R0, 0.25 ;  /* 0x3e80000000000820 */ /* 0x004fca0000400000 */
[----:B------:R0:W-:Y:S01]  /*221c0*/  STL [R1+0x20], R0 ;  /* 0x0000200001007387 */ /* 0x0001e20000100800 */
[----:B---3--:R-:W-:-:S03]  /*221d0*/  @P0 FMUL R3, R3, 0.25 ;  /* 0x3e80000003030820 */ /* 0x008fc60000400000 */
[----:B0-----:R-:W2:Y:S04]  /*221e0*/  LDL.LU R0, [R1+0x1004] ;  /* 0x0010040001007983 */ /* 0x001ea80000300800 */
[----:B------:R0:W-:Y:S04]  /*221f0*/  STL [R1+0x24], R3 ;  /* 0x0000240301007387 */ /* 0x0001e80000100800 */
[----:B0-----:R-:W3:Y:S01]  /*22200*/  LDL.LU R3, [R1+0x1000] ;  /* 0x0010000001037983 */ /* 0x001ee20000300800 */
        /* <DEDUP_REMOVED lines=42> */
[----:B0-----:R-:W2:Y:S04]  /*224b0*/  LDL R0, [R1+0x8c] ;  /* 0x00008c0001007983 */ /* 0x001ea80000100800 */
[----:B------:R0:W-:Y:S04]  /*224c0*/  STL [R1+0x60], R3 ;  /* 0x0000600301007387 */ /* 0x0001e80000100800 */
[----:B0-----:R-:W3:Y:S01]  /*224d0*/  LDL.LU R3, [R1+0xfc8] ;  /* 0x000fc80001037983 */ /* 0x001ee20000300800 */
[----:B----4-:R-:W-:-:S05]  /*224e0*/  @P0 FMUL R2, R2, 0.25 ;  /* 0x3e80000002020820 */ /* 0x010fca0000400000 */
[----:B------:R0:W-:Y:S04]  /*224f0*/  STL [R1+0x64], R2 ;  /* 0x0000640201007387 */ /* 0x0001e80000100800 */
[----:B0-----:R-:W4:Y:S01]  /*22500*/  LDL.LU R2, [R1+0xfc4] ;  /* 0x000fc40001027983 */ /* 0x001f220000300800 */
[----:B---3--:R-:W-:-:S05]  /*22510*/  @P0 FMUL R3, R3, 0.25 ;  /* 0x3e80000003030820 */ /* 0x008fca0000400000 */
        /* <DEDUP_REMOVED lines=23> */
[----:B-----5:R-:W-:Y:S02]  /*22690*/  @P0 FMUL R7, R7, 0.25 ;  /* 0x3e80000007070820 */ /* 0x020fe40000400000 */
[----:B--2---:R-:W-:Y:S02]  /*226a0*/  @P0 FMUL R0, R0, 0.25 ;  /* 0x3e80000000000820 */ /* 0x004fe40000400000 */
[----:B---3--:R-:W-:-:S05]  /*226b0*/  @P0 FMUL R3, R3, 0.25 ;  /* 0x3e80000003030820 */ /* 0x008fca0000400000 */
[----:B------:R0:W-:Y:S04]  /*226c0*/  STL [R1+0xf34], R3 ;  /* 0x000f340301007387 */ /* 0x0001e80000100800 */
[----:B------:R1:W-:Y:S01]  /*226d0*/  @P0 STL [R1+0x90], R7 ;  /* 0x0000900701000387 */ /* 0x0003e20000100800 */
[----:B0-----:R-:W-:-:S03]  /*226e0*/  MOV R3, R7 ;  /* 0x0000000700037202 */ /* 0x001fc60000000f00 */
[----:B-1----:R-:W2:Y:S04]  /*226f0*/  LDL.LU R7, [R1+0xfa0] ;  /* 0x000fa00001077983 */ /* 0x002ea80000300800 */
[----:B------:R-:W-:Y:S01]  /*22700*/  @P0 STL [R1+0x8c], R0 ;  /* 0x00008c0001000387 */ /* 0x000fe20000100800 */
[----:B----4-:R-:W-:-:S05]  /*22710*/  @P0 FMUL R2, R2, 0.25 ;  /* 0x3e80000002020820 */ /* 0x010fca0000400000 */
[----:B------:R0:W-:Y:S04]  /*22720*/  STL [R1+0xf38], R2 ;  /* 0x000f380201007387 */ /* 0x0001e80000100800 */
[----:B0-----:R-:W3:Y:S01]  /*22730*/  LDL R2, [R1+0xa0] ;  /* 0x0000a00001027983 */ /* 0x001ee20000100800 */
[C---:B------:R-:W-:Y:S01]  /*22740*/  FSETP.GEU.AND P4, PT, |R11|.reuse, 1.175494350822287508e-38, PT ;  /* 0x008000000b00780b */ /* 0x040fe20003f8e200 */
[----:B------:R-:W-:Y:S02]  /*22750*/  @P0 FMUL R6, R6, 0.25 ;  /* 0x3e80000006060820 */ /* 0x000fe40000400000 */
[----:B------:R-:W-:Y:S02]  /*22760*/  @P0 FMUL R11, R11, 0.25 ;  /* 0x3e8000000b0b0820 */ /* 0x000fe40000400000 */
[----:B------:R-:W-:-:S02]  /*22770*/  @P0 FMUL R5, R5, 0.25 ;  /* 0x3e80000005050820 */ /* 0x000fc40000400000 */
[----:B------:R-:W-:Y:S02]  /*22780*/  @P0 FMUL R4, R4, 0.25 ;  /* 0x3e80000004040820 */ /* 0x000fe40000400000 */
[----:B------:R-:W-:-:S04]  /*22790*/  @P0 FMUL R8, R8, 0.25 ;  /* 0x3e80000008080820 */ /* 0x000fc80000400000 */
[----:B------:R-:W-:Y:S02]  /*227a0*/  @!P4 FMUL R6, R6, 16777216 ;  /* 0x4b8000000606c820 */ /* 0x000fe40000400000 */
[----:B--2---:R-:W-:Y:S02]  /*227b0*/  @!P4 FMUL R7, R7, 16777216 ;  /* 0x4b8000000707c820 */ /* 0x004fe40000400000 */
[----:B------:R-:W-:Y:S02]  /*227c0*/  @!P4 FMUL R5, R5, 16777216 ;  /* 0x4b8000000505c820 */ /* 0x000fe40000400000 */
[----:B------:R-:W-:Y:S02]  /*227d0*/  @P0 FMUL R9, R9, 0.25 ;  /* 0x3e80000009090820 */ /* 0x000fe40000400000 */
[----:B------:R-:W-:Y:S02]  /*227e0*/  @!P4 FMUL R4, R4, 16777216 ;  /* 0x4b8000000404c820 */ /* 0x000fe40000400000 */
[----:B------:R-:W-:-:S02]  /*227f0*/  @!P4 FMUL R8, R8, 16777216 ;  /* 0x4b8000000808c820 */ /* 0x000fc40000400000 */
[----:B------:R-:W-:Y:S02]  /*22800*/  @!P4 FMUL R9, R9, 16777216 ;  /* 0x4b8000000909c820 */ /* 0x000fe40000400000 */
[----:B---3--:R-:W-:-:S05]  /*22810*/  @P0 FMUL R2, R2, 0.25 ;  /* 0x3e80000002020820 */ /* 0x008fca0000400000 */
[----:B------:R0:W-:Y:S02]  /*22820*/  @P0 STL [R1+0xa0], R2 ;  /* 0x0000a00201000387 */ /* 0x0001e40000100800 */
[----:B0-----:R-:W-:Y:S02]  /*22830*/  MOV R2, R0 ;  /* 0x0000000000027202 */ /* 0x001fe40000000f00 */
[----:B------:R-:W2:Y:S04]  /*22840*/  LDL R0, [R1+0x10] ;  /* 0x0000100001007983 */ /* 0x000ea80000100800 */
[----:B------:R0:W-:Y:S04]  /*22850*/  STL [R1+0xf6c], R11 ;  /* 0x000f6c0b01007387 */ /* 0x0001e80000100800 */
[----:B0-----:R-:W3:Y:S04]  /*22860*/  LDL R11, [R1+0xc] ;  /* 0x00000c00010b7983 */ /* 0x001ee80000100800 */
[----:B------:R0:W-:Y:S04]  /*22870*/  STL [R1+0xf3c], R7 ;  /* 0x000f3c0701007387 */ /* 0x0001e80000100800 */
[----:B0-----:R-:W4:Y:S04]  /*22880*/  LDL R7, [R1+0x1c] ;  /* 0x00001c0001077983 */ /* 0x001f280000100800 */
[----:B------:R0:W-:Y:S04]  /*22890*/  STL [R1+0xf40], R6 ;  /* 0x000f400601007387 */ /* 0x0001e80000100800 */
[----:B0-----:R-:W5:Y:S04]  /*228a0*/  LDL R6, [R1+0x18] ;  /* 0x0000180001067983 */ /* 0x001f680000100800 */
[----:B------:R0:W-:Y:S04]  /*228b0*/  STL [R1+0xf44], R5 ;  /* 0x000f440501007387 */ /* 0x0001e80000100800 */
[----:B0-----:R-:W4:Y:S04]  /*228c0*/  LDL R5, [R1+0x14] ;  /* 0x0000140001057983 */ /* 0x001f280000100800 */
[----:B------:R0:W-:Y:S04]  /*228d0*/  STL [R1+0xf48], R4 ;  /* 0x000f480401007387 */ /* 0x0001e80000100800 */
[----:B0-----:R-:W4:Y:S04]  /*228e0*/  LDL R4, [R1+0x8] ;  /* 0x0000080001047983 */ /* 0x001f280000100800 */
[----:B------:R0:W-:Y:S04]  /*228f0*/  STL [R1+0xf4c], R8 ;  /* 0x000f4c0801007387 */ /* 0x0001e80000100800 */
[----:B0-----:R-:W5:Y:S04]  /*22900*/  LDL R8, [R1+0x4] ;  /* 0x0000040001087983 */ /* 0x001f680000100800 */
[----:B------:R0:W-:Y:S04]  /*22910*/  STL [R1+0xf50], R9 ;  /* 0x000f500901007387 */ /* 0x0001e80000100800 */
[----:B0-----:R-:W5:Y:S01]  /*22920*/  LDL R9, [R1] ;  /* 0x0000000001097983 */ /* 0x001f620000100800 */
        /* <DEDUP_REMOVED lines=40> */
[----:B------:R-:W-:-:S02]  /*22bb0*/  @!P4 FMUL R24, R24, 16777216 ;  /* 0x4b8000001818c820 */ /* 0x000fc40000400000 */
[----:B------:R-:W-:Y:S01]  /*22bc0*/  @!P4 FMUL R25, R25, 16777216 ;  /* 0x4b8000001919c820 */ /* 0x000fe20000400000 */
[----:B------:R-:W-:Y:S01]  /*22bd0*/  STL [R1+0xf84], R21 ;  /* 0x000f841501007387 */ /* 0x000fe20000100800 */
[----:B------:R-:W-:Y:S02]  /*22be0*/  @!P4 FMUL R26, R26, 16777216 ;  /* 0x4b8000001a1ac820 */ /* 0x000fe40000400000 */
        /* <DEDUP_REMOVED lines=9> */
[----:B----4-:R-:W-:Y:S02]  /*22c80*/  @!P4 FMUL R4, R4, 16777216 ;  /* 0x4b8000000404c820 */ /* 0x010fe40000400000 */
[----:B-----5:R-:W-:Y:S02]  /*22c90*/  @!P4 FMUL R8, R8, 16777216 ;  /* 0x4b8000000808c820 */ /* 0x020fe40000400000 */
[----:B------:R-:W-:-:S05]  /*22ca0*/  @!P4 FMUL R9, R9, 16777216 ;  /* 0x4b8000000909c820 */ /* 0x000fca0000400000 */
[----:B------:R-:W-:Y:S04]  /*22cb0*/  @!P4 STL [R1], R9 ;  /* 0x000000090100c387 */ /* 0x000fe80000100800 */
[----:B------:R-:W-:Y:S04]  /*22cc0*/  @!P4 STL [R1+0x4], R8 ;  /* 0x000004080100c387 */ /* 0x000fe80000100800 */
[----:B------:R-:W-:Y:S04]  /*22cd0*/  @!P4 STL [R1+0x8], R4 ;  /* 0x000008040100c387 */ /* 0x000fe80000100800 */
[----:B0-----:R-:W2:Y:S04]  /*22ce0*/  LDL R27, [R1+0x20] ;  /* 0x00002000011b7983 */ /* 0x001ea80000100800 */
[----:B------:R0:W-:Y:S04]  /*22cf0*/  @!P4 STL [R1+0xc], R11 ;  /* 0x00000c0b0100c387 */ /* 0x0001e80000100800 */
[----:B------:R-:W3:Y:S04]  /*22d00*/  LDL R26, [R1+0x24] ;  /* 0x00002400011a7983 */ /* 0x000ee80000100800 */
[----:B------:R-:W4:Y:S04]  /*22d10*/  LDL R25, [R1+0x28] ;  /* 0x0000280001197983 */ /* 0x000f280000100800 */
        /* <DEDUP_REMOVED lines=10> */
[----:B------:R-:W5:Y:S04]  /*22dc0*/  LDL R15, [R1+0x54] ;  /* 0x00005400010f7983 */ /* 0x000f680000100800 */
[----:B------:R0:W-:Y:S01]  /*22dd0*/  @!P4 STL [R1+0x10], R0 ;  /* 0x000010000100c387 */ /* 0x0001e20000100800 */
[----:B------:R-:W-:-:S02]  /*22de0*/  @!P4 FMUL R5, R5, 16777216 ;  /* 0x4b8000000505c820 */ /* 0x000fc40000400000 */
[----:B------:R-:W-:Y:S01]  /*22df0*/  @!P4 FMUL R6, R6, 16777216 ;  /* 0x4b8000000606c820 */ /* 0x000fe20000400000 */
[----:B------:R-:W5:Y:S04]  /*22e00*/  LDL R14, [R1+0x60] ;  /* 0x00006000010e7983 */ /* 0x000f680000100800 */
[----:B0-----:R-:W5:Y:S01]  /*22e10*/  LDL R0, [R1+0x58] ;  /* 0x0000580001007983 */ /* 0x001f620000100800 */
[----:B------:R-:W-:-:S03]  /*22e20*/  @!P4 FMUL R7, R7, 16777216 ;  /* 0x4b8000000707c820 */ /* 0x000fc60000400000 */
[----:B------:R0:W-:Y:S04]  /*22e30*/  @!P4 STL [R1+0x14], R5 ;  /* 0x000014050100c387 */ /* 0x0001e80000100800 */
[----:B------:R-:W5:Y:S04]  /*22e40*/  LDL R13, [R1+0x64] ;  /* 0x00006400010d7983 */ /* 0x000f680000100800 */
[----:B------:R1:W-:Y:S04]  /*22e50*/  @!P4 STL [R1+0x18], R6 ;  /* 0x000018060100c387 */ /* 0x0003e80000100800 */
[----:B------:R-:W5:Y:S04]  /*22e60*/  LDL R12, [R1+0x68] ;  /* 0x00006800010c7983 */ /* 0x000f680000100800 */
[----:B------:R0:W-:Y:S04]  /*22e70*/  @!P4 STL [R1+0x1c], R7 ;  /* 0x00001c070100c387 */ /* 0x0001e80000100800 */
[----:B------:R-:W5:Y:S04]  /*22e80*/  LDL R10, [R1+0x6c] ;  /* 0x00006c00010a7983 */ /* 0x000f680000100800 */
[----:B------:R-:W5:Y:S04]  /*22e90*/  LDL R9, [R1+0x74] ;  /* 0x0000740001097983 */ /* 0x000f680000100800 */
[----:B------:R-:W5:Y:S04]  /*22ea0*/  LDL R8, [R1+0x78] ;  /* 0x0000780001087983 */ /* 0x000f680000100800 */
[----:B------:R-:W5:Y:S04]  /*22eb0*/  LDL R4, [R1+0x7c] ;  /* 0x00007c0001047983 */ /* 0x000f680000100800 */
[----:B0-----:R-:W5:Y:S04]  /*22ec0*/  LDL R5, [R1+0x80] ;  /* 0x0000800001057983 */ /* 0x001f680000100800 */
[----:B-1----:R-:W5:Y:S04]  /*22ed0*/  LDL R6, [R1+0x84] ;  /* 0x0000840001067983 */ /* 0x002f680000100800 */
[----:B------:R-:W5:Y:S01]  /*22ee0*/  LDL R7, [R1+0x88] ;  /* 0x0000880001077983 */ /* 0x000f620000100800 */
[----:B--2---:R-:W-:-:S05]  /*22ef0*/  @!P4 FMUL R27, R27, 16777216 ;  /* 0x4b8000001b1bc820 */ /* 0x004fca0000400000 */
[----:B------:R0:W-:Y:S01]  /*22f00*/  @!P4 STL [R1+0x20], R27 ;  /* 0x0000201b0100c387 */ /* 0x0001e20000100800 */
[----:B---3--:R-:W-:Y:S02]  /*22f10*/  @!P4 FMUL R26, R26, 16777216 ;  /* 0x4b8000001a1ac820 */ /* 0x008fe40000400000 */
[----:B----4-:R-:W-:Y:S01]  /*22f20*/  @!P4 FMUL R25, R25, 16777216 ;  /* 0x4b8000001919c820 */ /* 0x010fe20000400000 */
[----:B0-----:R-:W2:Y:S01]  /*22f30*/  LDL.LU R27, [R1+0xf9c] ;  /* 0x000f9c00011b7983 */ /* 0x001ea20000300800 */
[----:B-----5:R-:W-:-:S03]  /*22f40*/  @!P4 FMUL R24, R24, 16777216 ;  /* 0x4b8000001818c820 */ /* 0x020fc60000400000 */
[----:B------:R0:W-:Y:S01]  /*22f50*/  @!P4 STL [R1+0x24], R26 ;  /* 0x0000241a0100c387 */ /* 0x0001e20000100800 */
[----:B------:R-:W-:Y:S02]  /*22f60*/  @!P4 FMUL R23, R23, 16777216 ;  /* 0x4b8000001717c820 */ /* 0x000fe40000400000 */
[----:B------:R-:W-:Y:S01]  /*22f70*/  @!P4 FMUL R22, R22, 16777216 ;  /* 0x4b8000001616c820 */ /* 0x000fe20000400000 */
[----:B0-----:R-:W3:Y:S01]  /*22f80*/  LDL.LU R26, [R1+0xf98] ;  /* 0x000f9800011a7983 */ /* 0x001ee20000300800 */
[----:B------:R-:W-:-:S03]  /*22f90*/  @!P4 FMUL R21, R21, 16777216 ;  /* 0x4b8000001515c820 */ /* 0x000fc60000400000 */
[----:B------:R0:W-:Y:S01]  /*22fa0*/  @!P4 STL [R1+0x28], R25 ;  /* 0x000028190100c387 */ /* 0x0001e20000100800 */
[----:B------:R-:W-:Y:S02]  /*22fb0*/  @!P4 FMUL R20, R20, 16777216 ;  /* 0x4b8000001414c820 */ /* 0x000fe40000400000 */
[----:B------:R-:W-:Y:S01]  /*22fc0*/  @!P4 FMUL R19, R19, 16777216 ;  /* 0x4b8000001313c820 */ /* 0x000fe20000400000 */
[----:B0-----:R-:W4:Y:S04]  /*22fd0*/  LDL.LU R25, [R1+0xf94] ;  /* 0x000f940001197983 */ /* 0x001f280000300800 */
[----:B------:R0:W-:Y:S01]  /*22fe0*/  @!P4 STL [R1+0x2c], R24 ;  /* 0x00002c180100c387 */ /* 0x0001e20000100800 */
[----:B------:R-:W-:-:S03]  /*22ff0*/  @!P4 FMUL R18, R18, 16777216 ;  /* 0x4b8000001212c820 */ /* 0x000fc60000400000 */
        /* <DEDUP_REMOVED lines=16> */
[----:B------:R0:W-:Y:S04]  /*23100*/  @!P4 STL [R1+0x44], R18 ;  /* 0x000044120100c387 */ /* 0x0001e80000100800 */
        /* <DEDUP_REMOVED lines=8> */
[----:B0-----:R-:W3:Y:S04]  /*23190*/  LDL.LU R15, [R1+0xf68] ;  /* 0x000f6800010f7983 */ /* 0x001ee80000300800 */
[----:B------:R0:W-:Y:S04]  /*231a0*/  @!P4 STL [R1+0x58], R0 ;  /* 0x000058000100c387 */ /* 0x0001e80000100800 */
[----:B0-----:R-:W3:Y:S01]  /*231b0*/  LDL.LU R0, [R1+0xf64] ;  /* 0x000f640001007983 */ /* 0x001ee20000300800 */
[----:B------:R-:W-:-:S02]  /*231c0*/  @!P4 FMUL R14, R14, 16777216 ;  /* 0x4b8000000e0ec820 */ /* 0x000fc40000400000 */
[----:B------:R-:W-:Y:S02]  /*231d0*/  @!P4 FMUL R13, R13, 16777216 ;  /* 0x4b8000000d0dc820 */ /* 0x000fe40000400000 */
[----:B------:R-:W-:Y:S02]  /*231e0*/  @!P4 FMUL R12, R12, 16777216 ;  /* 0x4b8000000c0cc820 */ /* 0x000fe40000400000 */
[----:B------:R-:W-:Y:S02]  /*231f0*/  @!P4 FMUL R10, R10, 16777216 ;  /* 0x4b8000000a0ac820 */ /* 0x000fe40000400000 */
[----:B------:R-:W-:Y:S02]  /*23200*/  @!P4 FMUL R9, R9, 16777216 ;  /* 0x4b8000000909c820 */ /* 0x000fe40000400000 */
[----:B------:R-:W-:Y:S02]  /*23210*/  @!P4 FMUL R8, R8, 16777216 ;  /* 0x4b8000000808c820 */ /* 0x000fe40000400000 */
[----:B------:R-:W-:-:S02]  /*23220*/  @!P4 FMUL R4, R4, 16777216 ;  /* 0x4b8000000404c820 */ /* 0x000fc40000400000 */
[----:B------:R-:W-:Y:S02]  /*23230*/  @!P4 FMUL R5, R5, 16777216 ;  /* 0x4b8000000505c820 */ /* 0x000fe40000400000 */
[----:B------:R-:W-:Y:S02]  /*23240*/  @!P4 FMUL R6, R6, 16777216 ;  /* 0x4b8000000606c820 */ /* 0x000fe40000400000 */
[----:B------:R-:W-:Y:S02]  /*23250*/  @!P4 FMUL R7, R7, 16777216 ;  /* 0x4b8000000707c820 */ /* 0x000fe40000400000 */
[----:B------:R-:W-:Y:S02]  /*23260*/  @!P4 FMUL R2, R2, 16777216 ;  /* 0x4b8000000202c820 */ /* 0x000fe40000400000 */
[----:B------:R-:W-:Y:S02]  /*23270*/  @!P4 FMUL R3, R3, 16777216 ;  /* 0x4b8000000303c820 */ /* 0x000fe40000400000 */
[----:B--2---:R-:W-:-:S02]  /*23280*/  @!P4 FMUL R11, R11, 16777216 ;  /* 0x4b8000000b0bc820 */ /* 0x004fc40000400000 */
[----:B---3--:R-:W-:-:S05]  /*23290*/  @!P4 FMUL R0, R0, 16777216 ;  /* 0x4b8000000000c820 */ /* 0x008fca0000400000 */
[----:B------:R0:W-:Y:S02]  /*232a0*/  STL [R1+0x5c], R0 ;  /* 0x00005c0001007387 */ /* 0x0001e40000100800 */
[----:B0-----:R0:W1:Y:S02]  /*232b0*/  MUFU.RCP R0, R11 ;  /* 0x0000000b00007308 */ /* 0x0010640000001000 */
[----:B0-----:R-:W2:Y:S04]  /*232c0*/  LDL.LU R11, [R1+0xa0] ;  /* 0x0000a000010b7983 */ /* 0x001ea80000300800 */
[----:B------:R0:W-:Y:S04]  /*232d0*/  @!P4 STL [R1+0x60], R14 ;  /* 0x0000600e0100c387 */ /* 0x0001e80000100800 */
[----:B0-----:R-:W3:Y:S04]  /*232e0*/  LDL.LU R14, [R1+0xf60] ;  /* 0x000f6000010e7983 */ /* 0x001ee80000300800 */
        /* <DEDUP_REMOVED lines=11> */
[----:B0-----:R-:W1:Y:S04]  /*233a0*/  LDL.LU R4, [R1+0xf48] ;  /* 0x000f480001047983 */ /* 0x001e680000300800 */
        /* <DEDUP_REMOVED lines=9> */
[----:B0-----:R-:W5:Y:S01]  /*23440*/  LDL.LU R3, [R1+0xf34] ;  /* 0x000f340001037983 */ /* 0x001f620000300800 */
[----:B--2---:R-:W-:-:S05]  /*23450*/  @!P4 FMUL R11, R11, 16777216 ;  /* 0x4b8000000b0bc820 */ /* 0x004fca0000400000 */
[----:B------:R0:W-:Y:S01]  /*23460*/  STL [R1+0xf24], R11 ;  /* 0x000f240b01007387 */ /* 0x0001e20000100800 */
[C---:B-1----:R-:W-:Y:S02]  /*23470*/  FMUL R4, R0.reuse, R4 ;  /* 0x0000000400047220 */ /* 0x042fe40000400000 */
[----:B---3--:R-:W-:Y:S02]  /*23480*/  FMUL R5, R0, R5 ;  /* 0x0000000500057220 */ /* 0x008fe40000400000 */
[----:B----4-:R-:W-:Y:S02]  /*23490*/  @!P4 FMUL R2, R2, 16777216 ;  /* 0x4b8000000202c820 */ /* 0x010fe40000400000 */
[----:B-----5:R-:W-:-:S05]  /*234a0*/  @!P4 FMUL R3, R3, 16777216 ;  /* 0x4b8000000303c820 */ /* 0x020fca0000400000 */
[----:B------:R1:W-:Y:S04]  /*234b0*/  STL [R1+0x94], R3 ;  /* 0x0000940301007387 */ /* 0x0003e80000100800 */
[----:B0-----:R-:W2:Y:S04]  /*234c0*/  LDL.LU R11, [R1+0x18] ;  /* 0x00001800010b7983 */ /* 0x001ea80000300800 */
[----:B------:R0:W-:Y:S01]  /*234d0*/  STL [R1+0x98], R2 ;  /* 0x0000980201007387 */ /* 0x0001e20000100800 */
[C---:B-1----:R-:W-:Y:S02]  /*234e0*/  FMUL R3, R0.reuse, R6 ;  /* 0x0000000600037220 */ /* 0x042fe40000400000 */
[----:B0-----:R-:W-:-:S02]  /*234f0*/  FMUL R2, R0, R7 ;  /* 0x0000000700027220 */ /* 0x001fc40000400000 */
[----:B------:R-:W3:Y:S04]  /*23500*/  LDL.LU R7, [R1+0x14] ;  /* 0x0000140001077983 */ /* 0x000ee80000300800 */
[----:B------:R0:W-:Y:S04]  /*23510*/  STL [R1+0xbd8], R2 ;  /* 0x000bd80201007387 */ /* 0x0001e80000100800 */
[----:B0-----:R-:W4:Y:S04]  /*23520*/  LDL.LU R2, [R1+0x10] ;  /* 0x0000100001027983 */ /* 0x001f280000300800 */
[----:B------:R-:W5:Y:S04]  /*23530*/  LDL.LU R6, [R1+0xc] ;  /* 0x00000c0001067983 */ /* 0x000f680000300800 */
[----:B------:R0:W-:Y:S04]  /*23540*/  STL [R1+0xbdc], R3 ;  /* 0x000bdc0301007387 */ /* 0x0001e80000100800 */
[----:B0-----:R-:W2:Y:S04]  /*23550*/  LDL.LU R3, [R1+0x8] ;  /* 0x0000080001037983 */ /* 0x001ea80000300800 */
[----:B------:R0:W-:Y:S04]  /*23560*/  STL [R1+0x45c], R5 ;  /* 0x00045c0501007387 */ /* 0x0001e80000100800 */
[----:B0-----:R-:W3:Y:S04]  /*23570*/  LDL.LU R5, [R1+0x4] ;  /* 0x0000040001057983 */ /* 0x001ee80000300800 */
[----:B------:R0:W-:Y:S04]  /*23580*/  STL [R1+0x458], R4 ;  /* 0x0004580401007387 */ /* 0x0001e80000100800 */
[----:B0-----:R-:W3:Y:S01]  /*23590*/  LDL.LU R4, [R1] ;  /* 0x0000000001047983 */ /* 0x001ee20000300800 */
[----:B------:R-:W-:-:S05]  /*235a0*/  FMUL R8, R0, R8 ;  /* 0x0000000800087220 */ /* 0x000fca0000400000 */
[----:B------:R0:W-:Y:S02]  /*235b0*/  STL [R1+0x454], R8 ;  /* 0x0004540801007387 */ /* 0x0001e40000100800 */
[C---:B0-----:R-:W-:Y:S02]  /*235c0*/  FMUL R8, R0.reuse, R9 ;  /* 0x0000000900087220 */ /* 0x041fe40000400000 */
[----:B------:R-:W-:-:S03]  /*235d0*/  FMUL R9, R0, R10 ;  /* 0x0000000a00097220 */ /* 0x000fc60000400000 */
[----:B------:R0:W-:Y:S01]  /*235e0*/  STL [R1+0x450], R8 ;  /* 0x0004500801007387 */ /* 0x0001e20000100800 */
[----:B------:R-:W-:-:S03]  /*235f0*/  FMUL R10, R0, R13 ;  /* 0x0000000d000a7220 */ /* 0x000fc60000400000 */
[----:B------:R1:W-:Y:S01]  /*23600*/  STL [R1+0x40c], R9 ;  /* 0x00040c0901007387 */ /* 0x0003e20000100800 */
[C---:B0-----:R-:W-:Y:S02]  /*23610*/  FMUL R8, R0.reuse, R12 ;  /* 0x0000000c00087220 */ /* 0x041fe40000400000 */
[----:B-1----:R-:W-:-:S03]  /*23620*/  FMUL R9, R0, R14 ;  /* 0x0000000e00097220 */ /* 0x002fc60000400000 */
        /* <DEDUP_REMOVED lines=14> */
[----:B------:R-:W-:-:S03]  /*23710*/  FMUL R8, R0, R21 ;  /* 0x0000001500087220 */ /* 0x000fc60000400000 */
[----:B------:R1:W-:Y:S01]  /*23720*/  STL [R1+0x398], R9 ;  /* 0x0003980901007387 */ /* 0x0003e20000100800 */
[----:B------:R-:W-:-:S03]  /*23730*/  @P0 FMUL R28, R28, 0.25 ;  /* 0x3e8000001c1c0820 */ /* 0x000fc60000400000 */
[----:B------:R1:W-:Y:S01]  /*23740*/  STL [R1+0x350], R8 ;  /* 0x0003500801007387 */ /* 0x0003e20000100800 */
[C---:B0-----:R-:W-:Y:S02]  /*23750*/  FMUL R10, R0.reuse, R22 ;  /* 0x00000016000a7220 */ /* 0x041fe40000400000 */
[----:B-1----:R-:W-:-:S03]  /*23760*/  FMUL R9, R0, R23 ;  /* 0x0000001700097220 */ /* 0x002fc60000400000 */
[----:B------:R0:W-:Y:S01]  /*23770*/  STL [R1+0x33c], R10 ;  /* 0x00033c0a01007387 */ /* 0x0001e20000100800 */
[----:B------:R-:W-:-:S03]  /*23780*/  FMUL R8, R0, R24 ;  /* 0x0000001800087220 */ /* 0x000fc60000400000 */
[----:B------:R1:W-:Y:S01]  /*23790*/  STL [R1+0x338], R9 ;  /* 0x0003380901007387 */ /* 0x0003e20000100800 */
[----:B------:R-:W-:Y:S02]  /*237a0*/  @P0 FMUL R29, R29, 0.25 ;  /* 0x3e8000001d1d0820 */ /* 0x000fe40000400000 */
[----:B------:R-:W-:Y:S01]  /*237b0*/  @!P4 FMUL R28, R28, 16777216 ;  /* 0x4b8000001c1cc820 */ /* 0x000fe20000400000 */
[----:B------:R1:W-:Y:S01]  /*237c0*/  STL [R1+0x334], R8 ;  /* 0x0003340801007387 */ /* 0x0003e20000100800 */
[C---:B0-----:R-:W-:Y:S02]  /*237d0*/  FMUL R10, R0.reuse, R25 ;  /* 0x00000019000a7220 */ /* 0x041fe40000400000 */
[----:B------:R-:W-:Y:S02]  /*237e0*/  @!P4 FMUL R29, R29, 16777216 ;  /* 0x4b8000001d1dc820 */ /* 0x000fe40000400000 */
[C---:B-1----:R-:W-:Y:S01]  /*237f0*/  FMUL R9, R0.reuse, R26 ;  /* 0x0000001a00097220 */ /* 0x042fe20000400000 */
[----:B------:R0:W-:Y:S01]  /*23800*/  STL [R1+0x330], R10 ;  /* 0x0003300a01007387 */ /* 0x0001e20000100800 */
[----:B------:R-:W-:-:S03]  /*23810*/  FMUL R8, R0, R27 ;  /* 0x0000001b00087220 */ /* 0x000fc60000400000 */
[----:B------:R1:W-:Y:S04]  /*23820*/  STL [R1+0x304], R9 ;  /* 0x0003040901007387 */ /* 0x0003e80000100800 */
[----:B------:R3:W-:Y:S01]  /*23830*/  STL [R1+0x300], R8 ;  /* 0x0003000801007387 */ /* 0x0007e20000100800 */
[C---:B0-----:R-:W-:Y:S02]  /*23840*/  FMUL R10, R0.reuse, R28 ;  /* 0x0000001c000a7220 */ /* 0x041fe40000400000 */
[----:B-1----:R-:W-:-:S03]  /*23850*/  FMUL R9, R0, R29 ;  /* 0x0000001d00097220 */ /* 0x002fc60000400000 */
[----:B------:R-:W-:Y:S04]  /*23860*/  STL [R1+0x2f4], R10 ;  /* 0x0002f40a01007387 */ /* 0x000fe80000100800 */
[----:B------:R-:W-:Y:S01]  /*23870*/  STL [R1+0x2f0], R9 ;  /* 0x0002f00901007387 */ /* 0x000fe20000100800 */
[C---:B--2---:R-:W-:Y:S02]  /*23880*/  FMUL R3, R0.reuse, R3 ;  /* 0x0000000300037220 */ /* 0x044fe40000400000 */
[C---:B---3--:R-:W-:Y:S02]  /*23890*/  FMUL R8, R0.reuse, R4 ;  /* 0x0000000400087220 */ /* 0x048fe40000400000 */
[C---:B------:R-:W-:Y:S02]  /*238a0*/  FMUL R4, R0.reuse, R5 ;  /* 0x0000000500047220 */ /* 0x040fe40000400000 */
[C---:B-----5:R-:W-:Y:S01]  /*238b0*/  FMUL R5, R0.reuse, R6 ;  /* 0x0000000600057220 */ /* 0x060fe20000400000 */
[----:B------:R-:W-:Y:S04]  /*238c0*/  STL [R1+0x2ec], R8 ;  /* 0x0002ec0801007387 */ /* 0x000fe80000100800 */
[----:B------:R4:W-:Y:S04]  /*238d0*/  STL [R1+0x2e8], R4 ;  /* 0x0002e80401007387 */ /* 0x0009e80000100800 */
[----:B------:R0:W-:Y:S01]  /*238e0*/  STL [R1+0x2e4], R3 ;  /* 0x0002e40301007387 */ /* 0x0001e20000100800 */
[----:B----4-:R-:W-:-:S03]  /*238f0*/  FMUL R4, R0, R2 ;  /* 0x0000000200047220 */ /* 0x010fc60000400000 */
[----:B------:R-:W-:Y:S01]  /*23900*/  STL [R1+0x2d4], R5 ;  /* 0x0002d40501007387 */ /* 0x000fe20000100800 */
[----:B------:R-:W-:-:S03]  /*23910*/  FMUL R2, R0, R11 ;  /* 0x0000000b00027220 */ /* 0x000fc60000400000 */
[----:B------:R-:W-:Y:S04]  /*23920*/  STL [R1+0x2d0], R4 ;  /* 0x0002d00401007387 */ /* 0x000fe80000100800 */
[----:B------:R-:W2:Y:S01]  /*23930*/  LDL.LU R11, [R1+0x28] ;  /* 0x00002800010b7983 */ /* 0x000ea20000300800 */
[----:B0-----:R-:W-:-:S05]  /*23940*/  FMUL R3, R0, R7 ;  /* 0x0000000700037220 */ /* 0x001fca0000400000 */
[----:B------:R-:W-:Y:S04]  /*23950*/  STL [R1+0x2c4], R3 ;  /* 0x0002c40301007387 */ /* 0x000fe80000100800 */
[----:B--2---:R0:W-:Y:S04]  /*23960*/  STL [R1+0xf28], R11 ;  /* 0x000f280b01007387 */ /* 0x0041e80000100800 */
[----:B------:R-:W-:Y:S04]  /*23970*/  STL [R1+0x2c0], R2 ;  /* 0x0002c00201007387 */ /* 0x000fe80000100800 */
[----:B0-----:R-:W2:Y:S04]  /*23980*/  LDL.LU R11, [R1+0x24] ;  /* 0x00002400010b7983 */ /* 0x001ea80000300800 */
[----:B--2---:R0:W-:Y:S04]  /*23990*/  STL [R1+0xf2c], R11 ;  /* 0x000f2c0b01007387 */ /* 0x0041e80000100800 */
[----:B0-----:R-:W2:Y:S04]  /*239a0*/  LDL.LU R11, [R1+0x20] ;  /* 0x00002000010b7983 */ /* 0x001ea80000300800 */
        /* <DEDUP_REMOVED lines=29> */
[----:B--2---:R-:W-:-:S05]  /*23b80*/  FMUL R11, R0, R11 ;  /* 0x0000000b000b7220 */ /* 0x004fca0000400000 */
[----:B------:R0:W-:Y:S04]  /*23b90*/  STL [R1+0x290], R11 ;  /* 0x0002900b01007387 */ /* 0x0001e80000100800 */
[----:B0-----:R-:W2:Y:S02]  /*23ba0*/  LDL.LU R11, [R1+0xf30] ;  /* 0x000f3000010b7983 */ /* 0x001ea40000300800 */
[----:B--2---:R-:W-:-:S05]  /*23bb0*/  FMUL R11, R0, R11 ;  /* 0x0000000b000b7220 */ /* 0x004fca0000400000 */
[----:B------:R0:W-:Y:S04]  /*23bc0*/  STL [R1+0x28c], R11 ;  /* 0x00028c0b01007387 */ /* 0x0001e80000100800 */
[----:B0-----:R-:W2:Y:S02]  /*23bd0*/  LDL.LU R11, [R1+0xf2c] ;  /* 0x000f2c00010b7983 */ /* 0x001ea40000300800 */
[----:B--2---:R-:W-:-:S05]  /*23be0*/  FMUL R11, R0, R11 ;  /* 0x0000000b000b7220 */ /* 0x004fca0000400000 */
[----:B------:R0:W-:Y:S04]  /*23bf0*/  STL [R1+0x288], R11 ;  /* 0x0002880b01007387 */ /* 0x0001e80000100800 */
[----:B0-----:R-:W2:Y:S01]  /*23c00*/  LDL.LU R11, [R1+0xf28] ;  /* 0x000f2800010b7983 */ /* 0x001ea20000300800 */
[C---:B---3--:R-:W-:Y:S02]  /*23c10*/  FMUL R29, R0.reuse, R29 ;  /* 0x0000001d001d7220 */ /* 0x048fe40000400000 */
[C---:B------:R-:W-:Y:S02]  /*23c20*/  FMUL R4, R0.reuse, R4 ;  /* 0x0000000400047220 */ /* 0x040fe40000400000 */
[----:B--2---:R-:W-:-:S05]  /*23c30*/  FMUL R11, R0, R11 ;  /* 0x0000000b000b7220 */ /* 0x004fca0000400000 */
[----:B------:R0:W-:Y:S04]  /*23c40*/  STL [R1+0x284], R11 ;  /* 0x0002840b01007387 */ /* 0x0001e80000100800 */
[----:B0-----:R-:W2:Y:S04]  /*23c50*/  LDL.LU R11, [R1+0xf24] ;  /* 0x000f2400010b7983 */ /* 0x001ea80000300800 */
[----:B------:R4:W-:Y:S02]  /*23c60*/  STL [R1+0x280], R29 ;  /* 0x0002801d01007387 */ /* 0x0009e40000100800 */
[----:B----4-:R-:W-:-:S02]  /*23c70*/  FMUL R29, R0, R28 ;  /* 0x0000001c001d7220 */ /* 0x010fc40000400000 */
[C---:B-----5:R-:W-:Y:S02]  /*23c80*/  FMUL R28, R0.reuse, R27 ;  /* 0x0000001b001c7220 */ /* 0x060fe40000400000 */
        /* <DEDUP_REMOVED lines=33> */
[----:B------:R-:W-:Y:S01]  /*23ea0*/  STL [R1+0x200], R14 ;  /* 0x0002000e01007387 */ /* 0x000fe20000100800 */
[----:B------:R-:W-:-:S03]  /*23eb0*/  FMUL R8, R0, R5 ;  /* 0x0000000500087220 */ /* 0x000fc60000400000 */
[----:B------:R-:W-:Y:S01]  /*23ec0*/  STL [R1+0x1fc], R13 ;  /* 0x0001fc0d01007387 */ /* 0x000fe20000100800 */
[----:B------:R-:W-:-:S03]  /*23ed0*/  FMUL R5, R0, R3 ;  /* 0x0000000300057220 */ /* 0x000fc60000400000 */
[----:B------:R-:W-:Y:S04]  /*23ee0*/  STL [R1+0x1f8], R12 ;  /* 0x0001f80c01007387 */ /* 0x000fe80000100800 */
[----:B------:R-:W-:Y:S01]  /*23ef0*/  STL [R1+0x1f4], R10 ;  /* 0x0001f40a01007387 */ /* 0x000fe20000100800 */
[----:B------:R-:W-:-:S03]  /*23f00*/  FMUL R3, R0, R2 ;  /* 0x0000000200037220 */ /* 0x000fc60000400000 */
[----:B------:R-:W-:Y:S04]  /*23f10*/  STL [R1+0x1e0], R9 ;  /* 0x0001e00901007387 */ /* 0x000fe80000100800 */
[----:B------:R0:W-:Y:S04]  /*23f20*/  STL [R1+0x1d8], R4 ;  /* 0x0001d80401007387 */ /* 0x0001e80000100800 */
[----:B------:R-:W-:Y:S01]  /*23f30*/  STL [R1+0x1cc], R8 ;  /* 0x0001cc0801007387 */ /* 0x000fe20000100800 */
[----:B0-----:R-:W-:-:S03]  /*23f40*/  FMUL R4, R0, R6 ;  /* 0x0000000600047220 */ /* 0x001fc60000400000 */
[----:B------:R-:W-:Y:S04]  /*23f50*/  STL [R1+0x1c0], R5 ;  /* 0x0001c00501007387 */ /* 0x000fe80000100800 */
[----:B------:R-:W-:Y:S04]  /*23f60*/  STL [R1+0x1b4], R4 ;  /* 0x0001b40401007387 */ /* 0x000fe80000100800 */
[----:B------:R0:W-:Y:S04]  /*23f70*/  STL [R1+0x1ac], R3 ;  /* 0x0001ac0301007387 */ /* 0x0001e80000100800 */
[----:B0-----:R-:W3:Y:S01]  /*23f80*/  LDL.LU R3, [R1+0x5d8] ;  /* 0x0005d80001037983 */ /* 0x001ee20000300800 */
[----:B------:R-:W-:-:S05]  /*23f90*/  FMUL R2, R0, R7 ;  /* 0x0000000700027220 */ /* 0x000fca0000400000 */
[----:B------:R0:W-:Y:S01]  /*23fa0*/  STL [R1+0x1a4], R2 ;  /* 0x0001a40201007387 */ /* 0x0001e20000100800 */
[----:B--2---:R-:W-:-:S05]  /*23fb0*/  FMUL R0, R0, R11 ;  /* 0x0000000b00007220 */ /* 0x004fca0000400000 */
[----:B------:R-:W-:Y:S04]  /*23fc0*/  STL [R1+0x19c], R0 ;  /* 0x00019c0001007387 */ /* 0x000fe80000100800 */
[----:B---3--:R1:W-:Y:S04]  /*23fd0*/  STL [R1+0xea0], R3 ;  /* 0x000ea00301007387 */ /* 0x0083e80000100800 */
[----:B0-----:R-:W2:Y:S04]  /*23fe0*/  LDL.LU R2, [R1+0x5dc] ;  /* 0x0005dc0001027983 */ /* 0x001ea80000300800 */
[----:B--2---:R0:W-:Y:S04]  /*23ff0*/  STL [R1+0xea4], R2 ;  /* 0x000ea40201007387 */ /* 0x0041e80000100800 */
[----:B-1----:R-:W2:Y:S04]  /*24000*/  LDL.LU R3, [R1+0x5c8] ;  /* 0x0005c80001037983 */ /* 0x002ea80000300800 */
[----:B--2---:R1:W-:Y:S04]  /*24010*/  STL [R1+0xea8], R3 ;  /* 0x000ea80301007387 */ /* 0x0043e80000100800 */
[----:B------:R-:W2:Y:S04]  /*24020*/  LDL.LU R0, [R1+0x5cc] ;  /* 0x0005cc0001007983 */ /* 0x000ea80000300800 */
[----:B0-----:R-:W3:Y:S04]  /*24030*/  LDL.LU R2, [R1+0x5b8] ;  /* 0x0005b80001027983 */ /* 0x001ee80000300800 */
[----:B--2---:R-:W-:Y:S04]  /*24040*/  STL [R1+0x8c], R0 ;  /* 0x00008c0001007387 */ /* 0x004fe80000100800 */
[----:B---3--:R0:W-:Y:S04]  /*24050*/  STL [R1+0xeac], R2 ;  /* 0x000eac0201007387 */ /* 0x0081e80000100800 */
[----:B-1----:R-:W2:Y:S04]  /*24060*/  LDL.LU R3, [R1+0x5bc] ;  /* 0x0005bc0001037983 */ /* 0x002ea80000300800 */
[----:B--2---:R1:W-:Y:S04]  /*24070*/  STL [R1+0xeb0], R3 ;  /* 0x000eb00301007387 */ /* 0x0043e80000100800 */
[----:B0-----:R-:W2:Y:S04]  /*24080*/  LDL.LU R2, [R1+0x5a8] ;  /* 0x0005a80001027983 */ /* 0x001ea80000300800 */
[----:B--2---:R0:W-:Y:S04]  /*24090*/  STL [R1+0xeb4], R2 ;  /* 0x000eb40201007387 */ /* 0x0041e80000100800 */
        /* <DEDUP_REMOVED lines=30> */
[----:B------:R-:W2:Y:S04]  /*24280*/  LDL.LU R0, [R1+0x9c] ;  /* 0x00009c0001007983 */ /* 0x000ea80000300800 */
        /* <DEDUP_REMOVED lines=19> */
[----:B---3--:R-:W-:Y:S04]  /*243c0*/  STL [R1+0xf14], R2 ;  /* 0x000f140201007387 */ /* 0x008fe80000100800 */
[----:B-1----:R-:W3:Y:S04]  /*243d0*/  LDL.LU R3, [R1+0x328] ;  /* 0x0003280001037983 */ /* 0x002ee80000300800 */
[----:B---3--:R0:W-:Y:S04]  /*243e0*/  STL [R1+0xf18], R3 ;  /* 0x000f180301007387 */ /* 0x0081e80000100800 */
[----:B0-----:R-:W3:Y:S04]  /*243f0*/  LDL.LU R3, [R1+0x32c] ;  /* 0x00032c0001037983 */ /* 0x001ee80000300800 */
[----:B------:R-:W4:Y:S04]  /*24400*/  LDL.LU R2, [R1+0x418] ;  /* 0x0004180001027983 */ /* 0x000f280000300800 */
[----:B---3--:R0:W-:Y:S04]  /*24410*/  STL [R1+0x10], R3 ;  /* 0x0000100301007387 */ /* 0x0081e80000100800 */
[----:B----4-:R1:W-:Y:S04]  /*24420*/  STL [R1+0xf1c], R2 ;  /* 0x000f1c0201007387 */ /* 0x0103e80000100800 */
[----:B0-----:R-:W3:Y:S04]  /*24430*/  LDL.LU R3, [R1+0x41c] ;  /* 0x00041c0001037983 */ /* 0x001ee80000300800 */
[----:B---3--:R0:W-:Y:S04]  /*24440*/  STL [R1+0xf20], R3 ;  /* 0x000f200301007387 */ /* 0x0081e80000100800 */
[----:B-1----:R-:W3:Y:S04]  /*24450*/  LDL.LU R2, [R1+0x428] ;  /* 0x0004280001027983 */ /* 0x002ee80000300800 */
[----:B0-----:R-:W4:Y:S04]  /*24460*/  LDL.LU R3, [R1+0x42c] ;  /* 0x00042c0001037983 */ /* 0x001f280000300800 */
        /* <DEDUP_REMOVED lines=24> */
[----:B------:R-:W5:Y:S04]  /*245f0*/  LDL.LU R5, [R1+0x69c] ;  /* 0x00069c0001057983 */ /* 0x000f680000300800 */
[----:B------:R-:W5:Y:S01]  /*24600*/  LDL.LU R4, [R1+0x698] ;  /* 0x0006980001047983 */ /* 0x000f620000300800 */
[----:B--2---:R-:W-:-:S13]  /*24610*/  FSETP.GT.AND P0, PT, |R0|, 8.50705917302346158658e+37, PT ;  /* 0x7e8000000000780b */ /* 0x004fda0003f04200 */
[----:B----4-:R-:W-:Y:S02]  /*24620*/  @P0 FMUL R3, R3, 0.25 ;  /* 0x3e80000003030820 */ /* 0x010fe40000400000 */
[----:B---3--:R-:W-:-:S05]  /*24630*/  @P0 FMUL R6, R6, 0.25 ;  /* 0x3e80000006060820 */ /* 0x008fca0000400000 */
[----:B------:R0:W-:Y:S01]  /*24640*/  STL [R1+0xe9c], R6 ;  /* 0x000e9c0601007387 */ /* 0x0001e20000100800 */
[----:B-----5:R-:W-:-:S03]  /*24650*/  @P0 FMUL R4, R4, 0.25 ;  /* 0x3e80000004040820 */ /* 0x020fc60000400000 */
[----:B0-----:R-:W2:Y:S04]  /*24660*/  LDL R6, [R1+0x10] ;  /* 0x0000100001067983 */ /* 0x001ea80000100800 */
[----:B------:R0:W-:Y:S04]  /*24670*/  STL [R1+0xe98], R4 ;  /* 0x000e980401007387 */ /* 0x0001e80000100800 */
[----:B0-----:R-:W3:Y:S04]  /*24680*/  LDL R4, [R1+0x4c] ;  /* 0x00004c0001047983 */ /* 0x001ee80000100800 */
[----:B------:R0:W-:Y:S04]  /*24690*/  STL [R1], R3 ;  /* 0x0000000301007387 */ /* 0x0001e80000100800 */
[----:B0-----:R-:W4:Y:S01]  /*246a0*/  LDL.LU R3, [R1+0xf20] ;  /* 0x000f200001037983 */ /* 0x001f220000300800 */
[----:B------:R-:W-:-:S05]  /*246b0*/  @P0 FMUL R2, R2, 0.25 ;  /* 0x3e80000002020820 */ /* 0x000fca0000400000 */
[----:B------:R0:W-:Y:S04]  /*246c0*/  STL [R1+0x4], R2 ;  /* 0x0000040201007387 */ /* 0x0001e80000100800 */
[----:B0-----:R-:W5:Y:S01]  /*246d0*/  LDL.LU R2, [R1+0xf1c] ;  /* 0x000f1c0001027983 */ /* 0x001f620000300800 */
[----:B----4-:R-:W-:-:S05]  /*246e0*/  @P0 FMUL R3, R3, 0.25 ;  /* 0x3e80000003030820 */ /* 0x010fca0000400000 */
[----:B------:R0:W-:Y:S04]  /*246f0*/  STL [R1+0x8], R3 ;  /* 0x0000080301007387 */ /* 0x0001e80000100800 */
[----:B0-----:R-:W4:Y:S01]  /*24700*/  LDL.LU R3, [R1+0xf18] ;  /* 0x000f180001037983 */ /* 0x001f220000300800 */
[----:B-----5:R-:W-:Y:S02]  /*24710*/  @P0 FMUL R2, R2, 0.25 ;  /* 0x3e80000002020820 */ /* 0x020fe40000400000 */
[----:B--2---:R-:W-:-:S03]  /*24720*/  @P0 FMUL R6, R6, 0.25 ;  /* 0x3e80000006060820 */ /* 0x004fc60000400000 */
[----:B------:R0:W-:Y:S04]  /*24730*/  STL [R1+0xc], R2 ;  /* 0x00000c0201007387 */ /* 0x0001e80000100800 */
[----:B0-----:R-:W2:Y:S04]  /*24740*/  LDL.LU R2, [R1+0xf14] ;  /* 0x000f140001027983 */ /* 0x001ea80000300800 */
[----:B------:R0:W-:Y:S04]  /*24750*/  @P0 STL [R1+0x10], R6 ;  /* 0x0000100601000387 */ /* 0x0001e80000100800 */
[----:B0-----:R-:W5:Y:S01]  /*24760*/  LDL R6, [R1+0x8c] ;  /* 0x00008c0001067983 */ /* 0x001f620000100800 */
[----:B----4-:R-:W-:-:S05]  /*24770*/  @P0 FMUL R3, R3, 0.25 ;  /* 0x3e80000003030820 */ /* 0x010fca0000400000 */
[----:B------:R0:W-:Y:S04]  /*24780*/  STL [R1+0x14], R3 ;  /* 0x0000140301007387 */ /* 0x0001e80000100800 */
[----:B0-----:R-:W4:Y:S01]  /*24790*/  LDL.LU R3, [R1+0xf10] ;  /* 0x000f100001037983 */ /* 0x001f220000300800 */
[----:B--2---:R-:W-:-:S05]  /*247a0*/  @P0 FMUL R2, R2, 0.25 ;  /* 0x3e80000002020820 */ /* 0x004fca0000400000 */
[----:B------:R0:W-:Y:S04]  /*247b0*/  STL [R1+0x18], R2 ;  /* 0x0000180201007387 */ /* 0x0001e80000100800 */
[----:B0-----:R-:W2:Y:S01]  /*247c0*/  LDL.LU R2, [R1+0xf0c] ;  /* 0x000f0c0001027983 */ /* 0x001ea20000300800 */
        /* <DEDUP_REMOVED lines=45> */
[----:B---3--:R-:W-:Y:S02]  /*24aa0*/  @P0 FMUL R4, R4, 0.25 ;  /* 0x3e80000004040820 */ /* 0x008fe40000400000 */
[----:B--2---:R-:W-:-:S03]  /*24ab0*/  @P0 FMUL R2, R2, 0.25 ;  /* 0x3e80000002020820 */ /* 0x004fc60000400000 */
[----:B------:R-:W-:Y:S04]  /*24ac0*/  @P0 STL [R1+0x4c], R4 ;  /* 0x00004c0401000387 */ /* 0x000fe80000100800 */
[----:B------:R0:W-:Y:S04]  /*24ad0*/  STL [R1+0x5c], R2 ;  /* 0x00005c0201007387 */ /* 0x0001e80000100800 */
[----:B0-----:R-:W2:Y:S01]  /*24ae0*/  LDL.LU R2, [R1+0xecc] ;  /* 0x000ecc0001027983 */ /* 0x001ea20000300800 */
[----:B----4-:R-:W-:-:S05]  /*24af0*/  @P0 FMUL R3, R3, 0.25 ;  /* 0x3e80000003030820 */ /* 0x010fca0000400000 */
[----:B------:R0:W-:Y:S04]  /*24b00*/  STL [R1+0x60], R3 ;  /* 0x0000600301007387 */ /* 0x0001e80000100800 */
[----:B0-----:R-:W3:Y:S01]  /*24b10*/  LDL.LU R3, [R1+0xec8] ;  /* 0x000ec80001037983 */ /* 0x001ee20000300800 */
[----:B--2---:R-:W-:-:S05]  /*24b20*/  @P0 FMUL R2, R2, 0.25 ;  /* 0x3e80000002020820 */ /* 0x004fca0000400000 */
[----:B------:R0:W-:Y:S04]  /*24b30*/  STL [R1+0x64], R2 ;  /* 0x0000640201007387 */ /* 0x0001e80000100800 */
[----:B0-----:R-:W2:Y:S01]  /*24b40*/  LDL.LU R2, [R1+0xec4] ;  /* 0x000ec40001027983 */ /* 0x001ea20000300800 */
[----:B---3--:R-:W-:-:S05]  /*24b50*/  @P0 FMUL R3, R3, 0.25 ;  /* 0x3e80000003030820 */ /* 0x008fca0000400000 */
        /* <DEDUP_REMOVED lines=26> */
[----:B-----5:R-:W-:Y:S02]  /*24d00*/  @P0 FMUL R6, R6, 0.25 ;  /* 0x3e80000006060820 */ /* 0x020fe40000400000 */
[----:B--2---:R-:W-:Y:S01]  /*24d10*/  @P0 FMUL R2, R2, 0.25 ;  /* 0x3e80000002020820 */ /* 0x004fe20000400000 */
[C---:B------:R-:W-:Y:S01]  /*24d20*/  FSETP.GEU.AND P4, PT, |R0|.reuse, 1.175494350822287508e-38, PT ;  /* 0x008000000000780b */ /* 0x040fe20003f8e200 */
[----:B------:R-:W-:-:S03]  /*24d30*/  @P0 FMUL R0, R0, 0.25 ;  /* 0x3e80000000000820 */ /* 0x000fc60000400000 */
[----:B------:R0:W-:Y:S04]  /*24d40*/  STL [R1+0xe24], R2 ;  /* 0x000e240201007387 */ /* 0x0001e80000100800 */
[----:B------:R1:W-:Y:S01]  /*24d50*/  @P0 STL [R1+0x8c], R6 ;  /* 0x00008c0601000387 */ /* 0x0003e20000100800 */
[----:B0-----:R-:W-:-:S03]  /*24d60*/  IMAD.MOV.U32 R2, RZ, RZ, R6 ;  /* 0x000000ffff027224 */ /* 0x001fc600078e0006 */
[----:B-1----:R-:W2:Y:S01]  /*24d70*/  LDL.LU R6, [R1+0xe9c] ;  /* 0x000e9c0001067983 */ /* 0x002ea20000300800 */
[----:B---3--:R-:W-:-:S05]  /*24d80*/  @P0 FMUL R3, R3, 0.25 ;  /* 0x3e80000003030820 */ /* 0x008fca0000400000 */
[----:B------:R0:W-:Y:S04]  /*24d90*/  STL [R1+0xe28], R3 ;  /* 0x000e280301007387 */ /* 0x0001e80000100800 */
[----:B0-----:R-:W3:Y:S04]  /*24da0*/  LDL R3, [R1+0x18] ;  /* 0x0000180001037983 */ /* 0x001ee80000100800 */
[----:B------:R0:W-:Y:S02]  /*24db0*/  STL [R1+0xe64], R0 ;  /* 0x000e640001007387 */ /* 0x0001e40000100800 */
[----:B0-----:R-:W-:-:S02]  /*24dc0*/  MOV R0, R4 ;  /* 0x0000000400007202 */ /* 0x001fc40000000f00 */
[----:B------:R-:W4:Y:S01]  /*24dd0*/  LDL.LU R4, [R1+0xe98] ;  /* 0x000e980001047983 */ /* 0x000f220000300800 */
[----:B------:R-:W-:Y:S02]  /*24de0*/  @P0 FMUL R7, R7, 0.25 ;  /* 0x3e80000007070820 */ /* 0x000fe40000400000 */
[----:B------:R-:W-:Y:S02]  /*24df0*/  @P0 FMUL R5, R5, 0.25 ;  /* 0x3e80000005050820 */ /* 0x000fe40000400000 */
[----:B------:R-:W-:Y:S02]  /*24e00*/  @!P4 FMUL R7, R7, 16777216 ;  /* 0x4b8000000707c820 */ /* 0x000fe40000400000 */
[----:B--2---:R-:W-:Y:S02]  /*24e10*/  @!P4 FMUL R6, R6, 16777216 ;  /* 0x4b8000000606c820 */ /* 0x004fe40000400000 */
[----:B------:R-:W-:Y:S01]  /*24e20*/  @P0 FMUL R8, R8, 0.25 ;  /* 0x3e80000008080820 */ /* 0x000fe20000400000 */
[----:B------:R0:W-:Y:S01]  /*24e30*/  STL [R1+0xe2c], R7 ;  /* 0x000e2c0701007387 */ /* 0x0001e20000100800 */
[----:B------:R-:W-:-:S02]  /*24e40*/  @!P4 FMUL R5, R5, 16777216 ;  /* 0x4b8000000505c820 */ /* 0x000fc40000400000 */
[----:B------:R-:W-:Y:S02]  /*24e50*/  @P0 FMUL R9, R9, 0.25 ;  /* 0x3e80000009090820 */ /* 0x000fe40000400000 */
[----:B------:R-:W-:Y:S01]  /*24e60*/  @!P4 FMUL R8, R8, 16777216 ;  /* 0x4b8000000808c820 */ /* 0x000fe20000400000 */
[----:B0-----:R-:W2:Y:S01]  /*24e70*/  LDL R7, [R1+0x14] ;  /* 0x0000140001077983 */ /* 0x001ea20000100800 */
[----:B------:R-:W-:-:S03]  /*24e80*/  @!P4 FMUL R9, R9, 16777216 ;  /* 0x4b8000000909c820 */ /* 0x000fc60000400000 */
[----:B------:R0:W-:Y:S04]  /*24e90*/  STL [R1+0xe30], R6 ;  /* 0x000e300601007387 */ /* 0x0001e80000100800 */
[----:B0-----:R-:W5:Y:S04]  /*24ea0*/  LDL R6, [R1+0x10] ;  /* 0x0000100001067983 */ /* 0x001f680000100800 */
[----:B------:R0:W-:Y:S04]  /*24eb0*/  STL [R1+0xe34], R5 ;  /* 0x000e340501007387 */ /* 0x0001e80000100800 */
[----:B0-----:R-:W2:Y:S01]  /*24ec0*/  LDL R5, [R1+0xc] ;  /* 0x00000c0001057983 */ /* 0x001ea20000100800 */
[----:B----4-:R-:W-:-:S05]  /*24ed0*/  @!P4 FMUL R4, R4, 16777216 ;  /* 0x4b8000000404c820 */ /* 0x010fca0000400000 */
[----:B------:R0:W-:Y:S04]  /*24ee0*/  STL [R1+0xe38], R4 ;  /* 0x000e380401007387 */ /* 0x0001e80000100800 */
[----:B0-----:R-:W4:Y:S04]  /*24ef0*/  LDL R4, [R1+0x8] ;  /* 0x0000080001047983 */ /* 0x001f280000100800 */
[----:B------:R0:W-:Y:S04]  /*24f00*/  STL [R1+0xe3c], R8 ;  /* 0x000e3c0801007387 */ /* 0x0001e80000100800 */
[----:B0-----:R-:W4:Y:S04]  /*24f10*/  LDL R8, [R1+0x4] ;  /* 0x0000040001087983 */ /* 0x001f280000100800 */
[----:B------:R0:W-:Y:S04]  /*24f20*/  STL [R1+0xe40], R9 ;  /* 0x000e400901007387 */ /* 0x0001e80000100800 */
[----:B0-----:R-:W4:Y:S01]  /*24f30*/  LDL R9, [R1] ;  /* 0x0000000001097983 */ /* 0x001f220000100800 */
        /* <DEDUP_REMOVED lines=55> */
[----:B------:R-:W-:Y:S01]  /*252b0*/  STL [R1+0xe84], R25 ;  /* 0x000e841901007387 */ /* 0x000fe20000100800 */
[----:B--2---:R-:W-:-:S03]  /*252c0*/  @!P4 FMUL R5, R5, 16777216 ;  /* 0x4b8000000505c820 */ /* 0x004fc60000400000 */
[----:B------:R-:W-:Y:S04]  /*252d0*/  STL [R1+0xe88], R26 ;  /* 0x000e881a01007387 */ /* 0x000fe80000100800 */
[----:B------:R-:W-:Y:S04]  /*252e0*/  STL [R1+0xe8c], R27 ;  /* 0x000e8c1b01007387 */ /* 0x000fe80000100800 */
[----:B------:R-:W-:Y:S04]  /*252f0*/  STL [R1+0xe90], R28 ;  /* 0x000e901c01007387 */ /* 0x000fe80000100800 */
[----:B------:R0:W-:Y:S01]  /*25300*/  STL [R1+0xe94], R29 ;  /* 0x000e941d01007387 */ /* 0x0001e20000100800 */
[----:B-----5:R-:W-:-:S02]  /*25310*/  @!P4 FMUL R6, R6, 16777216 ;  /* 0x4b8000000606c820 */ /* 0x020fc40000400000 */
[----:B------:R-:W-:Y:S02]  /*25320*/  @!P4 FMUL R7, R7, 16777216 ;  /* 0x4b8000000707c820 */ /* 0x000fe40000400000 */
[----:B---3--:R-:W-:Y:S02]  /*25330*/  @!P4 FMUL R3, R3, 16777216 ;  /* 0x4b8000000303c820 */ /* 0x008fe40000400000 */
[----:B----4-:R-:W-:Y:S02]  /*25340*/  @!P4 FMUL R4, R4, 16777216 ;  /* 0x4b8000000404c820 */ /* 0x010fe40000400000 */
[----:B------:R-:W-:Y:S02]  /*25350*/  @!P4 FMUL R8, R8, 16777216 ;  /* 0x4b8000000808c820 */ /* 0x000fe40000400000 */
[----:B------:R-:W-:-:S05]  /*25360*/  @!P4 FMUL R9, R9, 16777216 ;  /* 0x4b8000000909c820 */ /* 0x000fca0000400000 */
[----:B------:R1:W-:Y:S04]  /*25370*/  @!P4 STL [R1], R9 ;  /* 0x000000090100c387 */ /* 0x0003e80000100800 */
[----:B------:R2:W-:Y:S04]  /*25380*/  @!P4 STL [R1+0x4], R8 ;  /* 0x000004080100c387 */ /* 0x0005e80000100800 */
[----:B------:R3:W-:Y:S04]  /*25390*/  @!P4 STL [R1+0x8], R4 ;  /* 0x000008040100c387 */ /* 0x0007e80000100800 */
[----:B0-----:R-:W4:Y:S04]  /*253a0*/  LDL R29, [R1+0x1c] ;  /* 0x00001c00011d7983 */ /* 0x001f280000100800 */
[----:B------:R0:W-:Y:S04]  /*253b0*/  @!P4 STL [R1+0xc], R5 ;  /* 0x00000c050100c387 */ /* 0x0001e80000100800 */
        /* <DEDUP_REMOVED lines=15> */
[----:B------:R-:W-:Y:S04]  /*254b0*/  @!P4 STL [R1+0x14], R7 ;  /* 0x000014070100c387 */ /* 0x000fe80000100800 */
[----:B------:R-:W5:Y:S04]  /*254c0*/  LDL R14, [R1+0x5c] ;  /* 0x00005c00010e7983 */ /* 0x000f680000100800 */
[----:B------:R-:W5:Y:S04]  /*254d0*/  LDL R13, [R1+0x60] ;  /* 0x00006000010d7983 */ /* 0x000f680000100800 */
[----:B------:R-:W5:Y:S04]  /*254e0*/  LDL R12, [R1+0x64] ;  /* 0x00006400010c7983 */ /* 0x000f680000100800 */
[----:B------:R0:W-:Y:S04]  /*254f0*/  @!P4 STL [R1+0x18], R3 ;  /* 0x000018030100c387 */ /* 0x0001e80000100800 */
[----:B------:R-:W5:Y:S04]  /*25500*/  LDL R11, [R1+0x68] ;  /* 0x00006800010b7983 */ /* 0x000f680000100800 */
[----:B------:R-:W5:Y:S04]  /*25510*/  LDL R10, [R1+0x6c] ;  /* 0x00006c00010a7983 */ /* 0x000f680000100800 */
[----:B-1----:R-:W5:Y:S04]  /*25520*/  LDL R9, [R1+0x74] ;  /* 0x0000740001097983 */ /* 0x002f680000100800 */
[----:B--2---:R-:W2:Y:S04]  /*25530*/  LDL R8, [R1+0x78] ;  /* 0x0000780001087983 */ /* 0x004ea80000100800 */
[----:B---3--:R-:W3:Y:S04]  /*25540*/  LDL R4, [R1+0x7c] ;  /* 0x00007c0001047983 */ /* 0x008ee80000100800 */
[----:B0-----:R-:W2:Y:S04]  /*25550*/  LDL R5, [R1+0x80] ;  /* 0x0000800001057983 */ /* 0x001ea80000100800 */
[----:B------:R-:W2:Y:S01]  /*25560*/  LDL R6, [R1+0x84] ;  /* 0x0000840001067983 */ /* 0x000ea20000100800 */
[----:B------:R-:W-:-:S03]  /*25570*/  MOV R3, R2 ;  /* 0x0000000200037202 */ /* 0x000fc60000000f00 */
[----:B------:R-:W2:Y:S04]  /*25580*/  LDL R7, [R1+0x88] ;  /* 0x0000880001077983 */ /* 0x000ea80000100800 */
[----:B------:R-:W2:Y:S01]  /*25590*/  LDL R2, [R1+0x90] ;  /* 0x0000900001027983 */ /* 0x000ea20000100800 */
[----:B------:R-:W-:Y:S02]  /*255a0*/  @!P4 FMUL R0, R0, 16777216 ;  /* 0x4b8000000000c820 */ /* 0x000fe40000400000 */
[----:B------:R-:W-:Y:S02]  /*255b0*/  @!P4 FMUL R3, R3, 16777216 ;  /* 0x4b8000000303c820 */ /* 0x000fe40000400000 */
[----:B----4-:R-:W-:-:S05]  /*255c0*/  @!P4 FMUL R29, R29, 16777216 ;  /* 0x4b8000001d1dc820 */ /* 0x010fca0000400000 */
[----:B------:R0:W-:Y:S01]  /*255d0*/  @!P4 STL [R1+0x1c], R29 ;  /* 0x00001c1d0100c387 */ /* 0x0001e20000100800 */
[----:B-----5:R-:W-:Y:S02]  /*255e0*/  @!P4 FMUL R28, R28, 16777216 ;  /* 0x4b8000001c1cc820 */ /* 0x020fe40000400000 */
[----:B------:R-:W-:Y:S01]  /*255f0*/  @!P4 FMUL R27, R27, 16777216 ;  /* 0x4b8000001b1bc820 */ /* 0x000fe20000400000 */
[----:B0-----:R-:W4:Y:S04]  /*25600*/  LDL.LU R29, [R1+0xe94] ;  /* 0x000e9400011d7983 */ /* 0x001f280000300800 */
[----:B------:R0:W-:Y:S01]  /*25610*/  @!P4 STL [R1+0x20], R28 ;  /* 0x0000201c0100c387 */ /* 0x0001e20000100800 */
[----:B------:R-:W-:Y:S02]  /*25620*/  @!P4 FMUL R26, R26, 16777216 ;  /* 0x4b8000001a1ac820 */ /* 0x000fe40000400000 */
[----:B------:R-:W-:Y:S01]  /*25630*/  @!P4 FMUL R25, R25, 16777216 ;  /* 0x4b8000001919c820 */ /* 0x000fe20000400000 */
[----:B0-----:R-:W5:Y:S01]  /*25640*/  LDL.LU R28, [R1+0xe90] ;  /* 0x000e9000011c7983 */ /* 0x001f620000300800 */
[----:B------:R-:W-:-:S03]  /*25650*/  @!P4 FMUL R24, R24, 16777216 ;  /* 0x4b8000001818c820 */ /* 0x000fc60000400000 */
[----:B------:R0:W-:Y:S01]  /*25660*/  @!P4 STL [R1+0x24], R27 ;  /* 0x0000241b0100c387 */ /* 0x0001e20000100800 */
[----:B------:R-:W-:Y:S02]  /*25670*/  @!P4 FMUL R23, R23, 16777216 ;  /* 0x4b8000001717c820 */ /* 0x000fe40000400000 */
[----:B------:R-:W-:Y:S01]  /*25680*/  @!P4 FMUL R22, R22, 16777216 ;  /* 0x4b8000001616c820 */ /* 0x000fe20000400000 */
[----:B0-----:R-:W4:Y:S04]  /*25690*/  LDL.LU R27, [R1+0xe8c] ;  /* 0x000e8c00011b7983 */ /* 0x001f280000300800 */
[----:B------:R0:W-:Y:S01]  /*256a0*/  @!P4 STL [R1+0x28], R26 ;  /* 0x0000281a0100c387 */ /* 0x0001e20000100800 */
[----:B------:R-:W-:Y:S02]  /*256b0*/  @!P4 FMUL R21, R21, 16777216 ;  /* 0x4b8000001515c820 */ /* 0x000fe40000400000 */
[----:B------:R-:W-:Y:S01]  /*256c0*/  @!P4 FMUL R20, R20, 16777216 ;  /* 0x4b8000001414c820 */ /* 0x000fe20000400000 */
[----:B0-----:R-:W4:Y:S04]  /*256d0*/  LDL.LU R26, [R1+0xe88] ;  /* 0x000e8800011a7983 */ /* 0x001f280000300800 */
[----:B------:R0:W-:Y:S01]  /*256e0*/  @!P4 STL [R1+0x2c], R25 ;  /* 0x00002c190100c387 */ /* 0x0001e20000100800 */
[----:B------:R-:W-:-:S03]  /*256f0*/  @!P4 FMUL R19, R19, 16777216 ;  /* 0x4b8000001313c820 */ /* 0x000fc60000400000 */
        /* <DEDUP_REMOVED lines=27> */
[----:B0-----:R-:W5:Y:S04]  /*258b0*/  LDL.LU R17, [R1+0xe60] ;  /* 0x000e600001117983 */ /* 0x001f680000300800 */
[----:B------:R0:W-:Y:S01]  /*258c0*/  @!P4 STL [R1+0x54], R16 ;  /* 0x000054100100c387 */ /* 0x0001e20000100800 */
[----:B------:R-:W-:-:S03]  /*258d0*/  @!P4 FMUL R9, R9, 16777216 ;  /* 0x4b8000000909c820 */ /* 0x000fc60000400000 */
[----:B0-----:R-:W5:Y:S04]  /*258e0*/  LDL.LU R16, [R1+0xe5c] ;  /* 0x000e5c0001107983 */ /* 0x001f680000300800 */
[----:B------:R0:W-:Y:S01]  /*258f0*/  @!P4 STL [R1+0x58], R15 ;  /* 0x0000580f0100c387 */ /* 0x0001e20000100800 */
[----:B--2---:R-:W-:-:S03]  /*25900*/  @!P4 FMUL R8, R8, 16777216 ;  /* 0x4b8000000808c820 */ /* 0x004fc60000400000 */
[----:B0-----:R-:W2:Y:S04]  /*25910*/  LDL.LU R15, [R1+0xe58] ;  /* 0x000e5800010f7983 */ /* 0x001ea80000300800 */
[----:B------:R0:W-:Y:S01]  /*25920*/  @!P4 STL [R1+0x5c], R14 ;  /* 0x00005c0e0100c387 */ /* 0x0001e20000100800 */
[----:B---3--:R-:W-:-:S03]  /*25930*/  @!P4 FMUL R4, R4, 16777216 ;  /* 0x4b8000000404c820 */ /* 0x008fc60000400000 */
[----:B0-----:R-:W3:Y:S04]  /*25940*/  LDL.LU R14, [R1+0xe54] ;  /* 0x000e5400010e7983 */ /* 0x001ee80000300800 */
        /* <DEDUP_REMOVED lines=27> */
[----:B0-----:R-:W5:Y:S01]  /*25b00*/  LDL.LU R2, [R1+0xe24] ;  /* 0x000e240001027983 */ /* 0x001f620000300800 */
[----:B----4-:R-:W-:-:S06]  /*25b10*/  @!P4 FMUL R0, R0, 16777216 ;  /* 0x4b8000000000c820 */ /* 0x010fcc0000400000 */
[----:B------:R-:W2:Y:S02]  /*25b20*/  MUFU.RCP R0, R0 ;  /* 0x0000000000007308 */ /* 0x000ea40000001000 */
[----:B--2---:R-:W-:Y:S02]  /*25b30*/  FMUL R4, R0, R4 ;  /* 0x0000000400047220 */ /* 0x004fe40000400000 */
[----:B---3--:R-:W-:-:S05]  /*25b40*/  @!P4 FMUL R3, R3, 16777216 ;  /* 0x4b8000000303c820 */ /* 0x008fca0000400000 */
[----:B------:R-:W-:Y:S01]  /*25b50*/  STL [R1+0xe14], R3 ;  /* 0x000e140301007387 */ /* 0x000fe20000100800 */
[----:B-----5:R-:W-:-:S05]  /*25b60*/  @!P4 FMUL R2, R2, 16777216 ;  /* 0x4b8000000202c820 */ /* 0x020fca0000400000 */
[----:B------:R0:W-:Y:S02]  /*25b70*/  STL [R1+0x94], R2 ;  /* 0x0000940201007387 */ /* 0x0001e40000100800 */
[----:B0-----:R-:W-:-:S05]  /*25b80*/  FMUL R2, R0, R7 ;  /* 0x0000000700027220 */ /* 0x001fca0000400000 */
[----:B------:R0:W-:Y:S02]  /*25b90*/  STL [R1+0xbe0], R2 ;  /* 0x000be00201007387 */ /* 0x0001e40000100800 */
[C---:B0-----:R-:W-:Y:S02]  /*25ba0*/  FMUL R2, R0.reuse, R6 ;  /* 0x0000000600027220 */ /* 0x041fe40000400000 */
[----:B------:R-:W2:Y:S04]  /*25bb0*/  LDL.LU R6, [R1+0xc] ;  /* 0x00000c0001067983 */ /* 0x000ea80000300800 */
[----:B------:R-:W3:Y:S04]  /*25bc0*/  LDL.LU R7, [R1+0x10] ;  /* 0x0000100001077983 */ /* 0x000ee80000300800 */
[----:B------:R0:W-:Y:S04]  /*25bd0*/  STL [R1+0x2b4], R2 ;  /* 0x0002b40201007387 */ /* 0x0001e80000100800 */
[----:B------:R-:W4:Y:S01]  /*25be0*/  LDL.LU R3, [R1+0x14] ;  /* 0x0000140001037983 */ /* 0x000f220000300800 */
[----:B0-----:R-:W-:-:S03]  /*25bf0*/  FMUL R2, R0, R5 ;  /* 0x0000000500027220 */ /* 0x001fc60000400000 */
[----:B------:R-:W5:Y:S04]  /*25c00*/  LDL.LU R5, [R1+0x8] ;  /* 0x0000080001057983 */ /* 0x000f680000300800 */
        /* <DEDUP_REMOVED lines=49> */
[C---:B------:R-:W-:Y:S02]  /*25f20*/  FMUL R4, R0.reuse, R2 ;  /* 0x0000000200047220 */ /* 0x040fe40000400000 */
[C---:B-----5:R-:W-:Y:S02]  /*25f30*/  FMUL R2, R0.reuse, R5 ;  /* 0x0000000500027220 */ /* 0x060fe40000400000 */
[C---:B------:R-:W-:Y:S01]  /*25f40*/  FMUL R5, R0.reuse, R6 ;  /* 0x0000000600057220 */ /* 0x040fe20000400000 */
[----:B------:R-:W-:Y:S04]  /*25f50*/  STL [R1+0x1e8], R8 ;  /* 0x0001e80801007387 */ /* 0x000fe80000100800 */
[----:B------:R-:W-:Y:S04]  /*25f60*/  STL [R1+0x1e4], R4 ;  /* 0x0001e40401007387 */ /* 0x000fe80000100800 */
[----:B------:R4:W-:Y:S04]  /*25f70*/  STL [R1+0x1dc], R2 ;  /* 0x0001dc0201007387 */ /* 0x0009e80000100800 */
[----:B------:R-:W-:Y:S01]  /*25f80*/  STL [R1+0x1d4], R5 ;  /* 0x0001d40501007387 */ /* 0x000fe20000100800 */
[----:B----4-:R-:W-:-:S03]  /*25f90*/  FMUL R2, R0, R3 ;  /* 0x0000000300027220 */ /* 0x010fc60000400000 */
[----:B------:R-:W2:Y:S01]  /*25fa0*/  LDL.LU R3, [R1+0x24] ;  /* 0x0000240001037983 */ /* 0x000ea20000300800 */
[----:B---3--:R-:W-:-:S05]  /*25fb0*/  FMUL R4, R0, R7 ;  /* 0x0000000700047220 */ /* 0x008fca0000400000 */
        /* <DEDUP_REMOVED lines=45> */
[C---:B----4-:R-:W-:Y:S02]  /*26290*/  FMUL R28, R0.reuse, R28 ;  /* 0x0000001c001c7220 */ /* 0x050fe40000400000 */
[C---:B-----5:R-:W-:Y:S02]  /*262a0*/  FMUL R27, R0.reuse, R27 ;  /* 0x0000001b001b7220 */ /* 0x060fe40000400000 */
[----:B------:R-:W-:-:S02]  /*262b0*/  FMUL R26, R0, R26 ;  /* 0x0000001a001a7220 */ /* 0x000fc40000400000 */
[C---:B------:R-:W-:Y:S02]  /*262c0*/  FMUL R25, R0.reuse, R25 ;  /* 0x0000001900197220 */ /* 0x040fe40000400000 */
[C---:B------:R-:W-:Y:S02]  /*262d0*/  FMUL R24, R0.reuse, R24 ;  /* 0x0000001800187220 */ /* 0x040fe40000400000 */
[C---:B------:R-:W-:Y:S02]  /*262e0*/  FMUL R23, R0.reuse, R23 ;  /* 0x0000001700177220 */ /* 0x040fe40000400000 */
[C---:B------:R-:W-:Y:S02]  /*262f0*/  FMUL R22, R0.reuse, R22 ;  /* 0x0000001600167220 */ /* 0x040fe40000400000 */
[C---:B------:R-:W-:Y:S02]  /*26300*/  FMUL R21, R0.reuse, R21 ;  /* 0x0000001500157220 */ /* 0x040fe40000400000 */
[----:B--2---:R-:W-:-:S05]  /*26310*/  FMUL R3, R0, R3 ;  /* 0x0000000300037220 */ /* 0x004fca0000400000 */
[----:B------:R0:W-:Y:S04]  /*26320*/  STL [R1+0x184], R3 ;  /* 0x0001840301007387 */ /* 0x0001e80000100800 */
[----:B0-----:R-:W2:Y:S04]  /*26330*/  LDL.LU R3, [R1+0xe14] ;  /* 0x000e140001037983 */ /* 0x001ea80000300800 */
        /* <DEDUP_REMOVED lines=36> */
[----:B------:R-:W-:Y:S04]  /*26580*/  STL [R1+0xd0], R9 ;  /* 0x0000d00901007387 */ /* 0x000fe80000100800 */
[----:B------:R-:W-:Y:S04]  /*26590*/  STL [R1+0xb8], R8 ;  /* 0x0000b80801007387 */ /* 0x000fe80000100800 */
[----:B------:R0:W-:Y:S04]  /*265a0*/  STL [R1+0xb4], R4 ;  /* 0x0000b40401007387 */ /* 0x0001e80000100800 */
[----:B------:R1:W-:Y:S01]  /*265b0*/  STL [R1+0xb0], R2 ;  /* 0x0000b00201007387 */ /* 0x0003e20000100800 */
[----:B0-----:R-:W-:-:S03]  /*265c0*/  FMUL R4, R0, R6 ;  /* 0x0000000600047220 */ /* 0x001fc60000400000 */
[----:B------:R-:W-:Y:S01]  /*265d0*/  STL [R1+0xac], R5 ;  /* 0x0000ac0501007387 */ /* 0x000fe20000100800 */
[----:B-1----:R-:W-:-:S03]  /*265e0*/  FMUL R2, R0, R7 ;  /* 0x0000000700027220 */ /* 0x002fc60000400000 */
[----:B------:R-:W-:Y:S01]  /*265f0*/  STL [R1+0xa8], R4 ;  /* 0x0000a80401007387 */ /* 0x000fe20000100800 */
[----:B--2---:R-:W-:-:S03]  /*26600*/  FMUL R0, R0, R3 ;  /* 0x0000000300007220 */ /* 0x004fc60000400000 */
[----:B------:R-:W2:Y:S04]  /*26610*/  LDL.LU R3, [R1+0x5d0] ;  /* 0x0005d00001037983 */ /* 0x000ea80000300800 */
[----:B------:R-:W-:Y:S04]  /*26620*/  STL [R1+0xa0], R2 ;  /* 0x0000a00201007387 */ /* 0x000fe80000100800 */
        /* <DEDUP_REMOVED lines=36> */
[----:B------:R-:W2:Y:S04]  /*26870*/  LDL.LU R0, [R1+0x540] ;  /* 0x0005400001007983 */ /* 0x000ea80000300800 */
[----:B0-----:R-:W3:Y:S04]  /*26880*/  LDL.LU R3, [R1+0x544] ;  /* 0x0005440001037983 */ /* 0x001ee80000300800 */
[----:B--2---:R-:W-:Y:S04]  /*26890*/  STL [R1+0x4c], R0 ;  /* 0x00004c0001007387 */ /* 0x004fe80000100800 */
[----:B---3--:R0:W-:Y:S04]  /*268a0*/  STL [R1+0xddc], R3 ;  /* 0x000ddc0301007387 */ /* 0x0081e80000100800 */
[----:B0-----:R-:W2:Y:S04]  /*268b0*/  LDL.LU R3, [R1+0x3e0] ;  /* 0x0003e00001037983 */ /* 0x001ea80000300800 */
[----:B--2---:R0:W-:Y:S04]  /*268c0*/  STL [R1+0xde0], R3 ;  /* 0x000de00301007387 */ /* 0x0041e80000100800 */
[----:B0-----:R-:W2:Y:S04]  /*268d0*/  LDL.LU R3, [R1+0x3e4] ;  /* 0x0003e40001037983 */ /* 0x001ea80000300800 */
[----:B--2---:R0:W-:Y:S04]  /*268e0*/  STL [R1+0xde4], R3 ;  /* 0x000de40301007387 */ /* 0x0041e80000100800 */
[----:B------:R-:W2:Y:S04]  /*268f0*/  LDL.LU R29, [R1+0xa4] ;  /* 0x0000a400011d7983 */ /* 0x000ea80000300800 */
        /* <DEDUP_REMOVED lines=9> */
[----:B---3--:R-:W-:Y:S04]  /*26990*/  STL [R1+0xdf8], R3 ;  /* 0x000df80301007387 */ /* 0x008fe80000100800 */
[----:B------:R-:W3:Y:S04]  /*269a0*/  LDL.LU R0, [R1+0x384] ;  /* 0x0003840001007983 */ /* 0x000ee80000300800 */
[----:B------:R-:W4:Y:S04]  /*269b0*/  LDL.LU R2, [R1+0x360] ;  /* 0x0003600001027983 */ /* 0x000f280000300800 */
[----:B---3--:R0:W-:Y:S04]  /*269c0*/  STL [R1+0x28], R0 ;  /* 0x0000280001007387 */ /* 0x0081e80000100800 */
[----:B0-----:R-:W3:Y:S04]  /*269d0*/  LDL.LU R0, [R1+0x364] ;  /* 0x0003640001007983 */ /* 0x001ee80000300800 */
[----:B----4-:R-:W-:Y:S04]  /*269e0*/  STL [R1+0x24], R2 ;  /* 0x0000240201007387 */ /* 0x010fe80000100800 */
[----:B------:R-:W4:Y:S04]  /*269f0*/  LDL.LU R3, [R1+0x340] ;  /* 0x0003400001037983 */ /* 0x000f280000300800 */
[----:B---3--:R-:W-:Y:S04]  /*26a00*/  STL [R1+0x20], R0 ;  /* 0x0000200001007387 */ /* 0x008fe80000100800 */
[----:B----4-:R0:W-:Y:S04]  /*26a10*/  STL [R1+0xdfc], R3 ;  /* 0x000dfc0301007387 */ /* 0x0101e80000100800 */
[----:B0-----:R-:W3:Y:S04]  /*26a20*/  LDL.LU R3, [R1+0x344] ;  /* 0x0003440001037983 */ /* 0x001ee80000300800 */
[----:B---3--:R0:W-:Y:S04]  /*26a30*/  STL [R1+0xe00], R3 ;  /* 0x000e000301007387 */ /* 0x0081e80000100800 */
[----:B0-----:R-:W3:Y:S04]  /*26a40*/  LDL.LU R3, [R1+0x320] ;  /* 0x0003200001037983 */ /* 0x001ee80000300800 */
        /* <DEDUP_REMOVED lines=8> */
[----:B-1----:R-:W4:Y:S04]  /*26ad0*/  LDL.LU R2, [R1+0x424] ;  /* 0x0004240001027983 */ /* 0x002f280000300800 */
        /* <DEDUP_REMOVED lines=26> */
[----:B--2---:R-:W-:-:S13]  /*26c80*/  FSETP.GT.AND P0, PT, |R29|, 8.50705917302346158658e+37, PT ;  /* 0x7e8000001d00780b */ /* 0x004fda0003f04200 */
[----:B---3--:R-:W-:Y:S02]  /*26c90*/  @P0 FMUL R3, R3, 0.25 ;  /* 0x3e80000003030820 */ /* 0x008fe40000400000 */
[----:B----4-:R-:W-:Y:S02]  /*26ca0*/  @P0 FMUL R2, R2, 0.25 ;  /* 0x3e80000002020820 */ /* 0x010fe40000400000 */
[----:B-----5:R-:W-:Y:S02]  /*26cb0*/  @P0 FMUL R19, R19, 0.25 ;  /* 0x3e80000013130820 */ /* 0x020fe40000400000 */
[----:B------:R-:W-:Y:S02]  /*26cc0*/  @P0 FMUL R22, R22, 0.25 ;  /* 0x3e80000016160820 */ /* 0x000fe40000400000 */
[----:B------:R-:W-:Y:S02]  /*26cd0*/  @P0 FMUL R23, R23, 0.25 ;  /* 0x3e80000017170820 */ /* 0x000fe40000400000 */
[----:B------:R-:W-:-:S05]  /*26ce0*/  @P0 FMUL R28, R28, 0.25 ;  /* 0x3e8000001c1c0820 */ /* 0x000fca0000400000 */
[----:B------:R0:W-:Y:S04]  /*26cf0*/  STL [R1+0xd90], R28 ;  /* 0x000d901c01007387 */ /* 0x0001e80000100800 */
[----:B0-----:R-:W2:Y:S04]  /*26d00*/  LDL R28, [R1+0x4c] ;  /* 0x00004c00011c7983 */ /* 0x001ea80000100800 */
[----:B------:R0:W-:Y:S04]  /*26d10*/  STL [R1+0xd8c], R23 ;  /* 0x000d8c1701007387 */ /* 0x0001e80000100800 */
[----:B0-----:R-:W3:Y:S04]  /*26d20*/  LDL R23, [R1+0x28] ;  /* 0x0000280001177983 */ /* 0x001ee80000100800 */
[----:B------:R0:W-:Y:S04]  /*26d30*/  STL [R1+0xd88], R22 ;  /* 0x000d881601007387 */ /* 0x0001e80000100800 */
[----:B0-----:R-:W4:Y:S04]  /*26d40*/  LDL R22, [R1+0x24] ;  /* 0x0000240001167983 */ /* 0x001f280000100800 */
[----:B------:R0:W-:Y:S04]  /*26d50*/  STL [R1+0xd84], R19 ;  /* 0x000d841301007387 */ /* 0x0001e80000100800 */
[----:B0-----:R-:W5:Y:S04]  /*26d60*/  LDL R19, [R1+0x20] ;  /* 0x0000200001137983 */ /* 0x001f680000100800 */
[----:B------:R0:W-:Y:S04]  /*26d70*/  STL [R1], R2 ;  /* 0x0000000201007387 */ /* 0x0001e80000100800 */
[----:B0-----:R-:W2:Y:S04]  /*26d80*/  LDL.LU R2, [R1+0xe10] ;  /* 0x000e100001027983 */ /* 0x001ea80000300800 */
[----:B------:R0:W-:Y:S04]  /*26d90*/  STL [R1+0x4], R3 ;  /* 0x0000040301007387 */ /* 0x0001e80000100800 */
[----:B0-----:R-:W3:Y:S01]  /*26da0*/  LDL.LU R3, [R1+0xe0c] ;  /* 0x000e0c0001037983 */ /* 0x001ee20000300800 */
[----:B--2---:R-:W-:-:S05]  /*26db0*/  @P0 FMUL R2, R2, 0.25 ;  /* 0x3e80000002020820 */ /* 0x004fca0000400000 */
[----:B------:R0:W-:Y:S01]  /*26dc0*/  STL [R1+0x8], R2 ;  /* 0x0000080201007387 */ /* 0x0001e20000100800 */
[----:B---3--:R-:W-:-:S03]  /*26dd0*/  @P0 FMUL R3, R3, 0.25 ;  /* 0x3e80000003030820 */ /* 0x008fc60000400000 */
[----:B0-----:R-:W2:Y:S04]  /*26de0*/  LDL.LU R2, [R1+0xe08] ;  /* 0x000e080001027983 */ /* 0x001ea80000300800 */
[----:B------:R0:W-:Y:S04]  /*26df0*/  STL [R1+0xc], R3 ;  /* 0x00000c0301007387 */ /* 0x0001e80000100800 */
[----:B0-----:R-:W3:Y:S02]  /*26e00*/  LDL.LU R3, [R1+0xe04] ;  /* 0x000e040001037983 */ /* 0x001ee40000300800 */
[----:B---3--:R-:W-:-:S05]  /*26e10*/  @P0 FMUL R3, R3, 0.25 ;  /* 0x3e80000003030820 */ /* 0x008fca0000400000 */
        /* <DEDUP_REMOVED lines=10> */
[----:B0-----:R-:W3:Y:S01]  /*26ec0*/  LDL.LU R3, [R1+0xdf4] ;  /* 0x000df40001037983 */ /* 0x001ee20000300800 */
[----:B-----5:R-:W-:Y:S02]  /*26ed0*/  @P0 FMUL R19, R19, 0.25 ;  /* 0x3e80000013130820 */ /* 0x020fe40000400000 */
[----:B----4-:R-:W-:Y:S02]  /*26ee0*/  @P0 FMUL R22, R22, 0.25 ;  /* 0x3e80000016160820 */ /* 0x010fe40000400000 */
[----:B------:R-:W-:Y:S01]  /*26ef0*/  @P0 FMUL R23, R23, 0.25 ;  /* 0x3e80000017170820 */ /* 0x000fe20000400000 */
[----:B------:R-:W-:Y:S04]  /*26f00*/  @P0 STL [R1+0x20], R19 ;  /* 0x0000201301000387 */ /* 0x000fe80000100800 */
[----:B------:R-:W-:Y:S04]  /*26f10*/  @P0 STL [R1+0x24], R22 ;  /* 0x0000241601000387 */ /* 0x000fe80000100800 */
[----:B------:R-:W-:Y:S01]  /*26f20*/  @P0 STL [R1+0x28], R23 ;  /* 0x0000281701000387 */ /* 0x000fe20000100800 */
        /* <DEDUP_REMOVED lines=30> */
[----:B------:R-:W-:-:S05]  /*27110*/  @P0 FMUL R28, R28, 0.25 ;  /* 0x3e8000001c1c0820 */ /* 0x000fca0000400000 */
        /* <DEDUP_REMOVED lines=43> */
[C---:B------:R-:W-:Y:S01]  /*273d0*/  FSETP.GEU.AND P4, PT, |R29|.reuse, 1.175494350822287508e-38, PT ;  /* 0x008000001d00780b */ /* 0x040fe20003f8e200 */
[----:B------:R-:W-:Y:S02]  /*273e0*/  @P0 FMUL R29, R29, 0.25 ;  /* 0x3e8000001d1d0820 */ /* 0x000fe40000400000 */
        /* <DEDUP_REMOVED lines=9> */
[----:B------:R-:W-:Y:S02]  /*27480*/  @P0 FMUL R27, R27, 0.25 ;  /* 0x3e8000001b1b0820 */ /* 0x000fe40000400000 */
[----:B------:R-:W-:Y:S01]  /*27490*/  @!P4 FMUL R26, R26, 16777216 ;  /* 0x4b8000001a1ac820 */ /* 0x000fe20000400000 */
[----:B------:R0:W-:Y:S01]  /*274a0*/  STL [R1+0xd14], R25 ;  /* 0x000d141901007387 */ /* 0x0001e20000100800 */
[----:B------:R-:W-:-:S02]  /*274b0*/  @!P4 FMUL R27, R27, 16777216 ;  /* 0x4b8000001b1bc820 */ /* 0x000fc40000400000 */
[----:B------:R-:W-:Y:S01]  /*274c0*/  @P0 FMUL R24, R24, 0.25 ;  /* 0x3e80000018180820 */ /* 0x000fe20000400000 */
[----:B0-----:R-:W5:Y:S03]  /*274d0*/  LDL R25, [R1+0x18] ;  /* 0x0000180001197983 */ /* 0x001f660000100800 */
[----:B------:R-:W-:Y:S01]  /*274e0*/  @!P4 FMUL R24, R24, 16777216 ;  /* 0x4b8000001818c820 */ /* 0x000fe20000400000 */
[----:B------:R0:W-:Y:S02]  /*274f0*/  STL [R1+0xd18], R26 ;  /* 0x000d181a01007387 */ /* 0x0001e40000100800 */
[----:B0-----:R-:W-:Y:S02]  /*27500*/  MOV R26, R23 ;  /* 0x00000017001a7202 */ /* 0x001fe40000000f00 */
[----:B------:R-:W2:Y:S04]  /*27510*/  LDL.LU R23, [R1+0xd8c] ;  /* 0x000d8c0001177983 */ /* 0x000ea80000300800 */
[----:B------:R0:W-:Y:S02]  /*27520*/  STL [R1+0xd1c], R27 ;  /* 0x000d1c1b01007387 */ /* 0x0001e40000100800 */
[----:B0-----:R-:W-:-:S02]  /*27530*/  MOV R27, R22 ;  /* 0x00000016001b7202 */ /* 0x001fc40000000f00 */
[----:B------:R-:W3:Y:S01]  /*27540*/  LDL.LU R22, [R1+0xd88] ;  /* 0x000d880001167983 */ /* 0x000ee20000300800 */
[----:B----4-:R-:W-:-:S05]  /*27550*/  @!P4 FMUL R28, R28, 16777216 ;  /* 0x4b8000001c1cc820 */ /* 0x010fca0000400000 */
[----:B------:R0:W-:Y:S04]  /*27560*/  STL [R1+0xd0c], R28 ;  /* 0x000d0c1c01007387 */ /* 0x0001e80000100800 */
[----:B0-----:R-:W4:Y:S04]  /*27570*/  LDL.LU R28, [R1+0x8] ;  /* 0x00000800011c7983 */ /* 0x001f280000300800 */
[----:B------:R0:W-:Y:S02]  /*27580*/  STL [R1+0xd20], R24 ;  /* 0x000d201801007387 */ /* 0x0001e40000100800 */
[----:B0-----:R-:W-:-:S02]  /*27590*/  MOV R24, R19 ;  /* 0x0000001300187202 */ /* 0x001fc40000000f00 */
[----:B------:R-:W4:Y:S01]  /*275a0*/  LDL.LU R19, [R1+0xd84] ;  /* 0x000d840001137983 */ /* 0x000f220000300800 */
[----:B------:R-:W-:Y:S02]  /*275b0*/  @P0 FMUL R21, R21, 0.25 ;  /* 0x3e80000015150820 */ /* 0x000fe40000400000 */
[----:B------:R-:W-:Y:S02]  /*275c0*/  @P0 FMUL R20, R20, 0.25 ;  /* 0x3e80000014140820 */ /* 0x000fe40000400000 */
[----:B--2---:R-:W-:Y:S02]  /*275d0*/  @!P4 FMUL R23, R23, 16777216 ;  /* 0x4b8000001717c820 */ /* 0x004fe40000400000 */
[----:B------:R-:W-:Y:S02]  /*275e0*/  @!P4 FMUL R21, R21, 16777216 ;  /* 0x4b8000001515c820 */ /* 0x000fe40000400000 */
[----:B------:R-:W-:Y:S01]  /*275f0*/  @!P4 FMUL R20, R20, 16777216 ;  /* 0x4b8000001414c820 */ /* 0x000fe20000400000 */
[----:B------:R0:W-:Y:S04]  /*27600*/  STL [R1+0xd24], R23 ;  /* 0x000d241701007387 */ /* 0x0001e80000100800 */
[----:B0-----:R-:W2:Y:S01]  /*27610*/  LDL R23, [R1+0x14] ;  /* 0x0000140001177983 */ /* 0x001ea20000100800 */
[----:B---3--:R-:W-:-:S05]  /*27620*/  @!P4 FMUL R22, R22, 16777216 ;  /* 0x4b8000001616c820 */ /* 0x008fca0000400000 */
[----:B------:R0:W-:Y:S04]  /*27630*/  STL [R1+0xd28], R22 ;  /* 0x000d281601007387 */ /* 0x0001e80000100800 */
[----:B0-----:R-:W3:Y:S04]  /*27640*/  LDL R22, [R1+0x4] ;  /* 0x0000040001167983 */ /* 0x001ee80000100800 */
[----:B------:R0:W-:Y:S04]  /*27650*/  STL [R1+0xd2c], R21 ;  /* 0x000d2c1501007387 */ /* 0x0001e80000100800 */
[----:B0-----:R-:W2:Y:S04]  /*27660*/  LDL R21, [R1] ;  /* 0x0000000001157983 */ /* 0x001ea80000100800 */
[----:B------:R-:W-:Y:S01]  /*27670*/  STL [R1+0xd30], R20 ;  /* 0x000d301401007387 */ /* 0x000fe20000100800 */
[----:B----4-:R-:W-:-:S05]  /*27680*/  @!P4 FMUL R19, R19, 16777216 ;  /* 0x4b8000001313c820 */ /* 0x010fca0000400000 */
[----:B------:R0:W-:Y:S04]  /*27690*/  STL [R1+0xd08], R19 ;  /* 0x000d081301007387 */ /* 0x0001e80000100800 */
[----:B0-----:R-:W4:Y:S01]  /*276a0*/  LDL.LU R19, [R1+0xc] ;  /* 0x00000c0001137983 */ /* 0x001f220000300800 */
[----:B------:R-:W-:Y:S02]  /*276b0*/  @P0 FMUL R18, R18, 0.25 ;  /* 0x3e80000012120820 */ /* 0x000fe40000400000 */
[----:B------:R-:W-:Y:S02]  /*276c0*/  @P0 FMUL R17, R17, 0.25 ;  /* 0x3e80000011110820 */ /* 0x000fe40000400000 */
[----:B------:R-:W-:Y:S02]  /*276d0*/  @P0 FMUL R16, R16, 0.25 ;  /* 0x3e80000010100820 */ /* 0x000fe40000400000 */
[----:B------:R-:W-:-:S02]  /*276e0*/  @P0 FMUL R15, R15, 0.25 ;  /* 0x3e8000000f0f0820 */ /* 0x000fc40000400000 */
[----:B------:R-:W-:Y:S02]  /*276f0*/  @P0 FMUL R14, R14, 0.25 ;  /* 0x3e8000000e0e0820 */ /* 0x000fe40000400000 */
[----:B------:R-:W-:Y:S02]  /*27700*/  @!P4 FMUL R18, R18, 16777216 ;  /* 0x4b8000001212c820 */ /* 0x000fe40000400000 */
[----:B------:R-:W-:Y:S02]  /*27710*/  @P0 FMUL R13, R13, 0.25 ;  /* 0x3e8000000d0d0820 */ /* 0x000fe40000400000 */
[----:B------:R-:W-:Y:S02]  /*27720*/  @!P4 FMUL R17, R17, 16777216 ;  /* 0x4b8000001111c820 */ /* 0x000fe40000400000 */
[----:B------:R-:W-:Y:S02]  /*27730*/  @P0 FMUL R12, R12, 0.25 ;  /* 0x3e8000000c0c0820 */ /* 0x000fe40000400000 */
[----:B------:R-:W-:-:S02]  /*27740*/  @!P4 FMUL R16, R16, 16777216 ;  /* 0x4b8000001010c820 */ /* 0x000fc40000400000 */
[----:B------:R-:W-:Y:S02]  /*27750*/  @P0 FMUL R11, R11, 0.25 ;  /* 0x3e8000000b0b0820 */ /* 0x000fe40000400000 */
        /* <DEDUP_REMOVED lines=31> */
[----:B------:R-:W-:Y:S01]  /*27950*/  STL [R1+0xd60], R8 ;  /* 0x000d600801007387 */ /* 0x000fe20000100800 */
[----:B------:R-:W-:Y:S02]  /*27960*/  @P0 FMUL R2, R2, 0.25 ;  /* 0x3e80000002020820 */ /* 0x000fe40000400000 */
[----:B------:R-:W-:Y:S01]  /*27970*/  @!P4 FMUL R28, R28, 16777216 ;  /* 0x4b8000001c1cc820 */ /* 0x000fe20000400000 */
[----:B------:R-:W-:Y:S01]  /*27980*/  STL [R1+0xd64], R7 ;  /* 0x000d640701007387 */ /* 0x000fe20000100800 */
[----:B--2---:R-:W-:-:S02]  /*27990*/  @!P4 FMUL R21, R21, 16777216 ;  /* 0x4b8000001515c820 */ /* 0x004fc40000400000 */
[----:B---3--:R-:W-:Y:S01]  /*279a0*/  @!P4 FMUL R22, R22, 16777216 ;  /* 0x4b8000001616c820 */ /* 0x008fe20000400000 */
[----:B------:R-:W-:Y:S01]  /*279b0*/  STL [R1+0xd68], R6 ;  /* 0x000d680601007387 */ /* 0x000fe20000100800 */
[----:B------:R-:W-:-:S03]  /*279c0*/  @!P4 FMUL R2, R2, 16777216 ;  /* 0x4b8000000202c820 */ /* 0x000fc60000400000 */
[----:B------:R-:W-:Y:S01]  /*279d0*/  STL [R1+0xd6c], R5 ;  /* 0x000d6c0501007387 */ /* 0x000fe20000100800 */
[----:B------:R-:W-:-:S03]  /*279e0*/  @!P4 FMUL R23, R23, 16777216 ;  /* 0x4b8000001717c820 */ /* 0x000fc60000400000 */
[----:B------:R-:W-:Y:S04]  /*279f0*/  STL [R1+0xd70], R4 ;  /* 0x000d700401007387 */ /* 0x000fe80000100800 */
[----:B------:R-:W-:Y:S04]  /*27a00*/  STL [R1+0xd74], R0 ;  /* 0x000d740001007387 */ /* 0x000fe80000100800 */
[----:B------:R0:W-:Y:S04]  /*27a10*/  STL [R1+0xd78], R28 ;  /* 0x000d781c01007387 */ /* 0x0001e80000100800 */
[----:B------:R1:W-:Y:S04]  /*27a20*/  @!P4 STL [R1], R21 ;  /* 0x000000150100c387 */ /* 0x0003e80000100800 */
[----:B------:R-:W-:Y:S01]  /*27a30*/  @!P4 STL [R1+0x4], R22 ;  /* 0x000004160100c387 */ /* 0x000fe20000100800 */
[----:B-----5:R-:W-:-:S02]  /*27a40*/  @!P4 FMUL R25, R25, 16777216 ;  /* 0x4b8000001919c820 */ /* 0x020fc40000400000 */
[----:B------:R-:W-:Y:S01]  /*27a50*/  @!P4 FMUL R3, R3, 16777216 ;  /* 0x4b8000000303c820 */ /* 0x000fe20000400000 */
[----:B0-----:R-:W-:Y:S01]  /*27a60*/  MOV R28, R26 ;  /* 0x0000001a001c7202 */ /* 0x001fe20000000f00 */
[----:B----4-:R-:W-:-:S05]  /*27a70*/  @!P4 FMUL R19, R19, 16777216 ;  /* 0x4b8000001313c820 */ /* 0x010fca0000400000 */
[----:B------:R-:W-:Y:S04]  /*27a80*/  STL [R1+0xd7c], R19 ;  /* 0x000d7c1301007387 */ /* 0x000fe80000100800 */
[----:B------:R0:W-:Y:S04]  /*27a90*/  STL [R1+0xd80], R2 ;  /* 0x000d800201007387 */ /* 0x0001e80000100800 */
        /* <DEDUP_REMOVED lines=20> */
[----:B-1----:R-:W5:Y:S01]  /*27be0*/  LDL R21, [R1+0x78] ;  /* 0x0000780001157983 */ /* 0x002f620000100800 */
[----:B0-----:R-:W-:-:S03]  /*27bf0*/  IMAD.MOV.U32 R2, RZ, RZ, R24 ;  /* 0x000000ffff027224 */ /* 0x001fc600078e0018 */
[----:B------:R-:W5:Y:S01]  /*27c00*/  LDL R22, [R1+0x7c] ;  /* 0x00007c0001167983 */ /* 0x000f620000100800 */
[----:B------:R-:W-:-:S03]  /*27c10*/  MOV R19, R27 ;  /* 0x0000001b00137202 */ /* 0x000fc60000000f00 */
[----:B--2---:R-:W2:Y:S04]  /*27c20*/  LDL R23, [R1+0x80] ;  /* 0x0000800001177983 */ /* 0x004ea80000100800 */
[----:B------:R-:W2:Y:S04]  /*27c30*/  LDL R24, [R1+0x84] ;  /* 0x0000840001187983 */ /* 0x000ea80000100800 */
[----:B------:R-:W2:Y:S04]  /*27c40*/  LDL R27, [R1+0x88] ;  /* 0x00008800011b7983 */ /* 0x000ea80000100800 */
[----:B------:R-:W2:Y:S04]  /*27c50*/  LDL R26, [R1+0x8c] ;  /* 0x00008c00011a7983 */ /* 0x000ea80000100800 */
[----:B------:R-:W2:Y:S04]  /*27c60*/  LDL R25, [R1+0x90] ;  /* 0x0000900001197983 */ /* 0x000ea80000100800 */
[----:B------:R-:W2:Y:S01]  /*27c70*/  LDL R3, [R1+0x94] ;  /* 0x0000940001037983 */ /* 0x000ea20000100800 */
[----:B------:R-:W-:-:S02]  /*27c80*/  @!P4 FMUL R2, R2, 16777216 ;  /* 0x4b8000000202c820 */ /* 0x000fc40000400000 */
[----:B------:R-:W-:Y:S02]  /*27c90*/  @!P4 FMUL R19, R19, 16777216 ;  /* 0x4b8000001313c820 */ /* 0x000fe40000400000 */
[----:B------:R-:W-:Y:S01]  /*27ca0*/  @!P4 FMUL R28, R28, 16777216 ;  /* 0x4b8000001c1cc820 */ /* 0x000fe20000400000 */
[----:B------:R0:W-:Y:S04]  /*27cb0*/  @!P4 STL [R1+0x20], R2 ;  /* 0x000020020100c387 */ /* 0x0001e80000100800 */
[----:B0-----:R-:W2:Y:S04]  /*27cc0*/  LDL.LU R2, [R1+0xd80] ;  /* 0x000d800001027983 */ /* 0x001ea80000300800 */
[----:B------:R0:W-:Y:S04]  /*27cd0*/  @!P4 STL [R1+0x24], R19 ;  /* 0x000024130100c387 */ /* 0x0001e80000100800 */
[----:B0-----:R-:W2:Y:S04]  /*27ce0*/  LDL.LU R19, [R1+0xd7c] ;  /* 0x000d7c0001137983 */ /* 0x001ea80000300800 */
[----:B------:R0:W-:Y:S04]  /*27cf0*/  @!P4 STL [R1+0x28], R28 ;  /* 0x0000281c0100c387 */ /* 0x0001e80000100800 */
[----:B0-----:R-:W2:Y:S01]  /*27d00*/  LDL.LU R28, [R1+0xd78] ;  /* 0x000d7800011c7983 */ /* 0x001ea20000300800 */
[----:B------:R-:W-:-:S02]  /*27d10*/  @!P4 FMUL R29, R29, 16777216 ;  /* 0x4b8000001d1dc820 */ /* 0x000fc40000400000 */
[----:B---3--:R-:W-:Y:S02]  /*27d20*/  @!P4 FMUL R0, R0, 16777216 ;  /* 0x4b8000000000c820 */ /* 0x008fe40000400000 */
[----:B----4-:R-:W-:-:S03]  /*27d30*/  @!P4 FMUL R4, R4, 16777216 ;  /* 0x4b8000000404c820 */ /* 0x010fc60000400000 */
[----:B------:R0:W-:Y:S01]  /*27d40*/  @!P4 STL [R1+0x2c], R0 ;  /* 0x00002c000100c387 */ /* 0x0001e20000100800 */
[----:B-----5:R-:W-:Y:S02]  /*27d50*/  @!P4 FMUL R5, R5, 16777216 ;  /* 0x4b8000000505c820 */ /* 0x020fe40000400000 */
        /* <DEDUP_REMOVED lines=44> */
[----:B--2---:R-:W-:-:S03]  /*28020*/  @!P4 FMUL R23, R23, 16777216 ;  /* 0x4b8000001717c820 */ /* 0x004fc60000400000 */
        /* <DEDUP_REMOVED lines=25> */
[----:B0-----:R-:W4:Y:S04]  /*281c0*/  LDL.LU R25, [R1+0xd14] ;  /* 0x000d140001197983 */ /* 0x001f280000300800 */
[----:B------:R0:W-:Y:S04]  /*281d0*/  @!P4 STL [R1+0x94], R3 ;  /* 0x000094030100c387 */ /* 0x0001e80000100800 */
[----:B0-----:R-:W4:Y:S01]  /*281e0*/  LDL.LU R3, [R1+0xd10] ;  /* 0x000d100001037983 */ /* 0x001f220000300800 */
[----:B---3--:R-:W-:-:S06]  /*281f0*/  @!P4 FMUL R29, R29, 16777216 ;  /* 0x4b8000001d1dc820 */ /* 0x008fcc0000400000 */
[----:B------:R-:W2:Y:S02]  /*28200*/  MUFU.RCP R29, R29 ;  /* 0x0000001d001d7308 */ /* 0x000ea40000001000 */
[----:B--2---:R-:W-:Y:S02]  /*28210*/  FMUL R26, R29, R26 ;  /* 0x0000001a1d1a7220 */ /* 0x004fe40000400000 */
[----:B----4-:R-:W-:-:S05]  /*28220*/  @!P4 FMUL R3, R3, 16777216 ;  /* 0x4b8000000303c820 */ /* 0x010fca0000400000 */
[----:B------:R0:W-:Y:S02]  /*28230*/  STL [R1+0x98], R3 ;  /* 0x0000980301007387 */ /* 0x0001e40000100800 */
[C---:B0-----:R-:W-:Y:S01]  /*28240*/  FMUL R3, R29.reuse, R25 ;  /* 0x000000191d037220 */ /* 0x041fe20000400000 */
[----:B------:R-:W-:Y:S02]  /*28250*/  MOV R25, R28 ;  /* 0x0000001c00197202 */ /* 0x000fe40000000f00 */
[----:B------:R-:W2:Y:S04]  /*28260*/  LDL.LU R28, [R1+0xd0c] ;  /* 0x000d0c00011c7983 */ /* 0x000ea80000300800 */
[----:B------:R0:W-:Y:S04]  /*28270*/  STL [R1+0xbe8], R3 ;  /* 0x000be80301007387 */ /* 0x0001e80000100800 */
[----:B0-----:R-:W3:Y:S04]  /*28280*/  LDL.LU R3, [R1] ;  /* 0x0000000001037983 */ /* 0x001ee80000300800 */
[----:B------:R0:W-:Y:S02]  /*28290*/  STL [R1+0x1c8], R26 ;  /* 0x0001c81a01007387 */ /* 0x0001e40000100800 */
[----:B0-----:R-:W-:Y:S01]  /*282a0*/  MOV R26, R2 ;  /* 0x00000002001a7202 */ /* 0x001fe20000000f00 */
[----:B------:R-:W-:Y:S01]  /*282b0*/  FMUL R2, R29, R27 ;  /* 0x0000001b1d027220 */ /* 0x000fe20000400000 */
[----:B------:R-:W-:-:S02]  /*282c0*/  MOV R27, R19 ;  /* 0x00000013001b7202 */ /* 0x000fc40000000f00 */
[----:B------:R-:W4:Y:S04]  /*282d0*/  LDL.LU R19, [R1+0xd08] ;  /* 0x000d080001137983 */ /* 0x000f280000300800 */
[----:B------:R0:W-:Y:S01]  /*282e0*/  STL [R1+0xbec], R2 ;  /* 0x000bec0201007387 */ /* 0x0001e20000100800 */
[C---:B------:R-:W-:Y:S02]  /*282f0*/  FMUL R23, R29.reuse, R23 ;  /* 0x000000171d177220 */ /* 0x040fe40000400000 */
[C---:B------:R-:W-:Y:S02]  /*28300*/  FMUL R22, R29.reuse, R22 ;  /* 0x000000161d167220 */ /* 0x040fe40000400000 */
[----:B0-----:R-:W-:-:S05]  /*28310*/  FMUL R2, R29, R24 ;  /* 0x000000181d027220 */ /* 0x001fca0000400000 */
[----:B------:R0:W-:Y:S01]  /*28320*/  STL [R1+0xbf0], R2 ;  /* 0x000bf00201007387 */ /* 0x0001e20000100800 */
[C---:B------:R-:W-:Y:S02]  /*28330*/  FMUL R20, R29.reuse, R20 ;  /* 0x000000141d147220 */ /* 0x040fe40000400000 */
[C---:B0-----:R-:W-:Y:S02]  /*28340*/  FMUL R2, R29.reuse, R21 ;  /* 0x000000151d027220 */ /* 0x041fe40000400000 */
[C---:B------:R-:W-:Y:S02]  /*28350*/  FMUL R17, R29.reuse, R17 ;  /* 0x000000111d117220 */ /* 0x040fe40000400000 */
[C---:B------:R-:W-:Y:S02]  /*28360*/  FMUL R15, R29.reuse, R15 ;  /* 0x0000000f1d0f7220 */ /* 0x040fe40000400000 */
[C---:B------:R-:W-:Y:S02]  /*28370*/  FMUL R14, R29.reuse, R14 ;  /* 0x0000000e1d0e7220 */ /* 0x040fe40000400000 */
[----:B------:R-:W-:-:S02]  /*28380*/  FMUL R12, R29, R12 ;  /* 0x0000000c1d0c7220 */ /* 0x000fc40000400000 */
[C---:B------:R-:W-:Y:S02]  /*28390*/  FMUL R11, R29.reuse, R11 ;  /* 0x0000000b1d0b7220 */ /* 0x040fe40000400000 */
[C---:B------:R-:W-:Y:S02]  /*283a0*/  FMUL R9, R29.reuse, R9 ;  /* 0x000000091d097220 */ /* 0x040fe40000400000 */
[----:B--2---:R-:W-:-:S05]  /*283b0*/  FMUL R28, R29, R28 ;  /* 0x0000001c1d1c7220 */ /* 0x004fca0000400000 */
[----:B------:R-:W-:Y:S04]  /*283c0*/  STL [R1+0x1b0], R28 ;  /* 0x0001b01c01007387 */ /* 0x000fe80000100800 */
[----:B------:R-:W-:Y:S04]  /*283d0*/  STL [R1+0x1a0], R23 ;  /* 0x0001a01701007387 */ /* 0x000fe80000100800 */
[----:B------:R-:W-:Y:S04]  /*283e0*/  STL [R1+0x198], R22 ;  /* 0x0001981601007387 */ /* 0x000fe80000100800 */
[----:B------:R0:W-:Y:S04]  /*283f0*/  STL [R1+0x194], R2 ;  /* 0x0001940201007387 */ /* 0x0001e80000100800 */
[----:B------:R-:W-:Y:S01]  /*28400*/  STL [R1+0x178], R20 ;  /* 0x0001781401007387 */ /* 0x000fe20000100800 */
[----:B0-----:R-:W-:-:S02]  /*28410*/  FMUL R2, R29, R18 ;  /* 0x000000121d027220 */ /* 0x001fc40000400000 */
[----:B----4-:R-:W-:-:S05]  /*28420*/  FMUL R19, R29, R19 ;  /* 0x000000131d137220 */ /* 0x010fca0000400000 */
[----:B------:R-:W-:Y:S04]  /*28430*/  STL [R1+0x174], R19 ;  /* 0x0001741301007387 */ /* 0x000fe80000100800 */
[----:B------:R0:W-:Y:S04]  /*28440*/  STL [R1+0x168], R2 ;  /* 0x0001680201007387 */ /* 0x0001e80000100800 */
[----:B------:R-:W-:Y:S01]  /*28450*/  STL [R1+0x164], R17 ;  /* 0x0001641101007387 */ /* 0x000fe20000100800 */
[----:B0-----:R-:W-:-:S05]  /*28460*/  FMUL R2, R29, R16 ;  /* 0x000000101d027220 */ /* 0x001fca0000400000 */
[----:B------:R0:W-:Y:S04]  /*28470*/  STL [R1+0x160], R2 ;  /* 0x0001600201007387 */ /* 0x0001e80000100800 */
[----:B------:R-:W-:Y:S01]  /*28480*/  STL [R1+0x15c], R15 ;  /* 0x00015c0f01007387 */ /* 0x000fe20000100800 */
[----:B0-----:R-:W-:-:S03]  /*28490*/  FMUL R2, R29, R13 ;  /* 0x0000000d1d027220 */ /* 0x001fc60000400000 */
[----:B------:R-:W-:Y:S04]  /*284a0*/  STL [R1+0x158], R14 ;  /* 0x0001580e01007387 */ /* 0x000fe80000100800 */
[----:B------:R0:W-:Y:S01]  /*284b0*/  STL [R1+0x154], R2 ;  /* 0x0001540201007387 */ /* 0x0001e20000100800 */
[----:B---3--:R-:W-:-:S03]  /*284c0*/  MOV R24, R3 ;  /* 0x0000000300187202 */ /* 0x008fc60000000f00 */
[----:B------:R-:W-:Y:S01]  /*284d0*/  STL [R1+0x13c], R12 ;  /* 0x00013c0c01007387 */ /* 0x000fe20000100800 */
[----:B0-----:R-:W-:-:S03]  /*284e0*/  FMUL R2, R29, R10 ;  /* 0x0000000a1d027220 */ /* 0x001fc60000400000 */
[----:B------:R-:W-:Y:S04]  /*284f0*/  STL [R1+0x138], R11 ;  /* 0x0001380b01007387 */ /* 0x000fe80000100800 */
[----:B------:R0:W-:Y:S04]  /*28500*/  STL [R1+0x134], R2 ;  /* 0x0001340201007387 */ /* 0x0001e80000100800 */
[----:B------:R-:W2:Y:S01]  /*28510*/  LDL.LU R3, [R1+0x4] ;  /* 0x0000040001037983 */ /* 0x000ea20000300800 */
[----:B0-----:R-:W-:-:S03]  /*28520*/  FMUL R2, R29, R8 ;  /* 0x000000081d027220 */ /* 0x001fc60000400000 */
[----:B------:R0:W-:Y:S04]  /*28530*/  STL [R1+0x130], R9 ;  /* 0x0001300901007387 */ /* 0x0001e80000100800 */
[----:B------:R1:W-:Y:S04]  /*28540*/  STL [R1+0x12c], R2 ;  /* 0x00012c0201007387 */ /* 0x0003e80000100800 */
[----:B------:R-:W3:Y:S04]  /*28550*/  LDL.LU R10, [R1+0x14] ;  /* 0x00001400010a7983 */ /* 0x000ee80000300800 */
        /* <DEDUP_REMOVED lines=8> */
[----:B0-----:R-:W-:-:S03]  /*285e0*/  MOV R9, R26 ;  /* 0x0000001a00097202 */ /* 0x001fc60000000f00 */
[----:B------:R-:W4:Y:S01]  /*285f0*/  LDL.LU R19, [R1+0x38] ;  /* 0x0000380001137983 */ /* 0x000f220000300800 */
[----:B------:R-:W-:-:S03]  /*28600*/  FMUL R26, R29, R7 ;  /* 0x000000071d1a7220 */ /* 0x000fc60000400000 */
[----:B------:R-:W4:Y:S01]  /*28610*/  LDL.LU R20, [R1+0x3c] ;  /* 0x00003c0001147983 */ /* 0x000f220000300800 */
[----:B------:R-:W-:-:S03]  /*28620*/  MOV R7, R25 ;  /* 0x0000001900077202 */ /* 0x000fc60000000f00 */
[----:B------:R-:W4:Y:S01]  /*28630*/  LDL.LU R21, [R1+0x40] ;  /* 0x0000400001157983 */ /* 0x000f220000300800 */
[----:B------:R-:W-:-:S03]  /*28640*/  FMUL R25, R29, R6 ;  /* 0x000000061d197220 */ /* 0x000fc60000400000 */
[----:B------:R-:W4:Y:S01]  /*28650*/  LDL.LU R22, [R1+0x44] ;  /* 0x0000440001167983 */ /* 0x000f220000300800 */
[----:B------:R-:W-:-:S03]  /*28660*/  IMAD.MOV.U32 R8, RZ, RZ, R27 ;  /* 0x000000ffff087224 */ /* 0x000fc600078e001b */
[----:B------:R-:W4:Y:S04]  /*28670*/  LDL.LU R23, [R1+0x48] ;  /* 0x0000480001177983 */ /* 0x000f280000300800 */
[----:B-1----:R-:W4:Y:S04]  /*28680*/  LDL.LU R2, [R1+0x4c] ;  /* 0x00004c0001027983 */ /* 0x002f280000300800 */
[----:B------:R-:W4:Y:S04]  /*28690*/  LDL.LU R28, [R1+0x50] ;  /* 0x00005000011c7983 */ /* 0x000f280000300800 */
[----:B------:R-:W4:Y:S04]  /*286a0*/  LDL.LU R27, [R1+0x54] ;  /* 0x00005400011b7983 */ /* 0x000f280000300800 */
[----:B------:R0:W-:Y:S04]  /*286b0*/  STL [R1+0x128], R26 ;  /* 0x0001281a01007387 */ /* 0x0001e80000100800 */
[----:B0-----:R-:W4:Y:S04]  /*286c0*/  LDL.LU R26, [R1+0x58] ;  /* 0x00005800011a7983 */ /* 0x001f280000300800 */
[----:B------:R0:W-:Y:S04]  /*286d0*/  STL [R1+0x124], R25 ;  /* 0x0001241901007387 */ /* 0x0001e80000100800 */
[----:B0-----:R-:W4:Y:S01]  /*286e0*/  LDL.LU R25, [R1+0x5c] ;  /* 0x00005c0001197983 */ /* 0x001f220000300800 */
[----:B-----5:R-:W-:-:S02]  /*286f0*/  FMUL R6, R29, R5 ;  /* 0x000000051d067220 */ /* 0x020fc40000400000 */
[C---:B------:R-:W-:Y:S02]  /*28700*/  FMUL R5, R29.reuse, R4 ;  /* 0x000000041d057220 */ /* 0x040fe40000400000 */
[C---:B------:R-:W-:Y:S01]  /*28710*/  FMUL R0, R29.reuse, R0 ;  /* 0x000000001d007220 */ /* 0x040fe20000400000 */
[----:B------:R-:W-:Y:S01]  /*28720*/  STL [R1+0x120], R6 ;  /* 0x0001200601007387 */ /* 0x000fe20000100800 */
[----:B------:R-:W-:-:S03]  /*28730*/  FMUL R4, R29, R24 ;  /* 0x000000181d047220 */ /* 0x000fc60000400000 */
[----:B------:R0:W-:Y:S04]  /*28740*/  STL [R1+0x11c], R5 ;  /* 0x00011c0501007387 */ /* 0x0001e80000100800 */
[----:B------:R-:W5:Y:S04]  /*28750*/  LDL.LU R24, [R1+0x60] ;  /* 0x0000600001187983 */ /* 0x000f680000300800 */
[----:B------:R-:W-:Y:S01]  /*28760*/  STL [R1+0x118], R0 ;  /* 0x0001180001007387 */ /* 0x000fe20000100800 */
[----:B0-----:R-:W-:-:S03]  /*28770*/  FMUL R5, R29, R7 ;  /* 0x000000071d057220 */ /* 0x001fc60000400000 */
[----:B------:R0:W-:Y:S02]  /*28780*/  STL [R1+0x114], R4 ;  /* 0x0001140401007387 */ /* 0x0001e40000100800 */
[C---:B0-----:R-:W-:Y:S02]  /*28790*/  FMUL R4, R29.reuse, R8 ;  /* 0x000000081d047220 */ /* 0x041fe40000400000 */
[C---:B--2---:R-:W-:Y:S02]  /*287a0*/  FMUL R0, R29.reuse, R3 ;  /* 0x000000031d007220 */ /* 0x044fe40000400000 */
[----:B------:R-:W2:Y:S04]  /*287b0*/  LDL.LU R3, [R1+0x64] ;  /* 0x0000640001037983 */ /* 0x000ea80000300800 */
[----:B------:R0:W-:Y:S04]  /*287c0*/  STL [R1+0x110], R0 ;  /* 0x0001100001007387 */ /* 0x0001e80000100800 */
[----:B------:R3:W-:Y:S01]  /*287d0*/  STL [R1+0x10c], R5 ;  /* 0x00010c0501007387 */ /* 0x0007e20000100800 */
[----:B0-----:R-:W-:-:S03]  /*287e0*/  FMUL R0, R29, R9 ;  /* 0x000000091d007220 */ /* 0x001fc60000400000 */
[----:B------:R4:W-:Y:S01]  /*287f0*/  STL [R1+0x108], R4 ;  /* 0x0001080401007387 */ /* 0x0009e20000100800 */
[----:B---3--:R-:W-:-:S03]  /*28800*/  FMUL R5, R29, R10 ;  /* 0x0000000a1d057220 */ /* 0x008fc60000400000 */
[----:B------:R0:W-:Y:S01]  /*28810*/  STL [R1+0x104], R0 ;  /* 0x0001040001007387 */ /* 0x0001e20000100800 */
[----:B----4-:R-:W-:-:S03]  /*28820*/  FMUL R4, R29, R11 ;  /* 0x0000000b1d047220 */ /* 0x010fc60000400000 */
[----:B------:R1:W-:Y:S01]  /*28830*/  STL [R1+0x100], R5 ;  /* 0x0001000501007387 */ /* 0x0003e20000100800 */
[----:B0-----:R-:W-:-:S03]  /*28840*/  FMUL R0, R29, R12 ;  /* 0x0000000c1d007220 */ /* 0x001fc60000400000 */
[----:B------:R0:W-:Y:S04]  /*28850*/  STL [R1+0xcc], R4 ;  /* 0x0000cc0401007387 */ /* 0x0001e80000100800 */
[----:B------:R3:W-:Y:S01]  /*28860*/  STL [R1+0xc8], R0 ;  /* 0x0000c80001007387 */ /* 0x0007e20000100800 */
[C---:B-1----:R-:W-:Y:S02]  /*28870*/  FMUL R5, R29.reuse, R13 ;  /* 0x0000000d1d057220 */ /* 0x042fe40000400000 */
[----:B0-----:R-:W-:-:S03]  /*28880*/  FMUL R4, R29, R14 ;  /* 0x0000000e1d047220 */ /* 0x001fc60000400000 */
[----:B------:R0:W-:Y:S01]  /*28890*/  STL [R1+0xc4], R5 ;  /* 0x0000c40501007387 */ /* 0x0001e20000100800 */
[----:B---3--:R-:W-:-:S03]  /*288a0*/  FMUL R0, R29, R15 ;  /* 0x0000000f1d007220 */ /* 0x008fc60000400000 */
[----:B------:R1:W-:Y:S04]  /*288b0*/  STL [R1+0xc0], R4 ;  /* 0x0000c00401007387 */ /* 0x0003e80000100800 */
[----:B------:R3:W-:Y:S01]  /*288c0*/  STL [R1+0x24], R0 ;  /* 0x0000240001007387 */ /* 0x0007e20000100800 */
[C---:B0-----:R-:W-:Y:S02]  /*288d0*/  FMUL R5, R29.reuse, R16 ;  /* 0x000000101d057220 */ /* 0x041fe40000400000 */
[----:B-1----:R-:W-:-:S03]  /*288e0*/  FMUL R4, R29, R17 ;  /* 0x000000111d047220 */ /* 0x002fc60000400000 */
        /* <DEDUP_REMOVED lines=8> */
[----:B------:R1:W-:Y:S01]  /*28970*/  STL [R1+0x10], R4 ;  /* 0x0000100401007387 */ /* 0x0003e20000100800 */
[----:B------:R-:W-:-:S03]  /*28980*/  FMUL R28, R29, R28 ;  /* 0x0000001c1d1c7220 */ /* 0x000fc60000400000 */
[----:B------:R3:W-:Y:S01]  /*28990*/  STL [R1+0xc], R0 ;  /* 0x00000c0001007387 */ /* 0x0007e20000100800 */
[C---:B0-----:R-:W-:Y:S02]  /*289a0*/  FMUL R5, R29.reuse, R22 ;  /* 0x000000161d057220 */ /* 0x041fe40000400000 */
[----:B-1----:R-:W-:-:S03]  /*289b0*/  FMUL R4, R29, R23 ;  /* 0x000000171d047220 */ /* 0x002fc60000400000 */
[----:B------:R-:W-:Y:S01]  /*289c0*/  STL [R1+0x8], R5 ;  /* 0x0000080501007387 */ /* 0x000fe20000100800 */
[C---:B------:R-:W-:Y:S02]  /*289d0*/  FMUL R27, R29.reuse, R27 ;  /* 0x0000001b1d1b7220 */ /* 0x040fe40000400000 */
[C---:B---3--:R-:W-:Y:S01]  /*289e0*/  FMUL R0, R29.reuse, R2 ;  /* 0x000000021d007220 */ /* 0x048fe20000400000 */
[----:B------:R-:W-:Y:S01]  /*289f0*/  STL [R1+0x4], R4 ;  /* 0x0000040401007387 */ /* 0x000fe20000100800 */
[----:B------:R-:W-:-:S03]  /*28a00*/  FMUL R26, R29, R26 ;  /* 0x0000001a1d1a7220 */ /* 0x000fc60000400000 */
[----:B------:R-:W-:Y:S04]  /*28a10*/  STL [R1+0xcd8], R28 ;  /* 0x000cd81c01007387 */ /* 0x000fe80000100800 */
[----:B------:R-:W-:Y:S04]  /*28a20*/  STL [R1], R0 ;  /* 0x0000000001007387 */ /* 0x000fe80000100800 */
[----:B------:R-:W-:Y:S01]  /*28a30*/  STL [R1+0xcdc], R27 ;  /* 0x000cdc1b01007387 */ /* 0x000fe20000100800 */
[----:B------:R-:W-:-:S03]  /*28a40*/  FMUL R25, R29, R25 ;  /* 0x000000191d197220 */ /* 0x000fc60000400000 */
[----:B------:R-:W-:Y:S04]  /*28a50*/  STL [R1+0xce0], R26 ;  /* 0x000ce01a01007387 */ /* 0x000fe80000100800 */
[----:B------:R0:W-:Y:S04]  /*28a60*/  STL [R1+0xce4], R25 ;  /* 0x000ce41901007387 */ /* 0x0001e80000100800 */
[----:B0-----:R-:W3:Y:S01]  /*28a70*/  LDL.LU R25, [R1+0xbc] ;  /* 0x0000bc0001197983 */ /* 0x001ee20000300800 */
[----:B-----5:R-:W-:-:S03]  /*28a80*/  FMUL R14, R29, R24 ;  /* 0x000000181d0e7220 */ /* 0x020fc60000400000 */
[----:B---3--:R-:W-:Y:S04]  /*28a90*/  STL [R1+0xcf4], R25 ;  /* 0x000cf41901007387 */ /* 0x008fe80000100800 */
[----:B------:R-:W-:Y:S04]  /*28aa0*/  STL [R1+0xce8], R14 ;  /* 0x000ce80e01007387 */ /* 0x000fe80000100800 */
[----:B------:R-:W3:Y:S04]  /*28ab0*/  LDL.LU R13, [R1+0x68] ;  /* 0x00006800010d7983 */ /* 0x000ee80000300800 */
[----:B------:R-:W4:Y:S04]  /*28ac0*/  LDL.LU R15, [R1+0x6c] ;  /* 0x00006c00010f7983 */ /* 0x000f280000300800 */
        /* <DEDUP_REMOVED lines=10> */
[----:B--2---:R0:W-:Y:S04]  /*28b70*/  STL [R1+0xcfc], R10 ;  /* 0x000cfc0a01007387 */ /* 0x0041e80000100800 */
[----:B0-----:R-:W2:Y:S04]  /*28b80*/  LDL.LU R10, [R1+0xac] ;  /* 0x0000ac00010a7983 */ /* 0x001ea80000300800 */
[----:B--2---:R0:W-:Y:S04]  /*28b90*/  STL [R1+0xd00], R10 ;  /* 0x000d000a01007387 */ /* 0x0041e80000100800 */
[----:B0-----:R-:W2:Y:S04]  /*28ba0*/  LDL.LU R10, [R1+0xa0] ;  /* 0x0000a000010a7983 */ /* 0x001ea80000300800 */
[----:B--2---:R0:W-:Y:S04]  /*28bb0*/  STL [R1+0xd04], R10 ;  /* 0x000d040a01007387 */ /* 0x0041e80000100800 */
[----:B0-----:R-:W2:Y:S04]  /*28bc0*/  LDL.LU R10, [R1+0x88] ;  /* 0x00008800010a7983 */ /* 0x001ea80000300800 */
[----:B------:R-:W2:Y:S01]  /*28bd0*/  LDL.LU R25, [R1+0xd0] ;  /* 0x0000d00001197983 */ /* 0x000ea20000300800 */
[----:B------:R-:W-:-:S03]  /*28be0*/  FMUL R0, R29, R3 ;  /* 0x000000031d007220 */ /* 0x000fc60000400000 */
[----:B--2---:R0:W-:Y:S04]  /*28bf0*/  STL [R1+0xcf8], R25 ;  /* 0x000cf81901007387 */ /* 0x0041e80000100800 */
[----:B0-----:R-:W2:Y:S04]  /*28c00*/  LDL.LU R25, [R1+0xb4] ;  /* 0x0000b40001197983 */ /* 0x001ea80000300800 */
[----:B------:R-:W2:Y:S04]  /*28c10*/  LDL.LU R16, [R1+0x19c] ;  /* 0x00019c0001107983 */ /* 0x000ea80000300800 */
[----:B------:R0:W-:Y:S04]  /*28c20*/  STL [R1+0xcec], R0 ;  /* 0x000cec0001007387 */ /* 0x0001e80000100800 */
[----:B0-----:R-:W2:Y:S01]  /*28c30*/  LDL.LU R0, [R1+0x2b0] ;  /* 0x0002b00001007983 */ /* 0x001ea20000300800 */
[----:B------:R-:W-:-:S02]  /*28c40*/  FMUL R4, R29, R4 ;  /* 0x000000041d047220 */ /* 0x000fc40000400000 */
[C---:B------:R-:W-:Y:S02]  /*28c50*/  FMUL R8, R29.reuse, R8 ;  /* 0x000000081d087220 */ /* 0x040fe40000400000 */
[C---:B---3--:R-:W-:Y:S02]  /*28c60*/  FMUL R13, R29.reuse, R13 ;  /* 0x0000000d1d0d7220 */ /* 0x048fe40000400000 */
[C---:B----4-:R-:W-:Y:S02]  /*28c70*/  FMUL R15, R29.reuse, R15 ;  /* 0x0000000f1d0f7220 */ /* 0x050fe40000400000 */
[C---:B-----5:R-:W-:Y:S02]  /*28c80*/  FMUL R12, R29.reuse, R12 ;  /* 0x0000000c1d0c7220 */ /* 0x060fe40000400000 */
[C---:B------:R-:W-:Y:S02]  /*28c90*/  FMUL R24, R29.reuse, R24 ;  /* 0x000000181d187220 */ /* 0x040fe40000400000 */
[----:B------:R-:W-:-:S02]  /*28ca0*/  FMUL R7, R29, R7 ;  /* 0x000000071d077220 */ /* 0x000fc40000400000 */
[C---:B------:R-:W-:Y:S02]  /*28cb0*/  FMUL R11, R29.reuse, R11 ;  /* 0x0000000b1d0b7220 */ /* 0x040fe40000400000 */
[C---:B------:R-:W-:Y:S02]  /*28cc0*/  FMUL R5, R29.reuse, R5 ;  /* 0x000000051d057220 */ /* 0x040fe40000400000 */
[C---:B------:R-:W-:Y:S02]  /*28cd0*/  FMUL R9, R29.reuse, R9 ;  /* 0x000000091d097220 */ /* 0x040fe40000400000 */
[C---:B------:R-:W-:Y:S01]  /*28ce0*/  FMUL R6, R29.reuse, R6 ;  /* 0x000000061d067220 */ /* 0x040fe20000400000 */
[----:B------:R-:W-:Y:S01]  /*28cf0*/  F2FP.BF16.PACK_AB R4, R4, R8 ;  /* 0x000000080404723e */ /* 0x000fe200000010ff */
[----:B------:R-:W-:Y:S01]  /*28d00*/  FMUL R29, R29, R10 ;  /* 0x0000000a1d1d7220 */ /* 0x000fe20000400000 */
[----:B--2---:R0:W-:Y:S04]  /*28d10*/  STL [R1+0xcf0], R0 ;  /* 0x000cf00001007387 */ /* 0x0041e80000100800 */
[----:B0-----:R-:W2:Y:S04]  /*28d20*/  LDL.LU R0, [R1+0x1a4] ;  /* 0x0001a40001007983 */ /* 0x001ea80000300800 */
[----:B------:R-:W3:Y:S04]  /*28d30*/  LDL.LU R20, [R1+0x2a8] ;  /* 0x0002a80001147983 */ /* 0x000ee80000300800 */
[----:B------:R-:W4:Y:S04]  /*28d40*/  LDL.LU R17, [R1+0x1ac] ;  /* 0x0001ac0001117983 */ /* 0x000f280000300800 */
[----:B------:R-:W5:Y:S04]  /*28d50*/  LDL.LU R26, [R1+0x2c8] ;  /* 0x0002c800011a7983 */ /* 0x000f680000300800 */
        /* <DEDUP_REMOVED lines=9> */
[----:B------:R-:W2:Y:S04]  /*28df0*/  LDL R14, [R1+0x70] ;  /* 0x00007000010e7983 */ /* 0x000ea80000100800 */
[----:B------:R-:W2:Y:S04]  /*28e00*/  LDL.LU R10, [R1+0xd04] ;  /* 0x000d0400010a7983 */ /* 0x000ea80000300800 */
[----:B------:R-:W2:Y:S01]  /*28e10*/  LDL.LU R8, [R1+0x9c] ;  /* 0x00009c0001087983 */ /* 0x000ea20000300800 */
[----:B------:R-:W-:-:S02]  /*28e20*/  F2FP.BF16.PACK_AB R5, R5, R9 ;  /* 0x000000090505723e */ /* 0x000fc400000010ff */
[----:B--2---:R-:W-:Y:S02]  /*28e30*/  F2FP.BF16.PACK_AB R8, R10, R8 ;  /* 0x000000080a08723e */ /* 0x004fe400000010ff */
[----:B------:R-:W2:Y:S04]  /*28e40*/  LDL.LU R10, [R1+0xd00] ;  /* 0x000d0000010a7983 */ /* 0x000ea80000300800 */
[----:B------:R-:W2:Y:S02]  /*28e50*/  LDL.LU R9, [R1+0xa8] ;  /* 0x0000a80001097983 */ /* 0x000ea40000300800 */
[----:B--2---:R-:W-:Y:S02]  /*28e60*/  F2FP.BF16.PACK_AB R9, R10, R9 ;  /* 0x000000090a09723e */ /* 0x004fe400000010ff */
[----:B------:R-:W2:Y:S01]  /*28e70*/  LDL.LU R10, [R1+0xcfc] ;  /* 0x000cfc00010a7983 */ /* 0x000ea20000300800 */
[----:B------:R-:W-:-:S02]  /*28e80*/  F2FP.BF16.PACK_AB R6, R6, R29 ;  /* 0x0000001d0606723e */ /* 0x000fc400000010ff */
[----:B------:R-:W-:Y:S01]  /*28e90*/  F2FP.BF16.PACK_AB R7, R7, R11 ;  /* 0x0000000b0707723e */ /* 0x000fe200000010ff */
[----:B------:R-:W4:Y:S01]  /*28ea0*/  LDL.LU R29, [R1+0x1b4] ;  /* 0x0001b400011d7983 */ /* 0x000f220000300800 */
[----:B--2---:R-:W-:-:S03]  /*28eb0*/  F2FP.BF16.PACK_AB R10, R25, R10 ;  /* 0x0000000a190a723e */ /* 0x004fc600000010ff */
[----:B------:R-:W2:Y:S04]  /*28ec0*/  LDL.LU R25, [R1+0xcf8] ;  /* 0x000cf80001197983 */ /* 0x000ea80000300800 */
[----:B------:R-:W2:Y:S01]  /*28ed0*/  LDL.LU R11, [R1+0xb8] ;  /* 0x0000b800010b7983 */ /* 0x000ea20000300800 */
[----:B------:R-:W-:Y:S02]  /*28ee0*/  F2FP.BF16.PACK_AB R16, R0, R16 ;  /* 0x000000100010723e */ /* 0x000fe400000010ff */
[----:B--2---:R-:W-:Y:S02]  /*28ef0*/  F2FP.BF16.PACK_AB R11, R25, R11 ;  /* 0x0000000b190b723e */ /* 0x004fe400000010ff */
[----:B------:R-:W2:Y:S04]  /*28f00*/  LDL.LU R25, [R1+0xcf4] ;  /* 0x000cf40001197983 */ /* 0x000ea80000300800 */
[----:B------:R-:W3:Y:S01]  /*28f10*/  LDL.LU R0, [R1+0xcf0] ;  /* 0x000cf00001007983 */ /* 0x000ee20000300800 */
[----:B-----5:R-:W-:-:S02]  /*28f20*/  F2FP.BF16.PACK_AB R21, R26, R21 ;  /* 0x000000151a15723e */ /* 0x020fc400000010ff */
[----:B------:R-:W-:Y:S02]  /*28f30*/  F2FP.BF16.PACK_AB R18, R27, R18 ;  /* 0x000000121b12723e */ /* 0x000fe400000010ff */
[----:B------:R-:W-:Y:S02]  /*28f40*/  F2FP.BF16.PACK_AB R22, R28, R22 ;  /* 0x000000161c16723e */ /* 0x000fe400000010ff */
[----:B------:R-:W-:Y:S02]  /*28f50*/  F2FP.BF16.PACK_AB R19, R19, R23 ;  /* 0x000000171313723e */ /* 0x000fe400000010ff */
[----:B------:R-:W-:Y:S02]  /*28f60*/  F2FP.BF16.PACK_AB R23, R2, R3 ;  /* 0x000000030217723e */ /* 0x000fe400000010ff */
[----:B----4-:R-:W-:Y:S02]  /*28f70*/  F2FP.BF16.PACK_AB R17, R29, R17 ;  /* 0x000000111d11723e */ /* 0x010fe400000010ff */
[----:B---3--:R-:W-:-:S02]  /*28f80*/  F2FP.BF16.PACK_AB R20, R0, R20 ;  /* 0x000000140014723e */ /* 0x008fc400000010ff */
[----:B------:R-:W3:Y:S04]  /*28f90*/  LDL.LU R0, [R1+0xcec] ;  /* 0x000cec0001007983 */ /* 0x000ee80000300800 */
[----:B------:R-:W4:Y:S01]  /*28fa0*/  LDL R26, [R1+0x6c0] ;  /* 0x0006c000011a7983 */ /* 0x000f220000100800 */
[----:B--2---:R-:W-:-:S03]  /*28fb0*/  ISETP.GE.U32.AND P4, PT, R25, 0x7f800000, PT ;  /* 0x7f8000001900780c */ /* 0x004fc60003f86070 */
[----:B------:R-:W2:Y:S04]  /*28fc0*/  LDL.LU R27, [R1+0xd8] ;  /* 0x0000d800011b7983 */ /* 0x000ea80000300800 */
[----:B------:R-:W5:Y:S04]  /*28fd0*/  LDL.LU R28, [R1+0xe0] ;  /* 0x0000e000011c7983 */ /* 0x000f680000300800 */
[----:B------:R-:W2:Y:S04]  /*28fe0*/  LDL.LU R2, [R1+0x2f8] ;  /* 0x0002f80001027983 */ /* 0x000ea80000300800 */
[----:B------:R-:W2:Y:S04]  /*28ff0*/  LDL.LU R29, [R1+0x31c] ;  /* 0x00031c00011d7983 */ /* 0x000ea80000300800 */
[----:B------:R-:W2:Y:S04]  /*29000*/  LDL.LU R3, [R1+0x318] ;  /* 0x0003180001037983 */ /* 0x000ea80000300800 */
[----:B------:R0:W-:Y:S04]  /*29010*/  STS.128 [R14], R4 ;  /* 0x000000040e007388 */ /* 0x0001e80000000c00 */
[----:B------:R1:W-:Y:S04]  /*29020*/  STS.128 [R14+0x80], R8 ;  /* 0x000080080e007388 */ /* 0x0003e80000000c00 */
[----:B------:R1:W-:Y:S04]  /*29030*/  STS.128 [R14+0x800], R16 ;  /* 0x000800100e007388 */ /* 0x0003e80000000c00 */
[----:B0-----:R-:W5:Y:S04]  /*29040*/  LDL.LU R5, [R1+0xdc] ;  /* 0x0000dc0001057983 */ /* 0x001f680000300800 */
[----:B------:R-:W2:Y:S04]  /*29050*/  LDL.LU R6, [R1+0xe4] ;  /* 0x0000e40001067983 */ /* 0x000ea80000300800 */
[----:B------:R-:W2:Y:S04]  /*29060*/  LDL.LU R7, [R1+0xec] ;  /* 0x0000ec0001077983 */ /* 0x000ea80000300800 */
[----:B-1----:R-:W2:Y:S01]  /*29070*/  LDL.LU R8, [R1+0x1f4] ;  /* 0x0001f40001087983 */ /* 0x002ea20000300800 */
[----:B------:R-:W-:-:S03]  /*29080*/  @P4 MOV R4, 0x7f800000 ;  /* 0x7f80000000044802 */ /* 0x000fc60000000f00 */
[----:B------:R-:W2:Y:S04]  /*29090*/  LDL.LU R9, [R1+0x1fc] ;  /* 0x0001fc0001097983 */ /* 0x000ea80000300800 */
[----:B------:R-:W2:Y:S04]  /*290a0*/  LDL.LU R10, [R1+0x204] ;  /* 0x00020400010a7983 */ /* 0x000ea80000300800 */
[----:B------:R-:W2:Y:S04]  /*290b0*/  LDL.LU R11, [R1+0x20c] ;  /* 0x00020c00010b7983 */ /* 0x000ea80000300800 */
[----:B------:R-:W2:Y:S04]  /*290c0*/  LDL.LU R16, [R1+0x2fc] ;  /* 0x0002fc0001107983 */ /* 0x000ea80000300800 */
[----:B------:R-:W2:Y:S04]  /*290d0*/  LDL.LU R17, [R1+0x308] ;  /* 0x0003080001117983 */ /* 0x000ea80000300800 */
[----:B------:R-:W2:Y:S04]  /*290e0*/  LDL.LU R18, [R1+0x310] ;  /* 0x0003100001127983 */ /* 0x000ea80000300800 */
[----:B------:R-:W2:Y:S04]  /*290f0*/  LDL.LU R19, [R1+0x210] ;  /* 0x0002100001137983 */ /* 0x000ea80000300800 */
[----:B------:R0:W-:Y:S01]  /*29100*/  STS.128 [R14+0x880], R20 ;  /* 0x000880140e007388 */ /* 0x0001e20000000c00 */
[----:B------:R-:W-:-:S03]  /*29110*/  FSETP.NEU.AND P0, PT, R25, RZ, PT ;  /* 0x000000ff1900720b */ /* 0x000fc60003f0d000 */
[----:B0-----:R-:W3:Y:S04]  /*29120*/  LDL.LU R14, [R1+0xce8] ;  /* 0x000ce800010e7983 */ /* 0x001ee80000300800 */
[----:B------:R-:W2:Y:S04]  /*29130*/  LDL.LU R22, [R1+0x1f8] ;  /* 0x0001f80001167983 */ /* 0x000ea80000300800 */
[----:B------:R-:W2:Y:S04]  /*29140*/  LDL.LU R20, [R1+0x30c] ;  /* 0x00030c0001147983 */ /* 0x000ea80000300800 */
[----:B------:R-:W2:Y:S04]  /*29150*/  LDL.LU R21, [R1+0x208] ;  /* 0x0002080001157983 */ /* 0x000ea80000300800 */
[----:B------:R-:W2:Y:S01]  /*29160*/  LDL.LU R23, [R1+0x314] ;  /* 0x0003140001177983 */ /* 0x000ea20000300800 */
[----:B----4-:R-:W-:-:S03]  /*29170*/  @P4 FFMA.FTZ R26, R25, R4, +INF ;  /* 0x7f800000191a4423 */ /* 0x010fc60000010004 */
[----:B------:R-:W4:Y:S04]  /*29180*/  LDL.LU R25, [R1+0xce4] ;  /* 0x000ce40001197983 */ /* 0x000f280000300800 */
[----:B------:R0:W-:Y:S04]  /*29190*/  @P4 STL [R1+0x6c0], R26 ;  /* 0x0006c01a01004387 */ /* 0x0001e80000100800 */
[----:B0-----:R-:W4:Y:S04]  /*291a0*/  LDL.LU R26, [R1+0xce0] ;  /* 0x000ce000011a7983 */ /* 0x001f280000300800 */
[----:B------:R-:W4:Y:S01]  /*291b0*/  LDL.LU R4, [R1+0xd4] ;  /* 0x0000d40001047983 */ /* 0x000f220000300800 */
[----:B------:R-:W-:-:S02]  /*291c0*/  F2FP.BF16.PACK_AB R12, R12, R24 ;  /* 0x000000180c0c723e */ /* 0x000fc400000010ff */
[----:B------:R-:W-:Y:S01]  /*291d0*/  F2FP.BF16.PACK_AB R13, R13, R15 ;  /* 0x0000000f0d0d723e */ /* 0x000fe200000010ff */
[----:B------:R-:W4:Y:S01]  /*291e0*/  LDL.LU R24, [R1+0x200] ;  /* 0x0002000001187983 */ /* 0x000f220000300800 */
[----:B-----5:R-:W-:Y:S02]  /*291f0*/  F2FP.BF16.PACK_AB R5, R28, R5 ;  /* 0x000000051c05723e */ /* 0x020fe400000010ff */
[----:B---3--:R-:W-:Y:S02]  /*29200*/  F2FP.BF16.PACK_AB R14, R14, R0 ;  /* 0x000000000e0e723e */ /* 0x008fe400000010ff */
[----:B--2---:R-:W-:Y:S02]  /*29210*/  F2FP.BF16.PACK_AB R16, R16, R2 ;  /* 0x000000021010723e */ /* 0x004fe400000010ff */
[----:B------:R-:W-:Y:S01]  /*29220*/  F2FP.BF16.PACK_AB R11, R19, R11 ;  /* 0x0000000b130b723e */ /* 0x000fe200000010ff */
[----:B------:R-:W-:Y:S01]  /*29230*/  BAR.SYNC.DEFER_BLOCKING 0x0 ;  /* 0x0000000000007b1d */ /* 0x000fe20000010000 */
[----:B----4-:R-:W-:-:S05]  /*29240*/  F2FP.BF16.PACK_AB R4, R27, R4 ;  /* 0x000000041b04723e */ /* 0x010fca00000010ff */
[----:B------:R-:W2:Y:S04]  /*29250*/  LDL.LU R27, [R1+0xcdc] ;  /* 0x000cdc00011b7983 */ /* 0x000ea80000300800 */
[----:B------:R-:W3:Y:S04]  /*29260*/  LDL.LU R15, [R1+0xe8] ;  /* 0x0000e800010f7983 */ /* 0x000ee80000300800 */
[----:B------:R-:W2:Y:S04]  /*29270*/  LDL.LU R28, [R1+0xcd8] ;  /* 0x000cd800011c7983 */ /* 0x000ea80000300800 */
[----:B------:R0:W-:Y:S04]  /*29280*/  STL [R1+0xc08], R0 ;  /* 0x000c080001007387 */ /* 0x0001e80000100800 */
[----:B0-----:R-:W4:Y:S01]  /*29290*/  LDL.LU R0, [R1+0xf0] ;  /* 0x0000f00001007983 */ /* 0x001f220000300800 */
[----:B------:R-:W-:-:S03]  /*292a0*/  F2FP.BF16.PACK_AB R8, R22, R8 ;  /* 0x000000081608723e */ /* 0x000fc600000010ff */
[----:B------:R-:W0:Y:S04]  /*292b0*/  S2R R2, SR_TID.X ;  /* 0x0000000000027919 */ /* 0x000e280000002100 */
[----:B------:R-:W1:Y:S01]  /*292c0*/  S2R R22, SR_TID.X ;  /* 0x0000000000167919 */ /* 0x000e620000002100 */
[----:B------:R-:W-:Y:S02]  /*292d0*/  F2FP.BF16.PACK_AB R17, R20, R17 ;  /* 0x000000111411723e */ /* 0x000fe400000010ff */
[----:B------:R-:W-:Y:S02]  /*292e0*/  F2FP.BF16.PACK_AB R10, R21, R10 ;  /* 0x0000000a150a723e */ /* 0x000fe400000010ff */
[----:B------:R-:W-:Y:S02]  /*292f0*/  F2FP.BF16.PACK_AB R18, R23, R18 ;  /* 0x000000121712723e */ /* 0x000fe400000010ff */
[----:B-1----:R-:W-:-:S02]  /*29300*/  LOP3.LUT R20, R22, 0xff, RZ, 0xc0, !PT ;  /* 0x000000ff16147812 */ /* 0x002fc400078ec0ff */
[----:B------:R-:W-:Y:S02]  /*29310*/  F2FP.BF16.PACK_AB R19, R29, R3 ;  /* 0x000000031d13723e */ /* 0x000fe400000010ff */
[----:B----4-:R-:W-:Y:S02]  /*29320*/  F2FP.BF16.PACK_AB R7, R0, R7 ;  /* 0x000000070007723e */ /* 0x010fe400000010ff */
[----:B0-----:R-:W-:-:S04]  /*29330*/  SHF.L.U32 R0, R2, 0xb, RZ ;  /* 0x0000000b02007819 */ /* 0x001fc800000006ff */
[----:B------:R-:W-:-:S04]  /*29340*/  LOP3.LUT R0, R0, 0x3000, RZ, 0xc0, !PT ;  /* 0x0000300000007812 */ /* 0x000fc800078ec0ff */
[----:B------:R-:W-:-:S05]  /*29350*/  LEA R0, R20, R0, 0x4 ;  /* 0x0000000014007211 */ /* 0x000fca00078e20ff */
[----:B------:R-:W0:Y:S01]  /*29360*/  LDS.128 R20, [R0] ;  /* 0x0000000000147984 */ /* 0x000e220000000c00 */
[----:B---3--:R-:W-:Y:S02]  /*29370*/  F2FP.BF16.PACK_AB R6, R15, R6 ;  /* 0x000000060f06723e */ /* 0x008fe400000010ff */
[----:B------:R-:W-:Y:S02]  /*29380*/  F2FP.BF16.PACK_AB R15, R26, R25 ;  /* 0x000000191a0f723e */ /* 0x000fe400000010ff */
[----:B------:R-:W-:-:S03]  /*29390*/  LOP3.LUT R3, R0, 0x20, RZ, 0x3c, !PT ;  /* 0x0000002000037812 */ /* 0x000fc600078e3cff */
[----:B------:R-:W-:Y:S04]  /*293a0*/  STL.64 [R1+0xcd0], R14 ;  /* 0x000cd00e01007387 */ /* 0x000fe80000100a00 */
[----:B------:R-:W-:Y:S04]  /*293b0*/  STL.64 [R1+0xcc8], R12 ;  /* 0x000cc80c01007387 */ /* 0x000fe80000100a00 */
[----:B------:R-:W-:Y:S01]  /*293c0*/  STL [R1+0xcb0], R2 ;  /* 0x000cb00201007387 */ /* 0x000fe20000100800 */
[----:B0-----:R-:W-:-:S03]  /*293d0*/  MOV R29, R23 ;  /* 0x00000017001d7202 */ /* 0x001fc60000000f00 */
[----:B------:R-:W-:Y:S04]  /*293e0*/  STL.64 [R1+0x40], R20 ;  /* 0x0000401401007387 */ /* 0x000fe80000100a00 */
[----:B------:R-:W-:Y:S04]  /*293f0*/  STL [R1+0x48], R22 ;  /* 0x0000481601007387 */ /* 0x000fe80000100800 */
[----:B------:R-:W-:Y:S04]  /*29400*/  STL [R1+0xbb0], R29 ;  /* 0x000bb01d01007387 */ /* 0x000fe80000100800 */
[----:B------:R0:W1:Y:S04]  /*29410*/  LDS.128 R20, [R3] ;  /* 0x0000000003147984 */ /* 0x0000680000000c00 */
[----:B0-----:R-:W3:Y:S01]  /*29420*/  LDL.LU R3, [R1+0x35c] ;  /* 0x00035c0001037983 */ /* 0x001ee20000300800 */
[----:B------:R-:W-:-:S02]  /*29430*/  LOP3.LUT R2, R0, 0x40, RZ, 0x3c, !PT ;  /* 0x0000004000027812 */ /* 0x000fc400078e3cff */
[----:B------:R-:W-:Y:S01]  /*29440*/  F2FP.BF16.PACK_AB R9, R24, R9 ;  /* 0x000000091809723e */ /* 0x000fe200000010ff */
[----:B---3--:R-:W-:Y:S04]  /*29450*/  STL [R1+0xcb4], R3 ;  /* 0x000cb40301007387 */ /* 0x008fe80000100800 */
[----:B-1----:R-:W-:Y:S04]  /*29460*/  STL.64 [R1+0x60], R20 ;  /* 0x0000601401007387 */ /* 0x002fe80000100a00 */
[----:B------:R-:W-:Y:S04]  /*29470*/  STL.64 [R1+0x68], R22 ;  /* 0x0000681601007387 */ /* 0x000fe80000100a00 */
[----:B------:R-:W0:Y:S04]  /*29480*/  LDS.128 R20, [R2] ;  /* 0x0000000002147984 */ /* 0x000e280000000c00 */
[----:B0-----:R0:W-:Y:S04]  /*29490*/  STL.64 [R1+0x50], R20 ;  /* 0x0000501401007387 */ /* 0x0011e80000100a00 */
[----:B------:R-:W-:Y:S04]  /*294a0*/  STL [R1+0x5c], R23 ;  /* 0x00005c1701007387 */ /* 0x000fe80000100800 */
[----:B------:R-:W3:Y:S04]  /*294b0*/  LDL.LU R24, [R1+0xf4] ;  /* 0x0000f40001187983 */ /* 0x000ee80000300800 */
[----:B0-----:R-:W4:Y:S04]  /*294c0*/  LDL.LU R21, [R1] ;  /* 0x0000000001157983 */ /* 0x001f280000300800 */
[----:B----4-:R0:W-:Y:S04]  /*294d0*/  STL [R1+0xcc0], R21 ;  /* 0x000cc01501007387 */ /* 0x0101e80000100800 */
[----:B0-----:R-:W3:Y:S04]  /*294e0*/  LDL.LU R21, [R1+0xf8] ;  /* 0x0000f80001157983 */ /* 0x001ee80000300800 */
[----:B------:R-:W4:Y:S01]  /*294f0*/  LDL.LU R25, [R1+0xfc] ;  /* 0x0000fc0001197983 */ /* 0x000f220000300800 */
[----:B------:R-:W-:-:S06]  /*29500*/  LOP3.LUT R12, R0, 0x60, RZ, 0x3c, !PT ;  /* 0x00000060000c7812 */ /* 0x000fcc00078e3cff */
[----:B------:R-:W0:Y:S01]  /*29510*/  LDS.128 R12, [R12] ;  /* 0x000000000c0c7984 */ /* 0x000e220000000c00 */
[----:B------:R-:W-:Y:S01]  /*29520*/  IMAD.MOV.U32 R29, RZ, RZ, R22 ;  /* 0x000000ffff1d7224 */ /* 0x000fe200078e0016 */
[----:B--2---:R-:W-:Y:S02]  /*29530*/  F2FP.BF16.PACK_AB R20, R28, R27 ;  /* 0x0000001b1c14723e */ /* 0x004fe400000010ff */
[----:B------:R-:W-:Y:S06]  /*29540*/  BAR.SYNC.DEFER_BLOCKING 0x0 ;  /* 0x0000000000007b1d */ /* 0x000fec0000010000 */
[----:B----4-:R1:W-:Y:S04]  /*29550*/  STL [R1+0xcbc], R25 ;  /* 0x000cbc1901007387 */ /* 0x0103e80000100800 */
[----:B-1----:R-:W2:Y:S04]  /*29560*/  LDL.LU R25, [R1+0x4] ;  /* 0x0000040001197983 */ /* 0x002ea80000300800 */
[----:B------:R-:W4:Y:S04]  /*29570*/  LDL.LU R3, [R1+0xc] ;  /* 0x00000c0001037983 */ /* 0x000f280000300800 */
[----:B----4-:R1:W-:Y:S04]  /*29580*/  STL [R1+0xcb8], R3 ;  /* 0x000cb80301007387 */ /* 0x0103e80000100800 */
[----:B-1----:R-:W4:Y:S04]  /*29590*/  LDL.LU R3, [R1+0x140] ;  /* 0x0001400001037983 */ /* 0x002f280000300800 */
[----:B------:R-:W5:Y:S04]  /*295a0*/  LDL.LU R22, [R1+0x8] ;  /* 0x0000080001167983 */ /* 0x000f680000300800 */
[----:B------:R-:W2:Y:S04]  /*295b0*/  LDL.LU R2, [R1+0x148] ;  /* 0x0001480001027983 */ /* 0x000ea80000300800 */
[----:B------:R-:W2:Y:S04]  /*295c0*/  LDL.LU R26, [R1+0x144] ;  /* 0x00014400011a7983 */ /* 0x000ea80000300800 */
[----:B------:R-:W2:Y:S04]  /*295d0*/  LDL.LU R23, [R1+0x10] ;  /* 0x0000100001177983 */ /* 0x000ea80000300800 */
[----:B------:R1:W-:Y:S04]  /*295e0*/  STL [R1+0xbb4], R29 ;  /* 0x000bb41d01007387 */ /* 0x0003e80000100800 */
[----:B-1----:R-:W2:Y:S04]  /*295f0*/  LDL.LU R29, [R1+0x70] ;  /* 0x00007000011d7983 */ /* 0x002ea80000300800 */
[----:B0-----:R-:W-:Y:S04]  /*29600*/  STL.64 [R1+0x30], R12 ;  /* 0x0000300c01007387 */ /* 0x001fe80000100a00 */
[----:B------:R0:W-:Y:S04]  /*29610*/  STL.64 [R1+0x38], R14 ;  /* 0x0000380e01007387 */ /* 0x0001e80000100a00 */
[----:B0-----:R-:W2:Y:S04]  /*29620*/  LDL.LU.64 R14, [R1+0xcd0] ;  /* 0x000cd000010e7983 */ /* 0x001ea80000300a00 */
[----:B------:R-:W2:Y:S01]  /*29630*/  LDL.LU.64 R12, [R1+0xcc8] ;  /* 0x000cc800010c7983 */ /* 0x000ea20000300a00 */
[----:B---3--:R-:W-:-:S03]  /*29640*/  F2FP.BF16.PACK_AB R24, R21, R24 ;  /* 0x000000181518723e */ /* 0x008fc600000010ff */
[----:B--2---:R0:W-:Y:S04]  /*29650*/  STS.128 [R29], R12 ;  /* 0x0000000c1d007388 */ /* 0x0041e80000000c00 */
[----:B------:R1:W-:Y:S04]  /*29660*/  STS.128 [R29+0x80], R4 ;  /* 0x000080041d007388 */ /* 0x0003e80000000c00 */
[----:B------:R2:W-:Y:S04]  /*29670*/  STS.128 [R29+0x800], R8 ;  /* 0x000800081d007388 */ /* 0x0005e80000000c00 */
[----:B0-----:R-:W3:Y:S04]  /*29680*/  LDL.LU R12, [R1+0x250] ;  /* 0x00025000010c7983 */ /* 0x001ee80000300800 */
[----:B------:R-:W3:Y:S04]  /*29690*/  LDL.LU R13, [R1+0x24c] ;  /* 0x00024c00010d7983 */ /* 0x000ee80000300800 */
[----:B------:R-:W3:Y:S04]  /*296a0*/  LDL.LU R14, [R1+0x394] ;  /* 0x00039400010e7983 */ /* 0x000ee80000300800 */
[----:B------:R-:W3:Y:S04]  /*296b0*/  LDL.LU R15, [R1+0x37c] ;  /* 0x00037c00010f7983 */ /* 0x000ee80000300800 */
[----:B-1----:R-:W3:Y:S04]  /*296c0*/  LDL.LU R4, [R1+0x234] ;  /* 0x0002340001047983 */ /* 0x002ee80000300800 */
[----:B------:R-:W3:Y:S04]  /*296d0*/  LDL.LU R5, [R1+0x23c] ;  /* 0x00023c0001057983 */ /* 0x000ee80000300800 */
[----:B------:R-:W3:Y:S04]  /*296e0*/  LDL.LU R6, [R1+0x244] ;  /* 0x0002440001067983 */ /* 0x000ee80000300800 */
[----:B------:R-:W3:Y:S04]  /*296f0*/  LDL.LU R7, [R1+0x374] ;  /* 0x0003740001077983 */ /* 0x000ee80000300800 */
[----:B--2---:R-:W2:Y:S04]  /*29700*/  LDL.LU R8, [R1+0x354] ;  /* 0x0003540001087983 */ /* 0x004ea80000300800 */
[----:B------:R-:W2:Y:S04]  /*29710*/  LDL.LU R9, [R1+0x370] ;  /* 0x0003700001097983 */ /* 0x000ea80000300800 */
[----:B------:R-:W2:Y:S04]  /*29720*/  LDL.LU R10, [R1+0x248] ;  /* 0x00024800010a7983 */ /* 0x000ea80000300800 */
[----:B------:R-:W2:Y:S04]  /*29730*/  LDL.LU R11, [R1+0x378] ;  /* 0x00037800010b7983 */ /* 0x000ea80000300800 */
[----:B------:R0:W-:Y:S04]  /*29740*/  STS.128 [R29+0x880], R16 ;  /* 0x000880101d007388 */ /* 0x0001e80000000c00 */
[----:B0-----:R-:W2:Y:S04]  /*29750*/  LDL.LU R16, [R1+0x14c] ;  /* 0x00014c0001107983 */ /* 0x001ea80000300800 */
[----:B------:R-:W3:Y:S04]  /*29760*/  LDL.LU R17, [R1+0x238] ;  /* 0x0002380001117983 */ /* 0x000ee80000300800 */
[----:B------:R-:W2:Y:S04]  /*29770*/  LDL.LU R18, [R1+0x358] ;  /* 0x0003580001127983 */ /* 0x000ea80000300800 */
[----:B------:R-:W2:Y:S04]  /*29780*/  LDL.LU R19, [R1+0x240] ;  /* 0x0002400001137983 */ /* 0x000ea80000300800 */
[----:B------:R-:W2:Y:S04]  /*29790*/  LDL.LU R27, [R1+0x14] ;  /* 0x00001400011b7983 */ /* 0x000ea80000300800 */
[----:B------:R-:W2:Y:S04]  /*297a0*/  LDL.LU R28, [R1+0x150] ;  /* 0x00015000011c7983 */ /* 0x000ea80000300800 */
[----:B------:R-:W2:Y:S01]  /*297b0*/  LDL.LU R21, [R1+0xcc0] ;  /* 0x000cc00001157983 */ /* 0x000ea20000300800 */
[----:B------:R-:W-:-:S03]  /*297c0*/  F2FP.BF16.PACK_AB R26, R2, R26 ;  /* 0x0000001a021a723e */ /* 0x000fc600000010ff */
[----:B------:R-:W-:Y:S01]  /*297d0*/  BAR.SYNC.DEFER_BLOCKING 0x0 ;  /* 0x0000000000007b1d */ /* 0x000fe20000010000 */
[----:B--2---:R-:W-:-:S05]  /*297e0*/  F2FP.BF16.PACK_AB R21, R25, R21 ;  /* 0x000000151915723e */ /* 0x004fca00000010ff */
[----:B------:R-:W4:Y:S02]  /*297f0*/  LDL.LU R25, [R1+0xcbc] ;  /* 0x000cbc0001197983 */ /* 0x000f240000300800 */
[----:B----4-:R-:W-:Y:S02]  /*29800*/  F2FP.BF16.PACK_AB R25, R3, R25 ;  /* 0x000000190319723e */ /* 0x010fe400000010ff */
[----:B------:R-:W5:Y:S01]  /*29810*/  LDL.LU R3, [R1+0xcb8] ;  /* 0x000cb80001037983 */ /* 0x000f620000300800 */
[----:B------:R-:W-:Y:S02]  /*29820*/  F2FP.BF16.PACK_AB R23, R27, R23 ;  /* 0x000000171b17723e */ /* 0x000fe400000010ff */
[----:B------:R-:W-:Y:S02]  /*29830*/  F2FP.BF16.PACK_AB R27, R28, R16 ;  /* 0x000000101c1b723e */ /* 0x000fe400000010ff */
[----:B-----5:R-:W-:Y:S02]  /*29840*/  F2FP.BF16.PACK_AB R22, R3, R22 ;  /* 0x000000160316723e */ /* 0x020fe400000010ff */
[----:B------:R-:W2:Y:S04]  /*29850*/  LDL.LU R3, [R1+0xcb4] ;  /* 0x000cb40001037983 */ /* 0x000ea80000300800 */
[----:B------:R-:W4:Y:S01]  /*29860*/  LDL.LU R2, [R1+0xcb0] ;  /* 0x000cb00001027983 */ /* 0x000f220000300800 */
[----:B---3--:R-:W-:-:S02]  /*29870*/  F2FP.BF16.PACK_AB R4, R17, R4 ;  /* 0x000000041104723e */ /* 0x008fc400000010ff */
[----:B------:R-:W-:Y:S02]  /*29880*/  F2FP.BF16.PACK_AB R8, R18, R8 ;  /* 0x000000081208723e */ /* 0x000fe400000010ff */
[----:B------:R-:W-:Y:S02]  /*29890*/  F2FP.BF16.PACK_AB R5, R19, R5 ;  /* 0x000000051305723e */ /* 0x000fe400000010ff */
[----:B------:R-:W0:Y:S01]  /*298a0*/  LDS.128 R16, [R0] ;  /* 0x0000000000107984 */ /* 0x000e220000000c00 */
[----:B------:R-:W-:Y:S02]  /*298b0*/  F2FP.BF16.PACK_AB R6, R10, R6 ;  /* 0x000000060a06723e */ /* 0x000fe400000010ff */
[----:B------:R-:W-:Y:S02]  /*298c0*/  F2FP.BF16.PACK_AB R10, R11, R7 ;  /* 0x000000070b0a723e */ /* 0x000fe400000010ff */
[----:B------:R-:W-:Y:S01]  /*298d0*/  F2FP.BF16.PACK_AB R7, R12, R13 ;  /* 0x0000000d0c07723e */ /* 0x000fe200000010ff */
[----:B------:R-:W-:Y:S04]  /*298e0*/  STL.64 [R1+0xca8], R22 ;  /* 0x000ca81601007387 */ /* 0x000fe80000100a00 */
[----:B------:R-:W-:Y:S01]  /*298f0*/  STL.64 [R1+0xca0], R20 ;  /* 0x000ca01401007387 */ /* 0x000fe20000100a00 */
[----:B--2---:R-:W-:-:S03]  /*29900*/  F2FP.BF16.PACK_AB R9, R9, R3 ;  /* 0x000000030909723e */ /* 0x004fc600000010ff */
[----:B------:R-:W1:Y:S01]  /*29910*/  S2R R3, SR_TID.X ;  /* 0x0000000000037919 */ /* 0x000e620000002100 */
[----:B----4-:R-:W-:-:S03]  /*29920*/  LOP3.LUT R12, R2, 0xff, RZ, 0xc0, !PT ;  /* 0x000000ff020c7812 */ /* 0x010fc600078ec0ff */
[----:B------:R-:W2:Y:S01]  /*29930*/  S2R R2, SR_TID.X ;  /* 0x0000000000027919 */ /* 0x000ea20000002100 */
[----:B-1----:R-:W-:-:S03]  /*29940*/  SHF.L.U32 R28, R3, 0xb, RZ ;  /* 0x0000000b031c7819 */ /* 0x002fc600000006ff */
[----:B------:R2:W-:Y:S01]  /*29950*/  STL [R1+0xc38], R3 ;  /* 0x000c380301007387 */ /* 0x0005e20000100800 */
[----:B------:R-:W-:Y:S02]  /*29960*/  LOP3.LUT R28, R28, 0x3000, RZ, 0xc0, !PT ;  /* 0x000030001c1c7812 */ /* 0x000fe400078ec0ff */
[----:B--2---:R-:W-:-:S04]  /*29970*/  SHF.L.U32 R3, R2, 0xb, RZ ;  /* 0x0000000b02037819 */ /* 0x004fc800000006ff */
[----:B------:R-:W-:Y:S02]  /*29980*/  LOP3.LUT R3, R3, 0x3000, RZ, 0xc0, !PT ;  /* 0x0000300003037812 */ /* 0x000fe400078ec0ff */
[C---:B------:R-:W-:Y:S02]  /*29990*/  LEA R28, R12.reuse, R28, 0x4 ;  /* 0x0000001c0c1c7211 */ /* 0x040fe400078e20ff */
[----:B------:R-:W-:Y:S02]  /*299a0*/  LEA R3, R12, R3, 0x4 ;  /* 0x000000030c037211 */ /* 0x000fe400078e20ff */
[----:B------:R-:W2:Y:S04]  /*299b0*/  LDL.LU R12, [R1+0x18] ;  /* 0x00001800010c7983 */ /* 0x000ea80000300800 */
[----:B0-----:R0:W-:Y:S04]  /*299c0*/  STL.64 [R1+0x90], R16 ;  /* 0x0000901001007387 */ /* 0x0011e80000100a00 */
[----:B------:R-:W-:Y:S04]  /*299d0*/  STL.64 [R1+0x98], R18 ;  /* 0x0000981201007387 */ /* 0x000fe80000100a00 */
[----:B0-----:R-:W3:Y:S01]  /*299e0*/  LDL.LU R16, [R1+0x16c] ;  /* 0x00016c0001107983 */ /* 0x001ee20000300800 */
[----:B------:R-:W-:-:S05]  /*299f0*/  LOP3.LUT R28, R28, 0x20, RZ, 0x3c, !PT ;  /* 0x000000201c1c7812 */ /* 0x000fca00078e3cff */
[----:B------:R-:W0:Y:S04]  /*29a00*/  LDS.128 R20, [R28] ;  /* 0x000000001c147984 */ /* 0x000e280000000c00 */
[----:B0-----:R-:W-:Y:S04]  /*29a10*/  STL.64 [R1+0xb0], R20 ;  /* 0x0000b01401007387 */ /* 0x001fe80000100a00 */
[----:B------:R-:W-:Y:S04]  /*29a20*/  STL.64 [R1+0xb8], R22 ;  /* 0x0000b81601007387 */ /* 0x000fe80000100a00 */
[----:B---3--:R0:W-:Y:S04]  /*29a30*/  STL [R1+0xc9c], R16 ;  /* 0x000c9c1001007387 */ /* 0x0081e80000100800 */
[----:B0-----:R-:W2:Y:S04]  /*29a40*/  LDL.LU R16, [R1+0x1c] ;  /* 0x00001c0001107983 */ /* 0x001ea80000300800 */
[----:B------:R-:W3:Y:S04]  /*29a50*/  LDL.LU R13, [R1+0x20] ;  /* 0x00002000010d7983 */ /* 0x000ee80000300800 */
[----:B---3--:R0:W-:Y:S04]  /*29a60*/  STL [R1+0xc98], R13 ;  /* 0x000c980d01007387 */ /* 0x0081e80000100800 */
[----:B0-----:R-:W3:Y:S04]  /*29a70*/  LDL.LU R13, [R1+0x170] ;  /* 0x00017000010d7983 */ /* 0x001ee80000300800 */
[----:B------:R-:W4:Y:S01]  /*29a80*/  LDL.LU R17, [R1+0x17c] ;  /* 0x00017c0001117983 */ /* 0x000f220000300800 */
[----:B------:R-:W-:-:S03]  /*29a90*/  F2FP.BF16.PACK_AB R11, R14, R15 ;  /* 0x0000000f0e0b723e */ /* 0x000fc600000010ff */
[----:B----4-:R0:W-:Y:S04]  /*29aa0*/  STL [R1+0xc94], R17 ;  /* 0x000c941101007387 */ /* 0x0101e80000100800 */
[----:B0-----:R-:W4:Y:S04]  /*29ab0*/  LDL.LU R17, [R1+0x24] ;  /* 0x0000240001117983 */ /* 0x001f280000300800 */
[----:B------:R-:W5:Y:S01]  /*29ac0*/  LDL.LU R14, [R1+0xc0] ;  /* 0x0000c000010e7983 */ /* 0x000f620000300800 */
[C---:B------:R-:W-:Y:S02]  /*29ad0*/  SHF.L.U32 R23, R2.reuse, 0xb, RZ ;  /* 0x0000000b02177819 */ /* 0x040fe400000006ff */
[----:B------:R-:W-:-:S02]  /*29ae0*/  LOP3.LUT R0, R2, 0xff, RZ, 0xc0, !PT ;  /* 0x000000ff02007812 */ /* 0x000fc400078ec0ff */
[----:B------:R-:W-:-:S04]  /*29af0*/  LOP3.LUT R23, R23, 0x3000, RZ, 0xc0, !PT ;  /* 0x0000300017177812 */ /* 0x000fc800078ec0ff */
[----:B------:R-:W-:-:S04]  /*29b00*/  LEA R23, R0, R23, 0x4 ;  /* 0x0000001700177211 */ /* 0x000fc800078e20ff */
[----:B------:R-:W-:-:S06]  /*29b10*/  LOP3.LUT R23, R23, 0x40, RZ, 0x3c, !PT ;  /* 0x0000004017177812 */ /* 0x000fcc00078e3cff */
[----:B------:R-:W0:Y:S04]  /*29b20*/  LDS.128 R20, [R23] ;  /* 0x0000000017147984 */ /* 0x000e280000000c00 */
[----:B-----5:R1:W-:Y:S04]  /*29b30*/  STL [R1+0xc90], R14 ;  /* 0x000c900e01007387 */ /* 0x0203e80000100800 */
[----:B-1----:R-:W5:Y:S04]  /*29b40*/  LDL.LU R14, [R1+0x180] ;  /* 0x00018000010e7983 */ /* 0x002f680000300800 */
[----:B------:R1:W-:Y:S04]  /*29b50*/  STL [R1+0xc88], R28 ;  /* 0x000c881c01007387 */ /* 0x0003e80000100800 */
[----:B-1----:R-:W2:Y:S01]  /*29b60*/  LDL.LU R28, [R1+0x188] ;  /* 0x00018800011c7983 */ /* 0x002ea20000300800 */
[----:B------:R-:W-:-:S03]  /*29b70*/  LOP3.LUT R3, R3, 0x60, RZ, 0x3c, !PT ;  /* 0x0000006003037812 */ /* 0x000fc600078e3cff */
[----:B--2---:R1:W-:Y:S04]  /*29b80*/  STL [R1+0xc8c], R28 ;  /* 0x000c8c1c01007387 */ /* 0x0043e80000100800 */
[----:B-1----:R-:W2:Y:S04]  /*29b90*/  LDL.LU R28, [R1+0xc4] ;  /* 0x0000c400011c7983 */ /* 0x002ea80000300800 */
[----:B------:R-:W2:Y:S04]  /*29ba0*/  LDL.LU R18, [R1+0x184] ;  /* 0x0001840001127983 */ /* 0x000ea80000300800 */
[----:B------:R-:W2:Y:S04]  /*29bb0*/  LDL.LU R15, [R1+0xc8] ;  /* 0x0000c800010f7983 */ /* 0x000ea80000300800 */
[----:B------:R-:W2:Y:S04]  /*29bc0*/  LDL.LU R19, [R1+0x18c] ;  /* 0x00018c0001137983 */ /* 0x000ea80000300800 */
[----:B------:R-:W2:Y:S04]  /*29bd0*/  LDL.LU R0, [R1+0x3f4] ;  /* 0x0003f40001007983 */ /* 0x000ea80000300800 */
[----:B------:R-:W2:Y:S04]  /*29be0*/  LDL.LU R2, [R1+0x3f0] ;  /* 0x0003f00001027983 */ /* 0x000ea80000300800 */
[----:B0-----:R-:W-:Y:S04]  /*29bf0*/  STL.64 [R1+0xa0], R20 ;  /* 0x0000a01401007387 */ /* 0x001fe80000100a00 */
[----:B------:R-:W-:Y:S04]  /*29c00*/  STL.64 [R1+0xa8], R22 ;  /* 0x0000a81601007387 */ /* 0x000fe80000100a00 */
[----:B------:R-:W0:Y:S04]  /*29c10*/  LDS.128 R20, [R3] ;  /* 0x0000000003147984 */ /* 0x000e280000000c00 */
[----:B0-----:R-:W-:Y:S04]  /*29c20*/  STL.64 [R1+0x80], R20 ;  /* 0x0000801401007387 */ /* 0x001fe80000100a00 */
[----:B------:R0:W-:Y:S04]  /*29c30*/  STL.64 [R1+0x88], R22 ;  /* 0x0000881601007387 */ /* 0x0001e80000100a00 */
[----:B0-----:R-:W2:Y:S04]  /*29c40*/  LDL.LU.64 R22, [R1+0xca8] ;  /* 0x000ca80001167983 */ /* 0x001ea80000300a00 */
[----:B------:R-:W2:Y:S04]  /*29c50*/  LDL.LU.64 R20, [R1+0xca0] ;  /* 0x000ca00001147983 */ /* 0x000ea80000300a00 */
[----:B------:R-:W-:Y:S01]  /*29c60*/  BAR.SYNC.DEFER_BLOCKING 0x0 ;  /* 0x0000000000007b1d */ /* 0x000fe20000010000 */
[----:B------:R-:W-:-:S05]  /*29c70*/  F2FP.BF16.PACK_AB R12, R16, R12 ;  /* 0x0000000c100c723e */ /* 0x000fca00000010ff */
        /* <DEDUP_REMOVED lines=17> */
[----:B------:R-:W2:Y:S04]  /*29d90*/  LDL.LU R9, [R1+0x190] ;  /* 0x0001900001097983 */ /* 0x000ea80000300800 */
[----:B------:R-:W2:Y:S04]  /*29da0*/  LDL.LU R10, [R1+0x278] ;  /* 0x00027800010a7983 */ /* 0x000ea80000300800 */
[----:B------:R-:W2:Y:S04]  /*29db0*/  LDL.LU R11, [R1+0x3dc] ;  /* 0x0003dc00010b7983 */ /* 0x000ea80000300800 */
[----:B------:R-:W3:Y:S04]  /*29dc0*/  LDL.LU R16, [R1+0xc9c] ;  /* 0x000c9c0001107983 */ /* 0x000ee80000300800 */
[----:B------:R-:W-:Y:S01]  /*29dd0*/  BAR.SYNC.DEFER_BLOCKING 0x0 ;  /* 0x0000000000007b1d */ /* 0x000fe20000010000 */
[----:B---3--:R-:W-:-:S05]  /*29de0*/  F2FP.BF16.PACK_AB R16, R13, R16 ;  /* 0x000000100d10723e */ /* 0x008fca00000010ff */
[----:B------:R-:W4:Y:S02]  /*29df0*/  LDL.LU R13, [R1+0xc98] ;  /* 0x000c9800010d7983 */ /* 0x000f240000300800 */
[----:B----4-:R-:W-:Y:S02]  /*29e00*/  F2FP.BF16.PACK_AB R13, R17, R13 ;  /* 0x0000000d110d723e */ /* 0x010fe400000010ff */
[----:B------:R-:W5:Y:S02]  /*29e10*/  LDL.LU R17, [R1+0xc94] ;  /* 0x000c940001117983 */ /* 0x000f640000300800 */
[----:B-----5:R-:W-:Y:S02]  /*29e20*/  F2FP.BF16.PACK_AB R17, R14, R17 ;  /* 0x000000110e11723e */ /* 0x020fe400000010ff */
[----:B------:R-:W3:Y:S01]  /*29e30*/  LDL.LU R14, [R1+0xc90] ;  /* 0x000c9000010e7983 */ /* 0x000ee20000300800 */
[----:B--2---:R-:W-:Y:S02]  /*29e40*/  F2FP.BF16.PACK_AB R15, R8, R15 ;  /* 0x0000000f080f723e */ /* 0x004fe400000010ff */
[----:B---3--:R-:W-:-:S02]  /*29e50*/  F2FP.BF16.PACK_AB R14, R28, R14 ;  /* 0x0000000e1c0e723e */ /* 0x008fc400000010ff */
[----:B------:R-:W2:Y:S01]  /*29e60*/  LDL.LU R28, [R1+0xc8c] ;  /* 0x000c8c00011c7983 */ /* 0x000ea20000300800 */
[----:B------:R-:W-:Y:S02]  /*29e70*/  F2FP.BF16.PACK_AB R19, R9, R19 ;  /* 0x000000130913723e */ /* 0x000fe400000010ff */
[----:B------:R-:W-:Y:S01]  /*29e80*/  F2FP.BF16.PACK_AB R25, R5, R25 ;  /* 0x000000190519723e */ /* 0x000fe200000010ff */
[----:B------:R-:W-:Y:S01]  /*29e90*/  F2FP.BF16.PACK_AB R5, R0, R2 ;  /* 0x000000020005723e */ /* 0x000fe200000010ff */
[----:B--2---:R-:W-:Y:S02]  /*29ea0*/  F2FP.BF16.PACK_AB R18, R28, R18 ;  /* 0x000000121c12723e */ /* 0x004fe400000010ff */
[----:B------:R-:W2:Y:S01]  /*29eb0*/  LDL.LU R28, [R1+0xc88] ;  /* 0x000c8800011c7983 */ /* 0x000ea20000300800 */
[----:B------:R-:W-:Y:S02]  /*29ec0*/  STL.64 [R1+0xc70], R14 ;  /* 0x000c700e01007387 */ /* 0x000fe40000100a00 */
[----:B------:R-:W-:Y:S02]  /*29ed0*/  STL.64 [R1+0xc68], R12 ;  /* 0x000c680c01007387 */ /* 0x000fe40000100a00 */
[----:B------:R-:W-:Y:S01]  /*29ee0*/  STL.64 [R1+0xc80], R18 ;  /* 0x000c801201007387 */ /* 0x000fe20000100a00 */
[----:B------:R-:W-:Y:S01]  /*29ef0*/  STL.64 [R1+0xc78], R16 ;  /* 0x000c781001007387 */ /* 0x000fe20000100a00 */
[----:B------:R-:W3:Y:S03]  /*29f00*/  LDL.LU R0, [R1+0x2f0] ;  /* 0x0002f00001007983 */ /* 0x000ee60000300800 */
[----:B---3--:R-:W-:Y:S01]  /*29f10*/  STL [R1+0xc50], R0 ;  /* 0x000c500001007387 */ /* 0x008fe20000100800 */
[----:B------:R-:W3:Y:S01]  /*29f20*/  LDL.LU R2, [R1+0x2ec] ;  /* 0x0002ec0001027983 */ /* 0x000ee20000300800 */
[----:B------:R-:W-:Y:S01]  /*29f30*/  F2FP.BF16.PACK_AB R26, R6, R26 ;  /* 0x0000001a061a723e */ /* 0x000fe200000010ff */
[----:B------:R-:W-:Y:S01]  /*29f40*/  F2FP.BF16.PACK_AB R6, R7, R27 ;  /* 0x0000001b0706723e */ /* 0x000fe200000010ff */
[----:B------:R-:W-:Y:S01]  /*29f50*/  F2FP.BF16.PACK_AB R27, R20, R21 ;  /* 0x00000015141b723e */ /* 0x000fe200000010ff */
[----:B---3--:R-:W-:Y:S01]  /*29f60*/  STL [R1+0xc54], R2 ;  /* 0x000c540201007387 */ /* 0x008fe20000100800 */
[----:B------:R-:W3:Y:S02]  /*29f70*/  LDL.LU R8, [R1+0x100] ;  /* 0x0001000001087983 */ /* 0x000ee40000300800 */
[----:B------:R-:W4:Y:S02]  /*29f80*/  LDL.LU R20, [R1+0x1bc] ;  /* 0x0001bc0001147983 */ /* 0x000f240000300800 */
[----:B----4-:R0:W-:Y:S04]  /*29f90*/  STL [R1+0xc64], R20 ;  /* 0x000c641401007387 */ /* 0x0101e80000100800 */
[----:B0-----:R-:W3:Y:S01]  /*29fa0*/  LDL.LU R20, [R1+0x104] ;  /* 0x0001040001147983 */ /* 0x001ee20000300800 */
[----:B------:R-:W4:Y:S03]  /*29fb0*/  LDL.LU R9, [R1+0x108] ;  /* 0x0001080001097983 */ /* 0x000f260000300800 */
[----:B----4-:R0:W-:Y:S04]  /*29fc0*/  STL [R1+0xc60], R9 ;  /* 0x000c600901007387 */ /* 0x0101e80000100800 */
[----:B0-----:R-:W4:Y:S01]  /*29fd0*/  LDL.LU R9, [R1+0x1c4] ;  /* 0x0001c40001097983 */ /* 0x001f220000300800 */
[----:B------:R-:W5:Y:S03]  /*29fe0*/  LDL.LU R21, [R1+0x1d4] ;  /* 0x0001d40001157983 */ /* 0x000f660000300800 */
[----:B------:R-:W0:Y:S02]  /*29ff0*/  S2R R14, SR_TID.X ;  /* 0x00000000000e7919 */ /* 0x000e240000002100 */
[C---:B0-----:R-:W-:Y:S01]  /*2a000*/  IMAD.SHL.U32 R15, R14.reuse, 0x800, RZ ;  /* 0x000008000e0f7824 */ /* 0x041fe200078e00ff */
[C---:B------:R-:W-:Y:S01]  /*2a010*/  LOP3.LUT R12, R14.reuse, 0xff, RZ, 0xc0, !PT ;  /* 0x000000ff0e0c7812 */ /* 0x040fe200078ec0ff */
[----:B------:R-:W-:-:S04]  /*2a020*/  SHF.L.U32 R14, R14, 0xb, RZ ;  /* 0x0000000b0e0e7819 */ /* 0x000fc800000006ff */
[----:B------:R-:W-:-:S04]  /*2a030*/  LOP3.LUT R14, R14, 0x3000, RZ, 0xc0, !PT ;  /* 0x000030000e0e7812 */ /* 0x000fc800078ec0ff */
[----:B------:R-:W-:-:S05]  /*2a040*/  LEA R14, R12, R14, 0x4 ;  /* 0x0000000e0c0e7211 */ /* 0x000fca00078e20ff */
[----:B------:R-:W0:Y:S04]  /*2a050*/  LDS.128 R16, [R14] ;  /* 0x000000000e107984 */ /* 0x000e280000000c00 */
[----:B-----5:R1:W-:Y:S04]  /*2a060*/  STL [R1+0xc5c], R21 ;  /* 0x000c5c1501007387 */ /* 0x0203e80000100800 */
[----:B-1----:R-:W5:Y:S01]  /*2a070*/  LDL.LU R21, [R1+0x10c] ;  /* 0x00010c0001157983 */ /* 0x002f620000300800 */
[----:B------:R-:W2:Y:S01]  /*2a080*/  LDL.LU R2, [R1+0x114] ;  /* 0x0001140001027983 */ /* 0x000ea20000300800 */
[----:B------:R-:W-:-:S02]  /*2a090*/  LOP3.LUT R15, R15, 0x3000, RZ, 0xc0, !PT ;  /* 0x000030000f0f7812 */ /* 0x000fc400078ec0ff */
[----:B------:R-:W-:Y:S02]  /*2a0a0*/  F2FP.BF16.PACK_AB R24, R10, R24 ;  /* 0x000000180a18723e */ /* 0x000fe400000010ff */
[----:B------:R-:W-:Y:S02]  /*2a0b0*/  F2FP.BF16.PACK_AB R7, R22, R23 ;  /* 0x000000171607723e */ /* 0x000fe400000010ff */
[----:B------:R-:W-:Y:S02]  /*2a0c0*/  F2FP.BF16.PACK_AB R4, R11, R4 ;  /* 0x000000040b04723e */ /* 0x000fe400000010ff */
[----:B------:R-:W-:-:S04]  /*2a0d0*/  LEA R15, R12, R15, 0x4 ;  /* 0x0000000f0c0f7211 */ /* 0x000fc800078e20ff */
[----:B------:R-:W-:-:S06]  /*2a0e0*/  LOP3.LUT R15, R15, 0x40, RZ, 0x3c, !PT ;  /* 0x000000400f0f7812 */ /* 0x000fcc00078e3cff */
[----:B------:R-:W-:Y:S04]  /*2a0f0*/  LDS.128 R12, [R15] ;  /* 0x000000000f0c7984 */ /* 0x000fe80000000c00 */
[----:B--2---:R1:W-:Y:S04]  /*2a100*/  STL [R1+0xc58], R2 ;  /* 0x000c580201007387 */ /* 0x0043e80000100800 */
[----:B-1----:R-:W2:Y:S01]  /*2a110*/  LDL.LU R2, [R1+0x1dc] ;  /* 0x0001dc0001027983 */ /* 0x002ea20000300800 */
[----:B------:R-:W2:Y:S02]  /*2a120*/  LDL.LU R10, [R1+0x110] ;  /* 0x00011000010a7983 */ /* 0x000ea40000300800 */
[----:B------:R-:W2:Y:S02]  /*2a130*/  LDL.LU R0, [R1+0x1e8] ;  /* 0x0001e80001007983 */ /* 0x000ea40000300800 */
[----:B------:R-:W2:Y:S01]  /*2a140*/  LDL.LU R22, [R1+0x1e4] ;  /* 0x0001e40001167983 */ /* 0x000ea20000300800 */
[----:B------:R-:W2:Y:S01]  /*2a150*/  LDL.LU R11, [R1+0x118] ;  /* 0x00011800010b7983 */ /* 0x000ea20000300800 */
[----:B------:R-:W2:Y:S02]  /*2a160*/  LDL.LU R23, [R1+0x1ec] ;  /* 0x0001ec0001177983 */ /* 0x000ea40000300800 */
[----:B0-----:R-:W-:Y:S02]  /*2a170*/  STL.64 [R1+0xc0], R16 ;  /* 0x0000c01001007387 */ /* 0x001fe40000100a00 */
[----:B------:R-:W-:Y:S02]  /*2a180*/  STL.64 [R1+0xc8], R18 ;  /* 0x0000c81201007387 */ /* 0x000fe40000100a00 */
[----:B------:R-:W0:Y:S04]  /*2a190*/  LDS.128 R16, [R28] ;  /* 0x000000001c107984 */ /* 0x000e280000000c00 */
[----:B0-----:R-:W-:Y:S01]  /*2a1a0*/  STL.64 [R1+0xe0], R16 ;  /* 0x0000e01001007387 */ /* 0x001fe20000100a00 */
[----:B------:R0:W-:Y:S03]  /*2a1b0*/  STL.64 [R1+0xe8], R18 ;  /* 0x0000e81201007387 */ /* 0x0001e60000100a00 */
[----:B0-----:R-:W2:Y:S01]  /*2a1c0*/  LDL.LU.64 R18, [R1+0xc80] ;  /* 0x000c800001127983 */ /* 0x001ea20000300a00 */
[----:B------:R-:W2:Y:S02]  /*2a1d0*/  LDL.LU.64 R16, [R1+0xc78] ;  /* 0x000c780001107983 */ /* 0x000ea40000300a00 */
[----:B------:R-:W-:Y:S02]  /*2a1e0*/  STL.64 [R1+0xd0], R12 ;  /* 0x0000d00c01007387 */ /* 0x000fe40000100a00 */
[----:B------:R-:W-:Y:S02]  /*2a1f0*/  STL.64 [R1+0xd8], R14 ;  /* 0x0000d80e01007387 */ /* 0x000fe40000100a00 */
[----:B------:R-:W0:Y:S01]  /*2a200*/  LDS.128 R12, [R3] ;  /* 0x00000000030c7984 */ /* 0x000e220000000c00 */
[----:B------:R-:W-:Y:S06]  /*2a210*/  BAR.SYNC.DEFER_BLOCKING 0x0 ;  /* 0x0000000000007b1d */ /* 0x000fec0000010000 */
[----:B0-----:R-:W-:Y:S01]  /*2a220*/  STL.64 [R1+0xf0], R12 ;  /* 0x0000f00c01007387 */ /* 0x001fe20000100a00 */
[----:B------:R0:W-:Y:S03]  /*2a230*/  STL.64 [R1+0xf8], R14 ;  /* 0x0000f80e01007387 */ /* 0x0001e60000100a00 */
[----:B0-----:R-:W2:Y:S01]  /*2a240*/  LDL.LU.64 R14, [R1+0xc70] ;  /* 0x000c7000010e7983 */ /* 0x001ea20000300a00 */
[----:B------:R-:W2:Y:S01]  /*2a250*/  LDL.LU.64 R12, [R1+0xc68] ;  /* 0x000c6800010c7983 */ /* 0x000ea20000300a00 */
[----:B---3--:R-:W-:-:S02]  /*2a260*/  F2FP.BF16.PACK_AB R8, R20, R8 ;  /* 0x000000081408723e */ /* 0x008fc400000010ff */
[----:B--2---:R0:W-:Y:S01]  /*2a270*/  STS.128 [R29], R12 ;  /* 0x0000000c1d007388 */ /* 0x0041e20000000c00 */
[----:B------:R1:W-:Y:S02]  /*2a280*/  STS.128 [R29+0x80], R16 ;  /* 0x000080101d007388 */ /* 0x0003e40000000c00 */
[----:B------:R2:W-:Y:S02]  /*2a290*/  STS.128 [R29+0x800], R24 ;  /* 0x000800181d007388 */ /* 0x0005e40000000c00 */
[----:B------:R3:W-:Y:S01]  /*2a2a0*/  STS.128 [R29+0x880], R4 ;  /* 0x000880041d007388 */ /* 0x0007e20000000c00 */
[----:B0-----:R-:W4:Y:S01]  /*2a2b0*/  LDL.LU R12, [R1+0x488] ;  /* 0x00048800010c7983 */ /* 0x001f220000300800 */
[----:B------:R-:W4:Y:S02]  /*2a2c0*/  LDL.LU R13, [R1+0x498] ;  /* 0x00049800010d7983 */ /* 0x000f240000300800 */
[----:B------:R-:W4:Y:S02]  /*2a2d0*/  LDL.LU R14, [R1+0x4a8] ;  /* 0x0004a800010e7983 */ /* 0x000f240000300800 */
[----:B------:R-:W4:Y:S01]  /*2a2e0*/  LDL.LU R15, [R1+0x4b8] ;  /* 0x0004b800010f7983 */ /* 0x000f220000300800 */
[----:B-1----:R-:W4:Y:S01]  /*2a2f0*/  LDL.LU R16, [R1+0x2c0] ;  /* 0x0002c00001107983 */ /* 0x002f220000300800 */
[----:B------:R-:W4:Y:S02]  /*2a300*/  LDL.LU R17, [R1+0x2d0] ;  /* 0x0002d00001117983 */ /* 0x000f240000300800 */
[----:B------:R-:W4:Y:S02]  /*2a310*/  LDL.LU R18, [R1+0x2e4] ;  /* 0x0002e40001127983 */ /* 0x000f240000300800 */
[----:B------:R-:W4:Y:S01]  /*2a320*/  LDL.LU R19, [R1+0x4ac] ;  /* 0x0004ac0001137983 */ /* 0x000f220000300800 */
[----:B--2---:R-:W2:Y:S01]  /*2a330*/  LDL.LU R24, [R1+0x2d4] ;  /* 0x0002d40001187983 */ /* 0x004ea20000300800 */
[----:B------:R-:W2:Y:S02]  /*2a340*/  LDL.LU R25, [R1+0x49c] ;  /* 0x00049c0001197983 */ /* 0x000ea40000300800 */
[----:B------:R-:W2:Y:S02]  /*2a350*/  LDL.LU R26, [R1+0x2e8] ;  /* 0x0002e800011a7983 */ /* 0x000ea40000300800 */
[----:B------:R-:W2:Y:S01]  /*2a360*/  LDL.LU R27, [R1+0x4bc] ;  /* 0x0004bc00011b7983 */ /* 0x000ea20000300800 */
[----:B---3--:R-:W3:Y:S01]  /*2a370*/  LDL.LU R4, [R1+0x11c] ;  /* 0x00011c0001047983 */ /* 0x008ee20000300800 */
[----:B------:R-:W2:Y:S02]  /*2a380*/  LDL.LU R5, [R1+0x1f0] ;  /* 0x0001f00001057983 */ /* 0x000ea40000300800 */
[----:B------:R-:W2:Y:S02]  /*2a390*/  LDL.LU R6, [R1+0x2c4] ;  /* 0x0002c40001067983 */ /* 0x000ea40000300800 */
[----:B------:R-:W2:Y:S01]  /*2a3a0*/  LDL.LU R7, [R1+0x48c] ;  /* 0x00048c0001077983 */ /* 0x000ea20000300800 */
[----:B------:R-:W4:Y:S01]  /*2a3b0*/  LDL.LU R20, [R1+0xc64] ;  /* 0x000c640001147983 */ /* 0x000f220000300800 */
[----:B------:R-:W-:-:S03]  /*2a3c0*/  F2FP.BF16.PACK_AB R22, R0, R22 ;  /* 0x000000160016723e */ /* 0x000fc600000010ff */
[----:B------:R-:W-:Y:S01]  /*2a3d0*/  BAR.SYNC.DEFER_BLOCKING 0x0 ;  /* 0x0000000000007b1d */ /* 0x000fe20000010000 */
[----:B----4-:R-:W-:-:S05]  /*2a3e0*/  F2FP.BF16.PACK_AB R20, R9, R20 ;  /* 0x000000140914723e */ /* 0x010fca00000010ff */
[----:B------:R-:W5:Y:S02]  /*2a3f0*/  LDL.LU R9, [R1+0xc60] ;  /* 0x000c600001097983 */ /* 0x000f640000300800 */
[----:B-----5:R-:W-:Y:S02]  /*2a400*/  F2FP.BF16.PACK_AB R9, R21, R9 ;  /* 0x000000091509723e */ /* 0x020fe400000010ff */
[----:B------:R-:W4:Y:S02]  /*2a410*/  LDL.LU R21, [R1+0xc5c] ;  /* 0x000c5c0001157983 */ /* 0x000f240000300800 */
[----:B----4-:R-:W-:Y:S02]  /*2a420*/  F2FP.BF16.PACK_AB R21, R2, R21 ;  /* 0x000000150215723e */ /* 0x010fe400000010ff */
[----:B------:R-:W4:Y:S02]  /*2a430*/  LDL.LU R2, [R1+0xc58] ;  /* 0x000c580001027983 */ /* 0x000f240000300800 */
[----:B----4-:R-:W-:-:S02]  /*2a440*/  F2FP.BF16.PACK_AB R10, R2, R10 ;  /* 0x0000000a020a723e */ /* 0x010fc400000010ff */
[----:B------:R-:W4:Y:S01]  /*2a450*/  LDL.LU R2, [R1+0xc54] ;  /* 0x000c540001027983 */ /* 0x000f220000300800 */
[----:B------:R-:W4:Y:S01]  /*2a460*/  LDL.LU R0, [R1+0xc50] ;  /* 0x000c500001007983 */ /* 0x000f220000300800 */
[----:B------:R-:W-:Y:S02]  /*2a470*/  F2FP.BF16.PACK_AB R14, R19, R14 ;  /* 0x0000000e130e723e */ /* 0x000fe400000010ff */
[----:B----4-:R-:W-:Y:S02]  /*2a480*/  F2FP.BF16.PACK_AB R19, R0, R2 ;  /* 0x000000020013723e */ /* 0x010fe400000010ff */
[----:B------:R-:W4:Y:S01]  /*2a490*/  LDL.LU R0, [R1+0x4fc] ;  /* 0x0004fc0001007983 */ /* 0x000f220000300800 */
[----:B--2---:R-:W-:Y:S02]  /*2a4a0*/  F2FP.BF16.PACK_AB R18, R26, R18 ;  /* 0x000000121a12723e */ /* 0x004fe400000010ff */
[----:B------:R-:W0:Y:S01]  /*2a4b0*/  S2R R26, SR_TID.X ;  /* 0x00000000001a7919 */ /* 0x000e220000002100 */
[----:B---3--:R-:W-:-:S02]  /*2a4c0*/  F2FP.BF16.PACK_AB R11, R4, R11 ;  /* 0x0000000b040b723e */ /* 0x008fc400000010ff */
[----:B------:R-:W-:Y:S02]  /*2a4d0*/  F2FP.BF16.PACK_AB R15, R27, R15 ;  /* 0x0000000f1b0f723e */ /* 0x000fe400000010ff */
[----:B------:R-:W-:Y:S02]  /*2a4e0*/  F2FP.BF16.PACK_AB R23, R5, R23 ;  /* 0x000000170517723e */ /* 0x000fe400000010ff */
[----:B------:R-:W-:Y:S02]  /*2a4f0*/  F2FP.BF16.PACK_AB R16, R6, R16 ;  /* 0x000000100610723e */ /* 0x000fe400000010ff */
[----:B------:R-:W-:Y:S02]  /*2a500*/  F2FP.BF16.PACK_AB R12, R7, R12 ;  /* 0x0000000c070c723e */ /* 0x000fe400000010ff */
[C---:B0-----:R-:W-:Y:S02]  /*2a510*/  LOP3.LUT R4, R26.reuse, 0xff, RZ, 0xc0, !PT ;  /* 0x000000ff1a047812 */ /* 0x041fe400078ec0ff */
[C---:B------:R-:W-:Y:S01]  /*2a520*/  SHF.L.U32 R27, R26.reuse, 0xb, RZ ;  /* 0x0000000b1a1b7819 */ /* 0x040fe200000006ff */
[----:B------:R-:W-:-:S04]  /*2a530*/  SHF.L.U32 R26, R26, 0xb, RZ ;  /* 0x0000000b1a1a7819 */ /* 0x000fc800000006ff */
[----:B------:R-:W-:Y:S02]  /*2a540*/  LOP3.LUT R26, R26, 0x3000, RZ, 0xc0, !PT ;  /* 0x000030001a1a7812 */ /* 0x000fe400078ec0ff */
[----:B------:R-:W-:Y:S02]  /*2a550*/  LOP3.LUT R27, R27, 0x3000, RZ, 0xc0, !PT ;  /* 0x000030001b1b7812 */ /* 0x000fe400078ec0ff */
[----:B------:R-:W-:-:S03]  /*2a560*/  LEA R26, R4, R26, 0x4 ;  /* 0x0000001a041a7211 */ /* 0x000fc600078e20ff */
[----:B------:R-:W-:Y:S02]  /*2a570*/  IMAD R27, R4, 0x10, R27 ;  /* 0x00000010041b7824 */ /* 0x000fe400078e021b */
[----:B------:R-:W0:Y:S04]  /*2a580*/  LDS.128 R4, [R26] ;  /* 0x000000001a047984 */ /* 0x000e280000000c00 */
[----:B----4-:R-:W-:Y:S01]  /*2a590*/  STL [R1+0xc3c], R0 ;  /* 0x000c3c0001007387 */ /* 0x010fe20000100800 */
[----:B------:R-:W2:Y:S01]  /*2a5a0*/  LDL.LU R2, [R1+0x4f8] ;  /* 0x0004f80001027983 */ /* 0x000ea20000300800 */
[----:B------:R-:W-:Y:S02]  /*2a5b0*/  LOP3.LUT R27, R27, 0x40, RZ, 0x3c, !PT ;  /* 0x000000401b1b7812 */ /* 0x000fe400078e3cff */
[----:B--2---:R-:W-:Y:S01]  /*2a5c0*/  STL [R1+0xc40], R2 ;  /* 0x000c400201007387 */ /* 0x004fe20000100800 */
[----:B0-----:R-:W-:Y:S02]  /*2a5d0*/  STL.64 [R1+0x20], R4 ;  /* 0x0000200401007387 */ /* 0x001fe40000100a00 */
[----:B------:R-:W-:Y:S02]  /*2a5e0*/  STL.64 [R1+0x28], R6 ;  /* 0x0000280601007387 */ /* 0x000fe40000100a00 */
[----:B------:R-:W0:Y:S04]  /*2a5f0*/  LDS.128 R4, [R28] ;  /* 0x000000001c047984 */ /* 0x000e280000000c00 */
[----:B------:R-:W-:Y:S04]  /*2a600*/  STL [R1+0xc44], R28 ;  /* 0x000c441c01007387 */ /* 0x000fe80000100800 */
[----:B0-----:R-:W-:Y:S01]  /*2a610*/  STL.64 [R1+0x10], R4 ;  /* 0x0000100401007387 */ /* 0x001fe20000100a00 */
[----:B------:R-:W-:Y:S02]  /*2a620*/  STL.64 [R1+0x18], R6 ;  /* 0x0000180601007387 */ /* 0x000fe40000100a00 */
[----:B------:R0:W1:Y:S02]  /*2a630*/  LDS.128 R4, [R27] ;  /* 0x000000001b047984 */ /* 0x0000640000000c00 */
[----:B0-----:R-:W2:Y:S01]  /*2a640*/  LDL.LU R27, [R1+0x138] ;  /* 0x00013800011b7983 */ /* 0x001ea20000300800 */
[----:B------:R-:W-:-:S03]  /*2a650*/  F2FP.BF16.PACK_AB R17, R24, R17 ;  /* 0x000000111811723e */ /* 0x000fc600000010ff */
[----:B--2---:R0:W-:Y:S01]  /*2a660*/  STL [R1+0xc48], R27 ;  /* 0x000c481b01007387 */ /* 0x0041e20000100800 */
[----:B-1----:R-:W-:Y:S02]  /*2a670*/  STL.64 [R1], R4 ;  /* 0x0000000401007387 */ /* 0x002fe40000100a00 */
[----:B------:R-:W-:Y:S02]  /*2a680*/  STL.64 [R1+0x8], R6 ;  /* 0x0000080601007387 */ /* 0x000fe40000100a00 */
[----:B------:R-:W2:Y:S01]  /*2a690*/  LDL.LU R24, [R1+0x120] ;  /* 0x0001200001187983 */ /* 0x000ea20000300800 */
[----:B------:R-:W1:Y:S01]  /*2a6a0*/  LDS.128 R4, [R3] ;  /* 0x0000000003047984 */ /* 0x000e620000000c00 */
[----:B------:R-:W-:Y:S06]  /*2a6b0*/  BAR.SYNC.DEFER_BLOCKING 0x0 ;  /* 0x0000000000007b1d */ /* 0x000fec0000010000 */
[----:B0-----:R-:W3:Y:S01]  /*2a6c0*/  LDL.LU R27, [R1+0x218] ;  /* 0x00021800011b7983 */ /* 0x001ee20000300800 */
[----:B------:R-:W-:-:S03]  /*2a6d0*/  F2FP.BF16.PACK_AB R13, R25, R13 ;  /* 0x0000000d190d723e */ /* 0x000fc600000010ff */
[----:B---3--:R0:W-:Y:S04]  /*2a6e0*/  STL [R1+0xc4c], R27 ;  /* 0x000c4c1b01007387 */ /* 0x0081e80000100800 */
[----:B0-----:R-:W2:Y:S01]  /*2a6f0*/  LDL.LU R27, [R1+0x124] ;  /* 0x00012400011b7983 */ /* 0x001ea20000300800 */
[----:B------:R-:W3:Y:S02]  /*2a700*/  LDL.LU R28, [R1+0x12c] ;  /* 0x00012c00011c7983 */ /* 0x000ee40000300800 */
[----:B------:R-:W3:Y:S02]  /*2a710*/  LDL.LU R25, [R1+0x128] ;  /* 0x0001280001197983 */ /* 0x000ee40000300800 */
[----:B------:R-:W4:Y:S01]  /*2a720*/  LDL.LU R2, [R1+0x220] ;  /* 0x0002200001027983 */ /* 0x000f220000300800 */
[----:B------:R-:W5:Y:S01]  /*2a730*/  LDL.LU R0, [R1+0x134] ;  /* 0x0001340001007983 */ /* 0x000f620000300800 */
[----:B------:R-:W5:Y:S02]  /*2a740*/  LDL.LU R26, [R1+0x130] ;  /* 0x00013000011a7983 */ /* 0x000f640000300800 */
[----:B------:R-:W3:Y:S02]  /*2a750*/  LDL.LU R3, [R1+0x228] ;  /* 0x0002280001037983 */ /* 0x000ee40000300800 */
[----:B-1----:R0:W-:Y:S01]  /*2a760*/  STL.64 [R1+0xbc0], R6 ;  /* 0x000bc00601007387 */ /* 0x0021e20000100a00 */
[----:B------:R-:W-:Y:S01]  /*2a770*/  STS.128 [R29], R8 ;  /* 0x000000081d007388 */ /* 0x000fe20000000c00 */
[----:B------:R-:W-:Y:S03]  /*2a780*/  STS.128 [R29+0x80], R20 ;  /* 0x000080141d007388 */ /* 0x000fe60000000c00 */
[----:B0-----:R-:W3:Y:S01]  /*2a790*/  LDL.LU R6, [R1+0x350] ;  /* 0x0003500001067983 */ /* 0x001ee20000300800 */
[----:B------:R-:W3:Y:S02]  /*2a7a0*/  LDL.LU R7, [R1+0x33c] ;  /* 0x00033c0001077983 */ /* 0x000ee40000300800 */
[----:B------:R0:W-:Y:S02]  /*2a7b0*/  STL.64 [R1+0xbb8], R4 ;  /* 0x000bb80401007387 */ /* 0x0001e40000100a00 */
[----:B------:R1:W-:Y:S01]  /*2a7c0*/  STS.128 [R29+0x800], R16 ;  /* 0x000800101d007388 */ /* 0x0003e20000000c00 */
[----:B0-----:R-:W3:Y:S01]  /*2a7d0*/  LDL.LU R4, [R1+0x4ec] ;  /* 0x0004ec0001047983 */ /* 0x001ee20000300800 */
[----:B------:R-:W3:Y:S02]  /*2a7e0*/  LDL.LU R5, [R1+0x4e8] ;  /* 0x0004e80001057983 */ /* 0x000ee40000300800 */
[----:B------:R-:W3:Y:S02]  /*2a7f0*/  LDL.LU R8, [R1+0x214] ;  /* 0x0002140001087983 */ /* 0x000ee40000300800 */
[----:B------:R-:W4:Y:S01]  /*2a800*/  LDL.LU R9, [R1+0x21c] ;  /* 0x00021c0001097983 */ /* 0x000f220000300800 */
[----:B------:R-:W3:Y:S01]  /*2a810*/  LDL.LU R10, [R1+0x224] ;  /* 0x00022400010a7983 */ /* 0x000ee20000300800 */
[----:B------:R-:W3:Y:S02]  /*2a820*/  LDL.LU R11, [R1+0x22c] ;  /* 0x00022c00010b7983 */ /* 0x000ee40000300800 */
[----:B------:R-:W3:Y:S02]  /*2a830*/  LDL.LU R20, [R1+0x4dc] ;  /* 0x0004dc0001147983 */ /* 0x000ee40000300800 */
[----:B------:R-:W3:Y:S01]  /*2a840*/  LDL.LU R21, [R1+0x4d8] ;  /* 0x0004d80001157983 */ /* 0x000ee20000300800 */
[----:B------:R-:W3:Y:S01]  /*2a850*/  LDL.LU R22, [R1+0x338] ;  /* 0x0003380001167983 */ /* 0x000ee20000300800 */
[----:B------:R-:W3:Y:S02]  /*2a860*/  LDL.LU R23, [R1+0x334] ;  /* 0x0003340001177983 */ /* 0x000ee40000300800 */
[----:B-1----:R-:W3:Y:S02]  /*2a870*/  LDL.LU R16, [R1+0x4cc] ;  /* 0x0004cc0001107983 */ /* 0x002ee40000300800 */
[----:B------:R-:W3:Y:S01]  /*2a880*/  LDL.LU R17, [R1+0x4c8] ;  /* 0x0004c80001117983 */ /* 0x000ee20000300800 */
[----:B------:R-:W3:Y:S01]  /*2a890*/  LDL.LU R18, [R1+0x330] ;  /* 0x0003300001127983 */ /* 0x000ee20000300800 */
[----:B------:R-:W3:Y:S03]  /*2a8a0*/  LDL.LU R19, [R1+0x304] ;  /* 0x0003040001137983 */ /* 0x000ee60000300800 */
[----:B------:R0:W-:Y:S01]  /*2a8b0*/  STS.128 [R29+0x880], R12 ;  /* 0x0008800c1d007388 */ /* 0x0001e20000000c00 */
[----:B------:R-:W-:Y:S06]  /*2a8c0*/  BAR.SYNC.DEFER_BLOCKING 0x0 ;  /* 0x0000000000007b1d */ /* 0x000fec0000010000 */
[----:B0-----:R-:W3:Y:S01]  /*2a8d0*/  LDL.LU R12, [R1+0x13c] ;  /* 0x00013c00010c7983 */ /* 0x001ee20000300800 */
[----:B------:R-:W3:Y:S02]  /*2a8e0*/  LDL.LU R13, [R1+0x230] ;  /* 0x00023000010d7983 */ /* 0x000ee40000300800 */
[----:B------:R-:W3:Y:S02]  /*2a8f0*/  LDL.LU R14, [R1+0x300] ;  /* 0x00030000010e7983 */ /* 0x000ee40000300800 */
[----:B------:R-:W3:Y:S01]  /*2a900*/  LDL.LU R15, [R1+0x2f4] ;  /* 0x0002f400010f7983 */ /* 0x000ee20000300800 */
[----:B--2---:R-:W-:-:S02]  /*2a910*/  F2FP.BF16.PACK_AB R24, R27, R24 ;  /* 0x000000181b18723e */ /* 0x004fc400000010ff */
[----:B------:R-:W3:Y:S02]  /*2a920*/  LDL.LU R27, [R1+0xc4c] ;  /* 0x000c4c00011b7983 */ /* 0x000ee40000300800 */
[----:B---3--:R-:W-:Y:S02]  /*2a930*/  F2FP.BF16.PACK_AB R8, R27, R8 ;  /* 0x000000081b08723e */ /* 0x008fe400000010ff */
[----:B------:R-:W2:Y:S01]  /*2a940*/  LDL.LU R27, [R1+0xc48] ;  /* 0x000c4800011b7983 */ /* 0x000ea20000300800 */
[----:B------:R-:W-:Y:S02]  /*2a950*/  F2FP.BF16.PACK_AB R25, R28, R25 ;  /* 0x000000191c19723e */ /* 0x000fe400000010ff */
[----:B-----5:R-:W-:Y:S01]  /*2a960*/  F2FP.BF16.PACK_AB R26, R0, R26 ;  /* 0x0000001a001a723e */ /* 0x020fe200000010ff */
[----:B------:R-:W3:Y:S01]  /*2a970*/  LDL.LU R28, [R1+0xc44] ;  /* 0x000c4400011c7983 */ /* 0x000ee20000300800 */
[----:B----4-:R-:W-:Y:S02]  /*2a980*/  F2FP.BF16.PACK_AB R9, R2, R9 ;  /* 0x000000090209723e */ /* 0x010fe400000010ff */
[----:B------:R-:W-:Y:S01]  /*2a990*/  F2FP.BF16.PACK_AB R10, R3, R10 ;  /* 0x0000000a030a723e */ /* 0x000fe200000010ff */
[----:B------:R-:W4:Y:S01]  /*2a9a0*/  LDL.LU R2, [R1+0xc40] ;  /* 0x000c400001027983 */ /* 0x000f220000300800 */
[----:B------:R-:W4:Y:S02]  /*2a9b0*/  LDL.LU R0, [R1+0xc3c] ;  /* 0x000c3c0001007983 */ /* 0x000f240000300800 */
[----:B------:R-:W5:Y:S01]  /*2a9c0*/  LDL.LU R3, [R1+0xc38] ;  /* 0x000c380001037983 */ /* 0x000f620000300800 */
[----:B------:R-:W-:Y:S01]  /*2a9d0*/  F2FP.BF16.PACK_AB R11, R13, R11 ;  /* 0x0000000b0d0b723e */ /* 0x000fe200000010ff */
[----:B------:R-:W-:Y:S01]  /*2a9e0*/  F2FP.BF16.PACK_AB R13, R18, R19 ;  /* 0x00000013120d723e */ /* 0x000fe200000010ff */
[----:B------:R-:W-:-:S02]  /*2a9f0*/  F2FP.BF16.PACK_AB R18, R4, R5 ;  /* 0x000000050412723e */ /* 0x000fc400000010ff */
[----:B--2---:R-:W-:-:S05]  /*2aa00*/  F2FP.BF16.PACK_AB R27, R12, R27 ;  /* 0x0000001b0c1b723e */ /* 0x004fca00000010ff */
[----:B------:R-:W-:Y:S01]  /*2aa10*/  STL.64 [R1+0xc30], R26 ;  /* 0x000c301a01007387 */ /* 0x000fe20000100a00 */
[----:B------:R-:W-:Y:S02]  /*2aa20*/  STL.64 [R1+0xc28], R24 ;  /* 0x000c281801007387 */ /* 0x000fe40000100a00 */
[----:B------:R-:W2:Y:S01]  /*2aa30*/  LDL.LU R4, [R1+0x3d0] ;  /* 0x0003d00001047983 */ /* 0x000ea20000300800 */
[----:B----4-:R-:W-:Y:S01]  /*2aa40*/  F2FP.BF16.PACK_AB R19, R0, R2 ;  /* 0x000000020013723e */ /* 0x010fe200000010ff */
[----:B--2---:R-:W-:Y:S01]  /*2aa50*/  STL [R1+0xc0c], R4 ;  /* 0x000c0c0401007387 */ /* 0x004fe20000100800 */
[----:B------:R-:W2:Y:S01]  /*2aa60*/  LDL.LU R2, [R1+0x5ec] ;  /* 0x0005ec0001027983 */ /* 0x000ea20000300800 */
[----:B------:R-:W-:Y:S01]  /*2aa70*/  F2FP.BF16.PACK_AB R12, R14, R15 ;  /* 0x0000000f0e0c723e */ /* 0x000fe200000010ff */
[----:B------:R-:W-:Y:S01]  /*2aa80*/  F2FP.BF16.PACK_AB R15, R6, R7 ;  /* 0x00000007060f723e */ /* 0x000fe200000010ff */
[C---:B-----5:R-:W-:Y:S02]  /*2aa90*/  LOP3.LUT R0, R3.reuse, 0xff, RZ, 0xc0, !PT ;  /* 0x000000ff03007812 */ /* 0x060fe400078ec0ff */
[----:B------:R-:W-:-:S02]  /*2aaa0*/  SHF.L.U32 R7, R3, 0xb, RZ ;  /* 0x0000000b03077819 */ /* 0x000fc400000006ff */
[C---:B------:R-:W-:Y:S02]  /*2aab0*/  SHF.L.U32 R6, R3.reuse, 0xb, RZ ;  /* 0x0000000b03067819 */ /* 0x040fe400000006ff */
[----:B------:R-:W-:Y:S01]  /*2aac0*/  SHF.L.U32 R5, R3, 0xb, RZ ;  /* 0x0000000b03057819 */ /* 0x000fe200000006ff */
[----:B--2---:R-:W-:Y:S01]  /*2aad0*/  STL [R1+0xc10], R2 ;  /* 0x000c100201007387 */ /* 0x004fe20000100800 */
[----:B------:R-:W2:Y:S01]  /*2aae0*/  LDL.LU R3, [R1+0x5e8] ;  /* 0x0005e80001037983 */ /* 0x000ea20000300800 */
[----:B------:R-:W-:Y:S01]  /*2aaf0*/  F2FP.BF16.PACK_AB R16, R16, R17 ;  /* 0x000000111010723e */ /* 0x000fe200000010ff */
[----:B------:R-:W-:Y:S01]  /*2ab00*/  F2FP.BF16.PACK_AB R17, R20, R21 ;  /* 0x000000151411723e */ /* 0x000fe200000010ff */
[----:B--2---:R-:W-:Y:S01]  /*2ab10*/  STL [R1+0xc14], R3 ;  /* 0x000c140301007387 */ /* 0x004fe20000100800 */
[----:B------:R-:W2:Y:S02]  /*2ab20*/  LDL.LU R20, [R1+0x154] ;  /* 0x0001540001147983 */ /* 0x000ea40000300800 */
[----:B------:R-:W4:Y:S02]  /*2ab30*/  LDL.LU R21, [R1+0x15c] ;  /* 0x00015c0001157983 */ /* 0x000f240000300800 */
[----:B----4-:R0:W-:Y:S04]  /*2ab40*/  STL [R1+0xc1c], R21 ;  /* 0x000c1c1501007387 */ /* 0x0101e80000100800 */
[----:B0-----:R-:W4:Y:S01]  /*2ab50*/  LDL.LU R21, [R1+0x258] ;  /* 0x0002580001157983 */ /* 0x001f220000300800 */
[----:B------:R-:W-:-:S04]  /*2ab60*/  LOP3.LUT R5, R5, 0x3000, RZ, 0xc0, !PT ;  /* 0x0000300005057812 */ /* 0x000fc800078ec0ff */
[----:B------:R-:W-:-:S05]  /*2ab70*/  LEA R5, R0, R5, 0x4 ;  /* 0x0000000500057211 */ /* 0x000fca00078e20ff */
[----:B------:R-:W0:Y:S04]  /*2ab80*/  LDS.128 R24, [R5] ;  /* 0x0000000005187984 */ /* 0x000e280000000c00 */
[----:B----4-:R1:W-:Y:S04]  /*2ab90*/  STL [R1+0xc20], R21 ;  /* 0x000c201501007387 */ /* 0x0103e80000100800 */
[----:B-1----:R-:W2:Y:S01]  /*2aba0*/  LDL.LU R21, [R1+0x158] ;  /* 0x0001580001157983 */ /* 0x002ea20000300800 */
[----:B------:R-:W4:Y:S01]  /*2abb0*/  LDL.LU R3, [R1+0x260] ;  /* 0x0002600001037983 */ /* 0x000f220000300800 */
[----:B------:R-:W-:-:S02]  /*2abc0*/  LOP3.LUT R7, R7, 0x3000, RZ, 0xc0, !PT ;  /* 0x0000300007077812 */ /* 0x000fc400078ec0ff */
[----:B------:R-:W-:Y:S02]  /*2abd0*/  LOP3.LUT R6, R6, 0x3000, RZ, 0xc0, !PT ;  /* 0x0000300006067812 */ /* 0x000fe400078ec0ff */
[----:B------:R-:W-:Y:S02]  /*2abe0*/  F2FP.BF16.PACK_AB R14, R22, R23 ;  /* 0x00000017160e723e */ /* 0x000fe400000010ff */
[C---:B------:R-:W-:Y:S02]  /*2abf0*/  LEA R7, R0.reuse, R7, 0x4 ;  /* 0x0000000700077211 */ /* 0x040fe400078e20ff */
[----:B------:R-:W-:-:S04]  /*2ac00*/  LEA R6, R0, R6, 0x4 ;  /* 0x0000000600067211 */ /* 0x000fc800078e20ff */
[----:B------:R-:W-:Y:S02]  /*2ac10*/  LOP3.LUT R6, R6, 0x40, RZ, 0x3c, !PT ;  /* 0x0000004006067812 */ /* 0x000fe400078e3cff */
[----:B------:R-:W-:Y:S01]  /*2ac20*/  LOP3.LUT R7, R7, 0x60, RZ, 0x3c, !PT ;  /* 0x0000006007077812 */ /* 0x000fe200078e3cff */
[----:B----4-:R1:W-:Y:S04]  /*2ac30*/  STL [R1+0xc18], R3 ;  /* 0x000c180301007387 */ /* 0x0103e80000100800 */
[----:B-1----:R-:W2:Y:S01]  /*2ac40*/  LDL.LU R3, [R1+0x160] ;  /* 0x0001600001037983 */ /* 0x002ea20000300800 */
[----:B------:R-:W5:Y:S02]  /*2ac50*/  LDL.LU R2, [R1+0x168] ;  /* 0x0001680001027983 */ /* 0x000f640000300800 */
[----:B------:R-:W5:Y:S02]  /*2ac60*/  LDL.LU R22, [R1+0x164] ;  /* 0x0001640001167983 */ /* 0x000f640000300800 */
[----:B------:R-:W2:Y:S01]  /*2ac70*/  LDL.LU R4, [R1+0x268] ;  /* 0x0002680001047983 */ /* 0x000ea20000300800 */
[----:B------:R-:W2:Y:S01]  /*2ac80*/  LDL.LU R0, [R1+0x178] ;  /* 0x0001780001007983 */ /* 0x000ea20000300800 */
[----:B------:R-:W2:Y:S02]  /*2ac90*/  LDL.LU R23, [R1+0x174] ;  /* 0x0001740001177983 */ /* 0x000ea40000300800 */
[----:B0-----:R-:W-:Y:S02]  /*2aca0*/  STL.64 [R1+0x370], R24 ;  /* 0x0003701801007387 */ /* 0x001fe40000100a00 */
[----:B------:R-:W-:Y:S02]  /*2acb0*/  STL.64 [R1+0x378], R26 ;  /* 0x0003781a01007387 */ /* 0x000fe40000100a00 */
[----:B---3--:R-:W0:Y:S04]  /*2acc0*/  LDS.128 R24, [R28] ;  /* 0x000000001c187984 */ /* 0x008e280000000c00 */
[----:B0-----:R-:W-:Y:S01]  /*2acd0*/  STL.64 [R1+0x360], R24 ;  /* 0x0003601801007387 */ /* 0x001fe20000100a00 */
[----:B------:R-:W-:Y:S02]  /*2ace0*/  STL.64 [R1+0x368], R26 ;  /* 0x0003681a01007387 */ /* 0x000fe40000100a00 */
[----:B------:R-:W0:Y:S02]  /*2acf0*/  LDS.128 R24, [R6] ;  /* 0x0000000006187984 */ /* 0x000e240000000c00 */
[----:B0-----:R-:W-:Y:S02]  /*2ad00*/  STL.64 [R1+0x350], R24 ;  /* 0x0003501801007387 */ /* 0x001fe40000100a00 */
[----:B------:R-:W-:Y:S02]  /*2ad10*/  STL.64 [R1+0x358], R26 ;  /* 0x0003581a01007387 */ /* 0x000fe40000100a00 */
[----:B------:R-:W0:Y:S04]  /*2ad20*/  LDS.128 R24, [R7] ;  /* 0x0000000007187984 */ /* 0x000e280000000c00 */
[----:B------:R-:W-:Y:S06]  /*2ad30*/  BAR.SYNC.DEFER_BLOCKING 0x0 ;  /* 0x0000000000007b1d */ /* 0x000fec0000010000 */
[----:B0-----:R-:W-:Y:S01]  /*2ad40*/  STL.64 [R1+0x2c0], R24 ;  /* 0x0002c01801007387 */ /* 0x001fe20000100a00 */
[----:B------:R0:W-:Y:S03]  /*2ad50*/  STL.64 [R1+0x2c8], R26 ;  /* 0x0002c81a01007387 */ /* 0x0001e60000100a00 */
[----:B0-----:R-:W3:Y:S01]  /*2ad60*/  LDL.LU.64 R26, [R1+0xc30] ;  /* 0x000c3000011a7983 */ /* 0x001ee20000300a00 */
[----:B------:R-:W3:Y:S01]  /*2ad70*/  LDL.LU.64 R24, [R1+0xc28] ;  /* 0x000c280001187983 */ /* 0x000ee20000300a00 */
[----:B--2---:R-:W-:-:S02]  /*2ad80*/  F2FP.BF16.PACK_AB R20, R21, R20 ;  /* 0x000000141514723e */ /* 0x004fc400000010ff */
[----:B---3--:R0:W-:Y:S01]  /*2ad90*/  STS.128 [R29], R24 ;  /* 0x000000181d007388 */ /* 0x0081e20000000c00 */
        /* <DEDUP_REMOVED lines=15> */
[----:B---3--:R-:W2:Y:S01]  /*2ae90*/  LDL.LU R16, [R1+0x50c] ;  /* 0x00050c0001107983 */ /* 0x008ea20000300800 */
[----:B------:R-:W3:Y:S02]  /*2aea0*/  LDL.LU R17, [R1+0x3b4] ;  /* 0x0003b40001117983 */ /* 0x000ee40000300800 */
[----:B------:R-:W2:Y:S02]  /*2aeb0*/  LDL.LU R18, [R1+0x51c] ;  /* 0x00051c0001127983 */ /* 0x000ea40000300800 */
[----:B------:R-:W2:Y:S01]  /*2aec0*/  LDL.LU R19, [R1+0x3bc] ;  /* 0x0003bc0001137983 */ /* 0x000ea20000300800 */
[----:B------:R-:W4:Y:S01]  /*2aed0*/  LDL.LU R21, [R1+0xc20] ;  /* 0x000c200001157983 */ /* 0x000f220000300800 */
[----:B-----5:R-:W-:-:S02]  /*2aee0*/  F2FP.BF16.PACK_AB R22, R2, R22 ;  /* 0x000000160216723e */ /* 0x020fc400000010ff */
[----:B------:R-:W-:Y:S01]  /*2aef0*/  F2FP.BF16.PACK_AB R23, R0, R23 ;  /* 0x000000170017723e */ /* 0x000fe200000010ff */
[----:B------:R-:W-:Y:S01]  /*2af00*/  BAR.SYNC.DEFER_BLOCKING 0x0 ;  /* 0x0000000000007b1d */ /* 0x000fe20000010000 */
[----:B----4-:R-:W-:-:S05]  /*2af10*/  F2FP.BF16.PACK_AB R24, R21, R24 ;  /* 0x000000181518723e */ /* 0x010fca00000010ff */
[----:B------:R-:W4:Y:S02]  /*2af20*/  LDL.LU R21, [R1+0xc1c] ;  /* 0x000c1c0001157983 */ /* 0x000f240000300800 */
[----:B----4-:R-:W-:Y:S02]  /*2af30*/  F2FP.BF16.PACK_AB R21, R3, R21 ;  /* 0x000000150315723e */ /* 0x010fe400000010ff */
[----:B------:R-:W4:Y:S01]  /*2af40*/  LDL.LU R3, [R1+0xc18] ;  /* 0x000c180001037983 */ /* 0x000f220000300800 */
[----:B------:R-:W-:Y:S02]  /*2af50*/  F2FP.BF16.PACK_AB R26, R4, R26 ;  /* 0x0000001a041a723e */ /* 0x000fe400000010ff */
[----:B----4-:R-:W-:Y:S02]  /*2af60*/  F2FP.BF16.PACK_AB R25, R3, R25 ;  /* 0x000000190319723e */ /* 0x010fe400000010ff */
[----:B------:R-:W4:Y:S01]  /*2af70*/  LDL.LU R3, [R1+0xc14] ;  /* 0x000c140001037983 */ /* 0x000f220000300800 */
[----:B------:R-:W4:Y:S02]  /*2af80*/  LDL.LU R2, [R1+0xc10] ;  /* 0x000c100001027983 */ /* 0x000f240000300800 */
[----:B------:R-:W5:Y:S02]  /*2af90*/  LDL.LU R4, [R1+0xc0c] ;  /* 0x000c0c0001047983 */ /* 0x000f640000300800 */
[----:B------:R-:W4:Y:S01]  /*2afa0*/  LDL.LU R0, [R1+0xc08] ;  /* 0x000c080001007983 */ /* 0x000f220000300800 */
[----:B------:R0:W-:Y:S04]  /*2afb0*/  STL.64 [R1+0xc00], R22 ;  /* 0x000c001601007387 */ /* 0x0001e80000100a00 */
[----:B0-----:R-:W4:Y:S01]  /*2afc0*/  LDL.LU R22, [R1+0x270] ;  /* 0x0002700001167983 */ /* 0x001f220000300800 */
[----:B------:R-:W5:Y:S01]  /*2afd0*/  LDL.LU R23, [R1+0x39c] ;  /* 0x00039c0001177983 */ /* 0x000f620000300800 */
[----:B--2---:R-:W-:-:S02]  /*2afe0*/  F2FP.BF16.PACK_AB R12, R16, R12 ;  /* 0x0000000c100c723e */ /* 0x004fc400000010ff */
[----:B---3--:R-:W-:Y:S02]  /*2aff0*/  F2FP.BF16.PACK_AB R9, R17, R9 ;  /* 0x000000091109723e */ /* 0x008fe400000010ff */
[----:B------:R-:W-:Y:S02]  /*2b000*/  F2FP.BF16.PACK_AB R13, R18, R13 ;  /* 0x0000000d120d723e */ /* 0x000fe400000010ff */
[----:B------:R-:W-:Y:S02]  /*2b010*/  F2FP.BF16.PACK_AB R10, R19, R10 ;  /* 0x0000000a130a723e */ /* 0x000fe400000010ff */
[----:B------:R-:W0:Y:S04]  /*2b020*/  LDS.128 R16, [R5] ;  /* 0x0000000005107984 */ /* 0x000e280000000c00 */
[----:B------:R-:W-:Y:S01]  /*2b030*/  STL.64 [R1+0xbf8], R20 ;  /* 0x000bf81401007387 */ /* 0x000fe20000100a00 */
[----:B------:R-:W-:-:S02]  /*2b040*/  F2FP.BF16.PACK_AB R14, R14, R15 ;  /* 0x0000000f0e0e723e */ /* 0x000fc400000010ff */
[----:B----4-:R-:W-:Y:S02]  /*2b050*/  F2FP.BF16.PACK_AB R27, R22, R27 ;  /* 0x0000001b161b723e */ /* 0x010fe400000010ff */
[----:B-----5:R-:W-:Y:S02]  /*2b060*/  F2FP.BF16.PACK_AB R8, R23, R8 ;  /* 0x000000081708723e */ /* 0x020fe400000010ff */
[----:B------:R-:W1:Y:S01]  /*2b070*/  LDS.128 R20, [R28] ;  /* 0x000000001c147984 */ /* 0x000e620000000c00 */
[----:B------:R-:W-:Y:S02]  /*2b080*/  F2FP.BF16.PACK_AB R11, R11, R4 ;  /* 0x000000040b0b723e */ /* 0x000fe400000010ff */
[----:B------:R-:W2:Y:S02]  /*2b090*/  LDL.LU R4, [R1+0x688] ;  /* 0x0006880001047983 */ /* 0x000ea40000300800 */
[----:B0-----:R0:W-:Y:S01]  /*2b0a0*/  STL.64 [R1+0x340], R16 ;  /* 0x0003401001007387 */ /* 0x0011e20000100a00 */
[----:B------:R3:W-:Y:S01]  /*2b0b0*/  STL.64 [R1+0x348], R18 ;  /* 0x0003481201007387 */ /* 0x0007e20000100a00 */
[----:B------:R-:W-:-:S03]  /*2b0c0*/  F2FP.BF16.PACK_AB R15, R2, R3 ;  /* 0x00000003020f723e */ /* 0x000fc600000010ff */
[----:B0-----:R-:W4:Y:S01]  /*2b0d0*/  LDL.LU R16, [R1+0x194] ;  /* 0x0001940001107983 */ /* 0x001f220000300800 */
[----:B------:R-:W5:Y:S03]  /*2b0e0*/  LDL.LU R2, [R1+0x298] ;  /* 0x0002980001027983 */ /* 0x000f660000300800 */
[----:B-1----:R-:W-:Y:S01]  /*2b0f0*/  STL.64 [R1+0x330], R20 ;  /* 0x0003301401007387 */ /* 0x002fe20000100a00 */
[----:B------:R-:W-:Y:S02]  /*2b100*/  STL.64 [R1+0x338], R22 ;  /* 0x0003381601007387 */ /* 0x000fe40000100a00 */
[----:B------:R-:W0:Y:S04]  /*2b110*/  LDS.128 R20, [R6] ;  /* 0x0000000006147984 */ /* 0x000e280000000c00 */
[----:B------:R-:W2:Y:S01]  /*2b120*/  LDL.LU R17, [R1+0x1a0] ;  /* 0x0001a00001117983 */ /* 0x000ea20000300800 */
[----:B------:R-:W2:Y:S01]  /*2b130*/  LDL.LU R3, [R1+0x2a0] ;  /* 0x0002a00001037983 */ /* 0x000ea20000300800 */
[----:B---3--:R-:W3:Y:S02]  /*2b140*/  LDL.LU R18, [R1+0x1b0] ;  /* 0x0001b00001127983 */ /* 0x008ee40000300800 */
[----:B------:R-:W2:Y:S01]  /*2b150*/  LDL.LU R19, [R1+0x1c8] ;  /* 0x0001c80001137983 */ /* 0x000ea20000300800 */
[----:B0-----:R-:W-:Y:S01]  /*2b160*/  STL.64 [R1+0x320], R20 ;  /* 0x0003201401007387 */ /* 0x001fe20000100a00 */
[----:B------:R-:W-:Y:S02]  /*2b170*/  STL.64 [R1+0x328], R22 ;  /* 0x0003281601007387 */ /* 0x000fe40000100a00 */
[----:B------:R-:W0:Y:S04]  /*2b180*/  LDS.128 R20, [R7] ;  /* 0x0000000007147984 */ /* 0x000e280000000c00 */
[----:B------:R-:W-:Y:S06]  /*2b190*/  BAR.SYNC.DEFER_BLOCKING 0x0 ;  /* 0x0000000000007b1d */ /* 0x000fec0000010000 */
[----:B0-----:R-:W-:Y:S01]  /*2b1a0*/  STL.64 [R1+0x310], R20 ;  /* 0x0003101401007387 */ /* 0x001fe20000100a00 */
[----:B------:R0:W-:Y:S03]  /*2b1b0*/  STL.64 [R1+0x318], R22 ;  /* 0x0003181601007387 */ /* 0x0001e60000100a00 */
[----:B0-----:R-:W2:Y:S01]  /*2b1c0*/  LDL.LU.64 R22, [R1+0xc00] ;  /* 0x000c000001167983 */ /* 0x001ea20000300a00 */
[----:B------:R-:W2:Y:S02]  /*2b1d0*/  LDL.LU.64 R20, [R1+0xbf8] ;  /* 0x000bf80001147983 */ /* 0x000ea40000300a00 */
[----:B------:R0:W-:Y:S02]  /*2b1e0*/  STL [R1+0xbc8], R7 ;  /* 0x000bc80701007387 */ /* 0x0001e40000100800 */
[----:B0-----:R-:W3:Y:S01]  /*2b1f0*/  LDL.LU R7, [R1+0x68c] ;  /* 0x00068c0001077983 */ /* 0x001ee20000300800 */
[----:B------:R0:W-:Y:S03]  /*2b200*/  STL [R1+0xbcc], R6 ;  /* 0x000bcc0601007387 */ /* 0x0001e60000100800 */
[----:B0-----:R-:W3:Y:S04]  /*2b210*/  LDL.LU R6, [R1+0x658] ;  /* 0x0006580001067983 */ /* 0x001ee80000300800 */
[----:B--2---:R0:W-:Y:S01]  /*2b220*/  STS.128 [R29], R20 ;  /* 0x000000141d007388 */ /* 0x0041e20000000c00 */
[----:B------:R1:W-:Y:S03]  /*2b230*/  STS.128 [R29+0x80], R24 ;  /* 0x000080181d007388 */ /* 0x0003e60000000c00 */
[----:B0-----:R-:W5:Y:S01]  /*2b240*/  LDL.LU R20, [R1+0x294] ;  /* 0x0002940001147983 */ /* 0x001f620000300800 */
[----:B------:R-:W2:Y:S02]  /*2b250*/  LDL.LU R21, [R1+0x29c] ;  /* 0x00029c0001157983 */ /* 0x000ea40000300800 */
[----:B------:R-:W2:Y:S02]  /*2b260*/  LDL.LU R22, [R1+0x2a4] ;  /* 0x0002a40001167983 */ /* 0x000ea40000300800 */
[----:B------:R-:W2:Y:S01]  /*2b270*/  LDL.LU R23, [R1+0x2b4] ;  /* 0x0002b40001177983 */ /* 0x000ea20000300800 */
[----:B-1----:R-:W4:Y:S01]  /*2b280*/  LDL.LU R26, [R1+0x198] ;  /* 0x00019800011a7983 */ /* 0x002f220000300800 */
[----:B------:R-:W2:Y:S02]  /*2b290*/  LDL.LU R24, [R1+0x45c] ;  /* 0x00045c0001187983 */ /* 0x000ea40000300800 */
[----:B------:R-:W2:Y:S02]  /*2b2a0*/  LDL.LU R25, [R1+0x458] ;  /* 0x0004580001197983 */ /* 0x000ea40000300800 */
[----:B------:R-:W2:Y:S01]  /*2b2b0*/  LDL.LU R27, [R1+0x65c] ;  /* 0x00065c00011b7983 */ /* 0x000ea20000300800 */
[----:B------:R0:W-:Y:S01]  /*2b2c0*/  STS.128 [R29+0x800], R8 ;  /* 0x000800081d007388 */ /* 0x0001e20000000c00 */
[----:B------:R1:W-:Y:S02]  /*2b2d0*/  STS.128 [R29+0x880], R12 ;  /* 0x0008800c1d007388 */ /* 0x0003e40000000c00 */
[----:B------:R-:W-:Y:S06]  /*2b2e0*/  BAR.SYNC.DEFER_BLOCKING 0x0 ;  /* 0x0000000000007b1d */ /* 0x000fec0000010000 */
[----:B0-----:R-:W2:Y:S01]  /*2b2f0*/  LDL.LU R8, [R1+0x408] ;  /* 0x0004080001087983 */ /* 0x001ea20000300800 */
[----:B------:R-:W2:Y:S02]  /*2b300*/  LDL.LU R9, [R1+0x450] ;  /* 0x0004500001097983 */ /* 0x000ea40000300800 */
[----:B------:R-:W2:Y:S02]  /*2b310*/  LDL.LU R10, [R1+0x63c] ;  /* 0x00063c00010a7983 */ /* 0x000ea40000300800 */
[----:B------:R-:W2:Y:S01]  /*2b320*/  LDL.LU R11, [R1+0x638] ;  /* 0x00063800010b7983 */ /* 0x000ea20000300800 */
[----:B-1----:R-:W2:Y:S01]  /*2b330*/  LDL.LU R12, [R1+0x40c] ;  /* 0x00040c00010c7983 */ /* 0x002ea20000300800 */
[----:B------:R-:W2:Y:S02]  /*2b340*/  LDL.LU R13, [R1+0x60c] ;  /* 0x00060c00010d7983 */ /* 0x000ea40000300800 */
[----:B------:R-:W2:Y:S02]  /*2b350*/  LDL.LU R14, [R1+0x608] ;  /* 0x00060800010e7983 */ /* 0x000ea40000300800 */
[----:B------:R-:W2:Y:S01]  /*2b360*/  LDL.LU R15, [R1+0x454] ;  /* 0x00045400010f7983 */ /* 0x000ea20000300800 */
[----:B-----5:R-:W-:-:S02]  /*2b370*/  F2FP.BF16.PACK_AB R20, R2, R20 ;  /* 0x000000140214723e */ /* 0x020fc400000010ff */
[----:B----4-:R-:W-:Y:S02]  /*2b380*/  F2FP.BF16.PACK_AB R16, R26, R16 ;  /* 0x000000101a10723e */ /* 0x010fe400000010ff */
[----:B------:R-:W4:Y:S01]  /*2b390*/  LDL.LU R26, [R1+0x40] ;  /* 0x00004000011a7983 */ /* 0x000f220000300800 */
[----:B------:R-:W5:Y:S02]  /*2b3a0*/  LDL.LU R2, [R1+0xbf0] ;  /* 0x000bf00001027983 */ /* 0x000f640000300800 */
[----:B-----5:R-:W-:Y:S02]  /*2b3b0*/  F2FP.BF16.PACK_AB R17, R2, R17 ;  /* 0x000000110211723e */ /* 0x020fe400000010ff */
[----:B------:R-:W3:Y:S01]  /*2b3c0*/  LDL.LU R2, [R1+0xbec] ;  /* 0x000bec0001027983 */ /* 0x000ee20000300800 */
[----:B--2---:R-:W-:Y:S02]  /*2b3d0*/  F2FP.BF16.PACK_AB R21, R3, R21 ;  /* 0x000000150315723e */ /* 0x004fe400000010ff */
[----:B------:R-:W2:Y:S01]  /*2b3e0*/  LDL.LU R3, [R1+0xbe8] ;  /* 0x000be80001037983 */ /* 0x000ea20000300800 */
[----:B---3--:R-:W-:-:S02]  /*2b3f0*/  F2FP.BF16.PACK_AB R18, R2, R18 ;  /* 0x000000120212723e */ /* 0x008fc400000010ff */
[----:B------:R-:W3:Y:S02]  /*2b400*/  LDL.LU R2, [R1+0xbe4] ;  /* 0x000be40001027983 */ /* 0x000ee40000300800 */
[----:B---3--:R-:W-:Y:S02]  /*2b410*/  F2FP.BF16.PACK_AB R22, R2, R22 ;  /* 0x000000160216723e */ /* 0x008fe400000010ff */
[----:B------:R-:W3:Y:S01]  /*2b420*/  LDL.LU R2, [R1+0xbe0] ;  /* 0x000be00001027983 */ /* 0x000ee20000300800 */
[----:B--2---:R-:W-:Y:S02]  /*2b430*/  F2FP.BF16.PACK_AB R19, R3, R19 ;  /* 0x000000130313723e */ /* 0x004fe400000010ff */
[----:B------:R-:W2:Y:S01]  /*2b440*/  LDL.LU R3, [R1+0xbdc] ;  /* 0x000bdc0001037983 */ /* 0x000ea20000300800 */
[----:B------:R-:W-:Y:S01]  /*2b450*/  F2FP.BF16.PACK_AB R8, R12, R8 ;  /* 0x000000080c08723e */ /* 0x000fe200000010ff */
[----:B------:R-:W-:Y:S01]  /*2b460*/  F2FP.BF16.PACK_AB R12, R13, R14 ;  /* 0x0000000e0d0c723e */ /* 0x000fe200000010ff */
[----:B------:R-:W-:-:S02]  /*2b470*/  F2FP.BF16.PACK_AB R9, R15, R9 ;  /* 0x000000090f09723e */ /* 0x000fc400000010ff */
[----:B------:R-:W-:Y:S01]  /*2b480*/  F2FP.BF16.PACK_AB R14, R27, R6 ;  /* 0x000000061b0e723e */ /* 0x000fe200000010ff */
[----:B------:R-:W-:Y:S02]  /*2b490*/  F2FP.BF16.PACK_AB R15, R7, R4 ;  /* 0x00000004070f723e */ /* 0x000fe400000010ff */
[----:B------:R-:W0:Y:S01]  /*2b4a0*/  LDS.128 R4, [R5] ;  /* 0x0000000005047984 */ /* 0x000e220000000c00 */
[----:B---3--:R-:W-:-:S03]  /*2b4b0*/  F2FP.BF16.PACK_AB R23, R2, R23 ;  /* 0x000000170217723e */ /* 0x008fc600000010ff */
[----:B------:R-:W2:Y:S01]  /*2b4c0*/  LDL.LU R2, [R1+0xbd8] ;  /* 0x000bd80001027983 */ /* 0x000ea20000300800 */
[----:B------:R-:W-:Y:S01]  /*2b4d0*/  F2FP.BF16.PACK_AB R13, R10, R11 ;  /* 0x0000000b0a0d723e */ /* 0x000fe200000010ff */
[----:B------:R-:W-:Y:S01]  /*2b4e0*/  F2FP.BF16.PACK_AB R10, R24, R25 ;  /* 0x00000019180a723e */ /* 0x000fe200000010ff */
[----:B--2---:R-:W-:Y:S02]  /*2b4f0*/  F2FP.BF16.PACK_AB R11, R2, R3 ;  /* 0x00000003020b723e */ /* 0x004fe400000010ff */
[----:B------:R-:W2:Y:S01]  /*2b500*/  LDL.LU R2, [R1+0xbd4] ;  /* 0x000bd40001027983 */ /* 0x000ea20000300800 */
[----:B------:R-:W3:Y:S02]  /*2b510*/  LDL.LU R3, [R1+0xbd0] ;  /* 0x000bd00001037983 */ /* 0x000ee40000300800 */
[----:B------:R-:W5:Y:S02]  /*2b520*/  LDL.LU R24, [R1+0x60] ;  /* 0x0000600001187983 */ /* 0x000f640000300800 */
[----:B0-----:R-:W-:Y:S01]  /*2b530*/  STL.64 [R1+0x300], R4 ;  /* 0x0003000401007387 */ /* 0x001fe20000100a00 */
[----:B------:R-:W-:Y:S02]  /*2b540*/  STL.64 [R1+0x308], R6 ;  /* 0x0003080601007387 */ /* 0x000fe40000100a00 */
[----:B------:R-:W0:Y:S02]  /*2b550*/  LDS.128 R4, [R28] ;  /* 0x000000001c047984 */ /* 0x000e240000000c00 */
[----:B0-----:R-:W-:Y:S02]  /*2b560*/  STL.64 [R1+0x2f0], R4 ;  /* 0x0002f00401007387 */ /* 0x001fe40000100a00 */
[----:B------:R0:W-:Y:S02]  /*2b570*/  STL.64 [R1+0x2f8], R6 ;  /* 0x0002f80601007387 */ /* 0x0001e40000100a00 */
[----:B0-----:R-:W2:Y:S01]  /*2b580*/  LDL.LU R6, [R1+0xbcc] ;  /* 0x000bcc0001067983 */ /* 0x001ea20000300800 */
[----:B------:R-:W3:Y:S03]  /*2b590*/  LDL.LU R28, [R1+0x50] ;  /* 0x00005000011c7983 */ /* 0x000ee60000300800 */
[----:B--2---:R-:W0:Y:S04]  /*2b5a0*/  LDS.128 R4, [R6] ;  /* 0x0000000006047984 */ /* 0x004e280000000c00 */
[----:B0-----:R-:W-:Y:S01]  /*2b5b0*/  STL.64 [R1+0x2e0], R4 ;  /* 0x0002e00401007387 */ /* 0x001fe20000100a00 */
[----:B------:R0:W-:Y:S03]  /*2b5c0*/  STL.64 [R1+0x2e8], R6 ;  /* 0x0002e80601007387 */ /* 0x0001e60000100a00 */
[----:B0-----:R-:W2:Y:S01]  /*2b5d0*/  LDL.LU R7, [R1+0xbc8] ;  /* 0x000bc80001077983 */ /* 0x001ea20000300800 */
[----:B------:R-:W-:Y:S01]  /*2b5e0*/  IMAD.MOV.U32 R27, RZ, RZ, c[0x0][0x1c8] ;  /* 0x00007200ff1b7624 */ /* 0x000fe200078e00ff */
[----:B----4-:R-:W-:-:S02]  /*2b5f0*/  PRMT R0, R26, 0x7632, R0 ;  /* 0x000076321a007816 */ /* 0x010fc40000000000 */
[----:B--2---:R-:W0:Y:S01]  /*2b600*/  LDS.128 R4, [R7] ;  /* 0x0000000007047984 */ /* 0x004e220000000c00 */
[----:B------:R-:W-:Y:S06]  /*2b610*/  BAR.SYNC.DEFER_BLOCKING 0x0 ;  /* 0x0000000000007b1d */ /* 0x000fec0000010000 */
[----:B------:R-:W-:Y:S01]  /*2b620*/  STS.128 [R29], R16 ;  /* 0x000000101d007388 */ /* 0x000fe20000000c00 */
[----:B------:R-:W-:Y:S02]  /*2b630*/  STS.128 [R29+0x80], R20 ;  /* 0x000080141d007388 */ /* 0x000fe40000000c00 */
[----:B------:R1:W-:Y:S02]  /*2b640*/  STS.128 [R29+0x800], R8 ;  /* 0x000800081d007388 */ /* 0x0003e40000000c00 */
[----:B------:R-:W-:Y:S01]  /*2b650*/  STS.128 [R29+0x880], R12 ;  /* 0x0008800c1d007388 */ /* 0x000fe20000000c00 */
[----:B------:R-:W-:Y:S06]  /*2b660*/  BAR.SYNC.DEFER_BLOCKING 0x0 ;  /* 0x0000000000007b1d */ /* 0x000fec0000010000 */
[----:B0-----:R-:W-:Y:S01]  /*2b670*/  STL.64 [R1+0x2d0], R4 ;  /* 0x0002d00401007387 */ /* 0x001fe20000100a00 */
[----:B------:R0:W-:Y:S01]  /*2b680*/  STL.64 [R1+0x2d8], R6 ;  /* 0x0002d80601007387 */ /* 0x0001e20000100a00 */
[C---:B-1----:R-:W-:Y:S01]  /*2b690*/  SHF.L.U32 R11, R27.reuse, 0x1, RZ ;  /* 0x000000011b0b7819 */ /* 0x042fe200000006ff */
[C---:B------:R-:W-:Y:S01]  /*2b6a0*/  IMAD R18, R27.reuse, 0x6, RZ ;  /* 0x000000061b127824 */ /* 0x040fe200078e02ff */
[----:B------:R-:W-:-:S02]  /*2b6b0*/  LEA R10, P4, R27, R2, 0x2 ;  /* 0x000000021b0a7211 */ /* 0x000fc400078810ff */
[----:B------:R-:W-:Y:S01]  /*2b6c0*/  IADD3 R8, P5, R11, R2, RZ ;  /* 0x000000020b087210 */ /* 0x000fe20007fbe0ff */
[----:B0-----:R-:W2:Y:S01]  /*2b6d0*/  LDL.LU.64 R6, [R1+0xbc0] ;  /* 0x000bc00001067983 */ /* 0x001ea20000300a00 */
[----:B------:R-:W4:Y:S02]  /*2b6e0*/  LDL.LU.64 R4, [R1+0xbb8] ;  /* 0x000bb80001047983 */ /* 0x000f240000300a00 */
[----:B------:R-:W2:Y:S02]  /*2b6f0*/  LDL.LU R29, [R1+0xbb4] ;  /* 0x000bb400011d7983 */ /* 0x000ea40000300800 */
[----:B------:R-:W2:Y:S01]  /*2b700*/  LDL.LU R25, [R1+0x30] ;  /* 0x0000300001197983 */ /* 0x000ea20000300800 */
[----:B---3--:R0:W-:Y:S01]  /*2b710*/  STG.E.U16 [R2.64], R26 ;  /* 0x0000001a02007986 */ /* 0x0081e2000c101504 */
[CC--:B------:R-:W-:Y:S01]  /*2b720*/  LEA.HI.X.SX32 R9, R27.reuse, R3.reuse, 0x1, P5 ;  /* 0x000000031b097211 */ /* 0x0c0fe200028f0eff */
[----:B------:R-:W-:Y:S01]  /*2b730*/  IMAD R13, R27, 0x3, RZ ;  /* 0x000000031b0d7824 */ /* 0x000fe200078e02ff */
[----:B------:R-:W-:-:S02]  /*2b740*/  LEA.HI.X.SX32 R11, R11, R3, 0x1, P4 ;  /* 0x000000030b0b7211 */ /* 0x000fc400020f0eff */
[-C--:B------:R-:W-:Y:S02]  /*2b750*/  IADD3 R12, P5, R18, R2.reuse, RZ ;  /* 0x00000002120c7210 */ /* 0x080fe40007fbe0ff */
[C---:B------:R-:W-:Y:S02]  /*2b760*/  SHF.L.U32 R15, R27.reuse, 0x2, RZ ;  /* 0x000000021b0f7819 */ /* 0x040fe400000006ff */
[----:B------:R-:W-:Y:S01]  /*2b770*/  LEA R14, P6, R27, R2, 0x3 ;  /* 0x000000021b0e7211 */ /* 0x000fe200078c18ff */
[----:B------:R1:W-:Y:S04]  /*2b780*/  STG.E.U16 [R8.64], R0 ;  /* 0x0000000008007986 */ /* 0x0003e8000c101504 */
[----:B0-----:R-:W3:Y:S01]  /*2b790*/  LDL.LU R26, [R1+0x44] ;  /* 0x00004400011a7983 */ /* 0x001ee20000300800 */
[-C--:B------:R-:W-:Y:S01]  /*2b7a0*/  LEA.HI.X.SX32 R13, R13, R3.reuse, 0x1, P5 ;  /* 0x000000030d0d7211 */ /* 0x080fe200028f0eff */
[----:B-----5:R0:W-:Y:S01]  /*2b7b0*/  STG.E.U16 [R10.64], R24 ;  /* 0x000000180a007986 */ /* 0x0201e2000c101504 */
[----:B------:R-:W-:-:S02]  /*2b7c0*/  LEA.HI.X.SX32 R15, R15, R3, 0x1, P6 ;  /* 0x000000030f0f7211 */ /* 0x000fc400030f0eff */
[----:B-1----:R-:W-:Y:S02]  /*2b7d0*/  PRMT R0, R24, 0x7632, R0 ;  /* 0x0000763218007816 */ /* 0x002fe40000000000 */
[----:B0-----:R-:W5:Y:S04]  /*2b7e0*/  LDL.LU R24, [R1+0x64] ;  /* 0x0000640001187983 */ /* 0x001f680000300800 */
[----:B------:R0:W-:Y:S01]  /*2b7f0*/  STG.E.U16 [R12.64], R0 ;  /* 0x000000000c007986 */ /* 0x0001e2000c101504 */
[----:B------:R1:W-:Y:S01]  /*2b800*/  STG.E.U16 [R14.64], R28 ;  /* 0x0000001c0e007986 */ /* 0x0003e2000c101504 */
[----:B0-----:R-:W-:Y:S02]  /*2b810*/  PRMT R0, R28, 0x7632, R0 ;  /* 0x000076321c007816 */ /* 0x001fe40000000000 */
[----:B-1----:R-:W4:Y:S01]  /*2b820*/  LDL.LU R28, [R1+0x54] ;  /* 0x00005400011c7983 */ /* 0x002f220000300800 */
[----:B------:R-:W-:-:S02]  /*2b830*/  IMAD R17, R27, 0xa, RZ ;  /* 0x0000000a1b117824 */ /* 0x000fc400078e02ff */
[C---:B------:R-:W-:Y:S02]  /*2b840*/  IMAD R9, R27.reuse, 0x5, RZ ;  /* 0x000000051b097824 */ /* 0x040fe400078e02ff */
[C---:B------:R-:W-:Y:S02]  /*2b850*/  IMAD R16, R27.reuse, 0xc, RZ ;  /* 0x0000000c1b107824 */ /* 0x040fe400078e02ff */
[----:B------:R-:W-:Y:S01]  /*2b860*/  IMAD R20, R27, 0xe, RZ ;  /* 0x0000000e1b147824 */ /* 0x000fe200078e02ff */
[-C--:B------:R-:W-:Y:S01]  /*2b870*/  IADD3 R8, P5, R17, R2.reuse, RZ ;  /* 0x0000000211087210 */ /* 0x080fe20007fbe0ff */
[----:B------:R-:W-:Y:S01]  /*2b880*/  IMAD R13, R27, 0x7, RZ ;  /* 0x000000071b0d7824 */ /* 0x000fe200078e02ff */
[-C--:B------:R-:W-:Y:S02]  /*2b890*/  IADD3 R10, P4, R16, R2.reuse, RZ ;  /* 0x00000002100a7210 */ /* 0x080fe40007f9e0ff */
[----:B------:R-:W-:Y:S01]  /*2b8a0*/  LEA.HI.X.SX32 R9, R9, R3, 0x1, P5 ;  /* 0x0000000309097211 */ /* 0x000fe200028f0eff */
[----:B------:R-:W-:-:S02]  /*2b8b0*/  IADD3 R12, P5, R20, R2, RZ ;  /* 0x00000002140c7210 */ /* 0x000fc40007fbe0ff */
[C---:B------:R-:W-:Y:S01]  /*2b8c0*/  IMAD R19, R27.reuse, 0x12, RZ ;  /* 0x000000121b137824 */ /* 0x040fe200078e02ff */
[C---:B------:R-:W-:Y:S02]  /*2b8d0*/  SHF.L.U32 R15, R27.reuse, 0x3, RZ ;  /* 0x000000031b0f7819 */ /* 0x040fe400000006ff */
[----:B------:R-:W-:Y:S02]  /*2b8e0*/  LEA R14, P6, R27, R2, 0x4 ;  /* 0x000000021b0e7211 */ /* 0x000fe400078c20ff */
[-C--:B------:R-:W-:Y:S01]  /*2b8f0*/  LEA.HI.X.SX32 R11, R18, R3.reuse, 0x1, P4 ;  /* 0x00000003120b7211 */ /* 0x080fe200020f0eff */
[----:B------:R0:W-:Y:S01]  /*2b900*/  STG.E.U16 [R8.64], R0 ;  /* 0x0000000008007986 */ /* 0x0001e2000c101504 */
[-C--:B------:R-:W-:Y:S01]  /*2b910*/  LEA.HI.X.SX32 R13, R13, R3.reuse, 0x1, P5 ;  /* 0x000000030d0d7211 */ /* 0x080fe200028f0eff */
[----:B------:R-:W-:Y:S01]  /*2b920*/  IMAD R18, R27, 0x14, RZ ;  /* 0x000000141b127824 */ /* 0x000fe200078e02ff */
[----:B------:R-:W-:Y:S01]  /*2b930*/  LEA.HI.X.SX32 R15, R15, R3, 0x1, P6 ;  /* 0x000000030f0f7211 */ /* 0x000fe200030f0eff */
[----:B------:R-:W-:-:S02]  /*2b940*/  IMAD R21, R27, 0x16, RZ ;  /* 0x000000161b157824 */ /* 0x000fc400078e02ff */
[C---:B------:R-:W-:Y:S02]  /*2b950*/  IMAD R22, R27.reuse, 0x18, RZ ;  /* 0x000000181b167824 */ /* 0x040fe400078e02ff */
[----:B0-----:R-:W-:Y:S01]  /*2b960*/  IMAD R9, R27, 0x9, RZ ;  /* 0x000000091b097824 */ /* 0x001fe200078e02ff */
[----:B------:R-:W-:-:S04]  /*2b970*/  IADD3 R8, P5, R19, R2, RZ ;  /* 0x0000000213087210 */ /* 0x000fc80007fbe0ff */
[----:B------:R-:W-:Y:S02]  /*2b980*/  LEA.HI.X.SX32 R9, R9, R3, 0x1, P5 ;  /* 0x0000000309097211 */ /* 0x000fe400028f0eff */
[----:B--2---:R-:W-:Y:S01]  /*2b990*/  PRMT R0, R25, 0x7632, R0 ;  /* 0x0000763219007816 */ /* 0x004fe20000000000 */
[----:B------:R0:W-:Y:S04]  /*2b9a0*/  STG.E.U16 [R10.64], R25 ;  /* 0x000000190a007986 */ /* 0x0001e8000c101504 */
[----:B------:R1:W-:Y:S04]  /*2b9b0*/  STG.E.U16 [R12.64], R0 ;  /* 0x000000000c007986 */ /* 0x0003e8000c101504 */
[----:B0-----:R-:W2:Y:S01]  /*2b9c0*/  LDL.LU R25, [R1+0x34] ;  /* 0x0000340001197983 */ /* 0x001ea20000300800 */
[----:B------:R-:W-:-:S03]  /*2b9d0*/  IADD3 R10, P4, R18, R2, RZ ;  /* 0x00000002120a7210 */ /* 0x000fc60007f9e0ff */
[----:B---3--:R0:W-:Y:S01]  /*2b9e0*/  STG.E.U16 [R14.64], R26 ;  /* 0x0000001a0e007986 */ /* 0x0081e2000c101504 */
[----:B-1----:R-:W-:Y:S01]  /*2b9f0*/  PRMT R0, R26, 0x7632, R0 ;  /* 0x000076321a007816 */ /* 0x002fe20000000000 */
[----:B------:R-:W-:Y:S01]  /*2ba00*/  IMAD R13, R27, 0xb, RZ ;  /* 0x0000000b1b0d7824 */ /* 0x000fe200078e02ff */
[-C--:B------:R-:W-:Y:S02]  /*2ba10*/  IADD3 R12, P5, R21, R2.reuse, RZ ;  /* 0x00000002150c7210 */ /* 0x080fe40007fbe0ff */
[-C--:B------:R-:W-:Y:S01]  /*2ba20*/  LEA.HI.X.SX32 R11, R17, R3.reuse, 0x1, P4 ;  /* 0x00000003110b7211 */ /* 0x080fe200020f0eff */
[----:B------:R5:W-:Y:S01]  /*2ba30*/  STG.E.U16 [R8.64], R0 ;  /* 0x0000000008007986 */ /* 0x000be2000c101504 */
[-C--:B------:R-:W-:Y:S02]  /*2ba40*/  LEA.HI.X.SX32 R13, R13, R3.reuse, 0x1, P5 ;  /* 0x000000030d0d7211 */ /* 0x080fe400028f0eff */
[----:B0-----:R-:W-:Y:S01]  /*2ba50*/  IADD3 R14, P6, R22, R2, RZ ;  /* 0x00000002160e7210 */ /* 0x001fe20007fde0ff */
[----:B------:R-:W3:Y:S03]  /*2ba60*/  LDL.LU R26, [R1+0x48] ;  /* 0x00004800011a7983 */ /* 0x000ee60000300800 */
[----:B------:R-:W-:-:S02]  /*2ba70*/  LEA.HI.X.SX32 R15, R16, R3, 0x1, P6 ;  /* 0x00000003100f7211 */ /* 0x000fc400030f0eff */
[----:B-----5:R-:W-:Y:S01]  /*2ba80*/  PRMT R0, R24, 0x7632, R0 ;  /* 0x0000763218007816 */ /* 0x020fe20000000000 */
[----:B------:R-:W-:Y:S04]  /*2ba90*/  STG.E.U16 [R10.64], R24 ;  /* 0x000000180a007986 */ /* 0x000fe8000c101504 */
[----:B------:R0:W-:Y:S01]  /*2baa0*/  STG.E.U16 [R12.64], R0 ;  /* 0x000000000c007986 */ /* 0x0001e2000c101504 */
[----:B----4-:R1:W-:Y:S01]  /*2bab0*/  STG.E.U16 [R14.64], R28 ;  /* 0x0000001c0e007986 */ /* 0x0103e2000c101504 */
[----:B0-----:R-:W-:Y:S02]  /*2bac0*/  PRMT R0, R28, 0x7632, R0 ;  /* 0x000076321c007816 */ /* 0x001fe40000000000 */
[----:B-1----:R-:W4:Y:S01]  /*2bad0*/  LDL.LU R28, [R1+0x68] ;  /* 0x00006800011c7983 */ /* 0x002f220000300800 */
[----:B------:R-:W-:-:S02]  /*2bae0*/  IMAD R17, R27, 0x1a, RZ ;  /* 0x0000001a1b117824 */ /* 0x000fc400078e02ff */
[C---:B------:R-:W-:Y:S02]  /*2baf0*/  IMAD R16, R27.reuse, 0x1c, RZ ;  /* 0x0000001c1b107824 */ /* 0x040fe400078e02ff */
[C---:B------:R-:W-:Y:S02]  /*2bb00*/  IMAD R9, R27.reuse, 0xd, RZ ;  /* 0x0000000d1b097824 */ /* 0x040fe400078e02ff */
[----:B------:R-:W-:Y:S01]  /*2bb10*/  IMAD R24, R27, 0x1e, RZ ;  /* 0x0000001e1b187824 */ /* 0x000fe200078e02ff */
[-C--:B------:R-:W-:Y:S02]  /*2bb20*/  IADD3 R8, P5, R17, R2.reuse, RZ ;  /* 0x0000000211087210 */ /* 0x080fe40007fbe0ff */
[-C--:B------:R-:W-:Y:S01]  /*2bb30*/  IADD3 R10, P4, R16, R2.reuse, RZ ;  /* 0x00000002100a7210 */ /* 0x080fe20007f9e0ff */
[----:B------:R-:W-:Y:S01]  /*2bb40*/  IMAD R13, R27, 0xf, RZ ;  /* 0x0000000f1b0d7824 */ /* 0x000fe200078e02ff */
[-C--:B------:R-:W-:Y:S01]  /*2bb50*/  LEA.HI.X.SX32 R9, R9, R3.reuse, 0x1, P5 ;  /* 0x0000000309097211 */ /* 0x080fe200028f0eff */
[----:B------:R-:W-:Y:S01]  /*2bb60*/  IADD3 R12, P5, R24, R2, RZ ;  /* 0x00000002180c7210 */ /* 0x000fe20007fbe0ff */
[----:B------:R-:W-:Y:S01]  /*2bb70*/  LEA.HI.X.SX32 R11, R20, R3, 0x1, P4 ;  /* 0x00000003140b7211 */ /* 0x000fe200020f0eff */
[----:B------:R-:W-:-:S02]  /*2bb80*/  IMAD R23, R27, 0x22, RZ ;  /* 0x000000221b177824 */ /* 0x000fc400078e02ff */
[----:B------:R0:W-:Y:S01]  /*2bb90*/  STG.E.U16 [R8.64], R0 ;  /* 0x0000000008007986 */ /* 0x0001e2000c101504 */
[----:B------:R-:W-:Y:S02]  /*2bba0*/  LEA.HI.X.SX32 R13, R13, R3, 0x1, P5 ;  /* 0x000000030d0d7211 */ /* 0x000fe400028f0eff */
[C---:B------:R-:W-:Y:S02]  /*2bbb0*/  SHF.L.U32 R15, R27.reuse, 0x4, RZ ;  /* 0x000000041b0f7819 */ /* 0x040fe400000006ff */
[C---:B------:R-:W-:Y:S01]  /*2bbc0*/  LEA R14, P6, R27.reuse, R2, 0x5 ;  /* 0x000000021b0e7211 */ /* 0x040fe200078c28ff */
[----:B------:R-:W-:-:S03]  /*2bbd0*/  IMAD R20, R27, 0x24, RZ ;  /* 0x000000241b147824 */ /* 0x000fc600078e02ff */
[----:B------:R-:W-:Y:S01]  /*2bbe0*/  LEA.HI.X.SX32 R15, R15, R3, 0x1, P6 ;  /* 0x000000030f0f7211 */ /* 0x000fe200030f0eff */
[----:B0-----:R-:W-:Y:S01]  /*2bbf0*/  IMAD R9, R27, 0x11, RZ ;  /* 0x000000111b097824 */ /* 0x001fe200078e02ff */
[----:B------:R-:W-:-:S04]  /*2bc00*/  IADD3 R8, P5, R23, R2, RZ ;  /* 0x0000000217087210 */ /* 0x000fc80007fbe0ff */
[-C--:B------:R-:W-:Y:S02]  /*2bc10*/  LEA.HI.X.SX32 R9, R9, R3.reuse, 0x1, P5 ;  /* 0x0000000309097211 */ /* 0x080fe400028f0eff */
[----:B--2---:R-:W-:Y:S01]  /*2bc20*/  PRMT R0, R25, 0x7632, R0 ;  /* 0x0000763219007816 */ /* 0x004fe20000000000 */
[----:B------:R0:W-:Y:S04]  /*2bc30*/  STG.E.U16 [R10.64], R25 ;  /* 0x000000190a007986 */ /* 0x0001e8000c101504 */
[----:B------:R3:W-:Y:S01]  /*2bc40*/  STG.E.U16 [R12.64], R0 ;  /* 0x000000000c007986 */ /* 0x0007e2000c101504 */
[C---:B0-----:R-:W-:Y:S01]  /*2bc50*/  IMAD R25, R27.reuse, 0x26, RZ ;  /* 0x000000261b197824 */ /* 0x041fe200078e02ff */
[-C--:B------:R-:W-:Y:S02]  /*2bc60*/  IADD3 R10, P4, R20, R2.reuse, RZ ;  /* 0x00000002140a7210 */ /* 0x080fe40007f9e0ff */
[----:B---3--:R-:W-:Y:S01]  /*2bc70*/  PRMT R0, R26, 0x7632, R0 ;  /* 0x000076321a007816 */ /* 0x008fe20000000000 */
[----:B------:R-:W-:Y:S01]  /*2bc80*/  IMAD R13, R27, 0x13, RZ ;  /* 0x000000131b0d7824 */ /* 0x000fe200078e02ff */
[-C--:B------:R-:W-:Y:S01]  /*2bc90*/  IADD3 R12, P5, R25, R2.reuse, RZ ;  /* 0x00000002190c7210 */ /* 0x080fe20007fbe0ff */
[----:B------:R0:W-:Y:S01]  /*2bca0*/  STG.E.U16 [R14.64], R26 ;  /* 0x0000001a0e007986 */ /* 0x0001e2000c101504 */
[-C--:B------:R-:W-:Y:S01]  /*2bcb0*/  LEA.HI.X.SX32 R11, R19, R3.reuse, 0x1, P4 ;  /* 0x00000003130b7211 */ /* 0x080fe200020f0eff */
[----:B------:R4:W-:Y:S01]  /*2bcc0*/  STG.E.U16 [R8.64], R0 ;  /* 0x0000000008007986 */ /* 0x0009e2000c101504 */
[-C--:B------:R-:W-:Y:S01]  /*2bcd0*/  LEA.HI.X.SX32 R13, R13, R3.reuse, 0x1, P5 ;  /* 0x000000030d0d7211 */ /* 0x080fe200028f0eff */
[----:B0-----:R-:W-:Y:S01]  /*2bce0*/  IMAD R26, R27, 0x28, RZ ;  /* 0x000000281b1a7824 */ /* 0x001fe200078e02ff */
[----:B----4-:R-:W-:Y:S01]  /*2bcf0*/  PRMT R0, R28, 0x7632, R0 ;  /* 0x000076321c007816 */ /* 0x010fe20000000000 */
[----:B------:R-:W-:Y:S03]  /*2bd00*/  STG.E.U16 [R10.64], R28 ;  /* 0x0000001c0a007986 */ /* 0x000fe6000c101504 */
[----:B------:R-:W-:Y:S01]  /*2bd10*/  IADD3 R14, P6, R26, R2, RZ ;  /* 0x000000021a0e7210 */ /* 0x000fe20007fde0ff */
[----:B------:R0:W-:Y:S03]  /*2bd20*/  STG.E.U16 [R12.64], R0 ;  /* 0x000000000c007986 */ /* 0x0001e6000c101504 */
[----:B------:R-:W-:-:S02]  /*2bd30*/  LEA.HI.X.SX32 R15, R18, R3, 0x1, P6 ;  /* 0x00000003120f7211 */ /* 0x000fc400030f0eff */
[----:B0-----:R-:W-:-:S05]  /*2bd40*/  MOV R13, c[0x0][0x1c8] ;  /* 0x00007200000d7a02 */ /* 0x001fca0000000f00 */
[----:B------:R-:W-:Y:S01]  /*2bd50*/  IMAD R18, R13, 0x2c, RZ ;  /* 0x0000002c0d127824 */ /* 0x000fe200078e02ff */
[----:B------:R0:W-:Y:S01]  /*2bd60*/  STG.E.U16 [R14.64], R29 ;  /* 0x0000001d0e007986 */ /* 0x0001e2000c101504 */
[----:B------:R-:W-:-:S03]  /*2bd70*/  PRMT R0, R29, 0x7632, R0 ;  /* 0x000076321d007816 */ /* 0x000fc60000000000 */
[----:B------:R-:W-:-:S04]  /*2bd80*/  IADD3 R10, P4, R18, R2, RZ ;  /* 0x00000002120a7210 */ /* 0x000fc80007f9e0ff */
[----:B------:R-:W-:Y:S01]  /*2bd90*/  LEA.HI.X.SX32 R11, R21, R3, 0x1, P4 ;  /* 0x00000003150b7211 */ /* 0x000fe200020f0eff */
[----:B0-----:R-:W2:Y:S01]  /*2bda0*/  LDL.LU R29, [R1+0xbb0] ;  /* 0x000bb000011d7983 */ /* 0x001ea20000300800 */
[----:B------:R-:W3:Y:S02]  /*2bdb0*/  LDL.LU R21, [R1+0x38] ;  /* 0x0000380001157983 */ /* 0x000ee40000300800 */
[C---:B------:R-:W-:Y:S02]  /*2bdc0*/  IMAD R19, R13.reuse, 0x2a, RZ ;  /* 0x0000002a0d137824 */ /* 0x040fe400078e02ff */
[C---:B------:R-:W-:Y:S02]  /*2bdd0*/  IMAD R9, R13.reuse, 0x15, RZ ;  /* 0x000000150d097824 */ /* 0x040fe400078e02ff */
[----:B------:R-:W-:Y:S01]  /*2bde0*/  IMAD R27, R13, 0x2e, RZ ;  /* 0x0000002e0d1b7824 */ /* 0x000fe200078e02ff */
[----:B------:R-:W-:Y:S01]  /*2bdf0*/  IADD3 R8, P5, R19, R2, RZ ;  /* 0x0000000213087210 */ /* 0x000fe20007fbe0ff */
[----:B------:R-:W-:-:S02]  /*2be00*/  IMAD R28, R13, 0x30, RZ ;  /* 0x000000300d1c7824 */ /* 0x000fc400078e02ff */
[----:B------:R-:W-:Y:S01]  /*2be10*/  IMAD R13, R13, 0x17, RZ ;  /* 0x000000170d0d7824 */ /* 0x000fe200078e02ff */
[----:B------:R-:W-:Y:S01]  /*2be20*/  LEA.HI.X.SX32 R9, R9, R3, 0x1, P5 ;  /* 0x0000000309097211 */ /* 0x000fe200028f0eff */
[----:B------:R-:W-:-:S04]  /*2be30*/  IADD3 R12, P5, R27, R2, RZ ;  /* 0x000000021b0c7210 */ /* 0x000fc80007fbe0ff */
[----:B------:R3:W-:Y:S01]  /*2be40*/  STG.E.U16 [R8.64], R0 ;  /* 0x0000000008007986 */ /* 0x0007e2000c101504 */
[----:B------:R-:W-:Y:S02]  /*2be50*/  LEA.HI.X.SX32 R13, R13, R3, 0x1, P5 ;  /* 0x000000030d0d7211 */ /* 0x000fe400028f0eff */
[----:B------:R-:W-:-:S04]  /*2be60*/  IADD3 R14, P6, R28, R2, RZ ;  /* 0x000000021c0e7210 */ /* 0x000fc80007fde0ff */
[----:B------:R-:W-:Y:S02]  /*2be70*/  LEA.HI.X.SX32 R15, R22, R3, 0x1, P6 ;  /* 0x00000003160f7211 */ /* 0x000fe400030f0eff */
[----:B---3--:R-:W-:Y:S01]  /*2be80*/  PRMT R0, R21, 0x7632, R0 ;  /* 0x0000763215007816 */ /* 0x008fe20000000000 */
[----:B------:R-:W-:Y:S04]  /*2be90*/  STG.E.U16 [R10.64], R21 ;  /* 0x000000150a007986 */ /* 0x000fe8000c101504 */
[----:B------:R0:W-:Y:S02]  /*2bea0*/  STG.E.U16 [R12.64], R0 ;  /* 0x000000000c007986 */ /* 0x0001e4000c101504 */
[----:B0-----:R-:W-:-:S05]  /*2beb0*/  MOV R13, c[0x0][0x1c8] ;  /* 0x00007200000d7a02 */ /* 0x001fca0000000f00 */
[C---:B------:R-:W-:Y:S02]  /*2bec0*/  IMAD R22, R13.reuse, 0x32, RZ ;  /* 0x000000320d167824 */ /* 0x040fe400078e02ff */
[----:B------:R-:W-:-:S03]  /*2bed0*/  IMAD R9, R13, 0x19, RZ ;  /* 0x000000190d097824 */ /* 0x000fc600078e02ff */
[----:B------:R-:W-:Y:S02]  /*2bee0*/  IADD3 R8, P5, R22, R2, RZ ;  /* 0x0000000216087210 */ /* 0x000fe40007fbe0ff */
[----:B--2---:R-:W-:Y:S02]  /*2bef0*/  PRMT R0, R29, 0x7632, R0 ;  /* 0x000076321d007816 */ /* 0x004fe40000000000 */
[----:B------:R-:W-:Y:S01]  /*2bf00*/  LEA.HI.X.SX32 R9, R9, R3, 0x1, P5 ;  /* 0x0000000309097211 */ /* 0x000fe200028f0eff */
[----:B------:R-:W-:Y:S04]  /*2bf10*/  STG.E.U16 [R14.64], R29 ;  /* 0x0000001d0e007986 */ /* 0x000fe8000c101504 */
[----:B------:R0:W-:Y:S04]  /*2bf20*/  STG.E.U16 [R8.64], R0 ;  /* 0x0000000008007986 */ /* 0x0001e8000c101504 */
[----:B0-----:R-:W2:Y:S01]  /*2bf30*/  LDL.LU R8, [R1+0x6c] ;  /* 0x00006c0001087983 */ /* 0x001ea20000300800 */
[----:B------:R-:W3:Y:S02]  /*2bf40*/  LDL.LU R9, [R1+0x5c] ;  /* 0x00005c0001097983 */ /* 0x000ee40000300800 */
[----:B------:R-:W-:-:S02]  /*2bf50*/  IMAD R21, R13, 0x34, RZ ;  /* 0x000000340d157824 */ /* 0x000fc400078e02ff */
[C---:B------:R-:W-:Y:S02]  /*2bf60*/  IMAD R29, R13.reuse, 0x36, RZ ;  /* 0x000000360d1d7824 */ /* 0x040fe400078e02ff */
[C---:B------:R-:W-:Y:S02]  /*2bf70*/  IMAD R15, R13.reuse, 0x38, RZ ;  /* 0x000000380d0f7824 */ /* 0x040fe400078e02ff */
[----:B------:R-:W-:Y:S01]  /*2bf80*/  IMAD R13, R13, 0x1b, RZ ;  /* 0x0000001b0d0d7824 */ /* 0x000fe200078e02ff */
[-C--:B------:R-:W-:Y:S02]  /*2bf90*/  IADD3 R10, P4, R21, R2.reuse, RZ ;  /* 0x00000002150a7210 */ /* 0x080fe40007f9e0ff */
[-C--:B------:R-:W-:Y:S02]  /*2bfa0*/  IADD3 R12, P5, R29, R2.reuse, RZ ;  /* 0x000000021d0c7210 */ /* 0x080fe40007fbe0ff */
[----:B------:R-:W-:Y:S02]  /*2bfb0*/  IADD3 R14, P6, R15, R2, RZ ;  /* 0x000000020f0e7210 */ /* 0x000fe40007fde0ff */
[----:B------:R-:W-:-:S02]  /*2bfc0*/  LEA.HI.X.SX32 R11, R17, R3, 0x1, P4 ;  /* 0x00000003110b7211 */ /* 0x000fc400020f0eff */
[-C--:B------:R-:W-:Y:S02]  /*2bfd0*/  LEA.HI.X.SX32 R13, R13, R3.reuse, 0x1, P5 ;  /* 0x000000030d0d7211 */ /* 0x080fe400028f0eff */
[----:B------:R-:W-:Y:S01]  /*2bfe0*/  LEA.HI.X.SX32 R15, R16, R3, 0x1, P6 ;  /* 0x00000003100f7211 */ /* 0x000fe200030f0eff */
[----:B------:R-:W-:-:S04]  /*2bff0*/  IMAD.MOV.U32 R17, RZ, RZ, c[0x0][0x1c8] ;  /* 0x00007200ff117624 */ /* 0x000fc800078e00ff */
[----:B------:R-:W-:Y:S01]  /*2c000*/  IMAD R17, R17, 0x3a, RZ ;  /* 0x0000003a11117824 */ /* 0x000fe200078e02ff */
[----:B--2---:R-:W-:Y:S01]  /*2c010*/  PRMT R0, R8, 0x7632, R0 ;  /* 0x0000763208007816 */ /* 0x004fe20000000000 */
[----:B------:R-:W-:Y:S04]  /*2c020*/  STG.E.U16 [R10.64], R8 ;  /* 0x000000080a007986 */ /* 0x000fe8000c101504 */
[----:B------:R-:W-:Y:S01]  /*2c030*/  STG.E.U16 [R12.64], R0 ;  /* 0x000000000c007986 */ /* 0x000fe2000c101504 */
[----:B---3--:R0:W-:Y:S02]  /*2c040*/  STG.E.U16 [R14.64], R9 ;  /* 0x000000090e007986 */ /* 0x0081e4000c101504 */
[----:B0-----:R-:W-:Y:S02]  /*2c050*/  MOV R14, c[0x0][0x1c8] ;  /* 0x00007200000e7a02 */ /* 0x001fe40000000f00 */
[----:B------:R-:W-:-:S02]  /*2c060*/  PRMT R0, R9, 0x7632, R0 ;  /* 0x0000763209007816 */ /* 0x000fc40000000000 */
[----:B------:R-:W-:Y:S01]  /*2c070*/  IADD3 R8, P5, R17, R2, RZ ;  /* 0x0000000211087210 */ /* 0x000fe20007fbe0ff */
[C---:B------:R-:W-:Y:S02]  /*2c080*/  IMAD R16, R14.reuse, 0x3c, RZ ;  /* 0x0000003c0e107824 */ /* 0x040fe400078e02ff */
[----:B------:R-:W-:-:S03]  /*2c090*/  IMAD R9, R14, 0x1d, RZ ;  /* 0x0000001d0e097824 */ /* 0x000fc600078e02ff */
[----:B------:R-:W-:Y:S02]  /*2c0a0*/  IADD3 R10, P4, R16, R2, RZ ;  /* 0x00000002100a7210 */ /* 0x000fe40007f9e0ff */
[-C--:B------:R-:W-:Y:S02]  /*2c0b0*/  LEA.HI.X.SX32 R9, R9, R3.reuse, 0x1, P5 ;  /* 0x0000000309097211 */ /* 0x080fe400028f0eff */
[----:B------:R-:W-:Y:S02]  /*2c0c0*/  LEA.HI.X.SX32 R11, R24, R3, 0x1, P4 ;  /* 0x00000003180b7211 */ /* 0x000fe400020f0eff */
[----:B------:R-:W2:Y:S04]  /*2c0d0*/  LDL.LU R24, [R1+0x90] ;  /* 0x0000900001187983 */ /* 0x000ea80000300800 */
[----:B------:R0:W-:Y:S04]  /*2c0e0*/  STG.E.U16 [R8.64], R0 ;  /* 0x0000000008007986 */ /* 0x0001e8000c101504 */
[----:B0-----:R-:W3:Y:S01]  /*2c0f0*/  LDL.LU R9, [R1+0x3c] ;  /* 0x00003c0001097983 */ /* 0x001ee20000300800 */
[----:B------:R-:W-:-:S02]  /*2c100*/  IMAD R12, R14, 0x3e, RZ ;  /* 0x0000003e0e0c7824 */ /* 0x000fc400078e02ff */
[----:B------:R-:W-:-:S03]  /*2c110*/  IMAD R13, R14, 0x1f, RZ ;  /* 0x0000001f0e0d7824 */ /* 0x000fc600078e02ff */
[-C--:B------:R-:W-:Y:S02]  /*2c120*/  IADD3 R12, P5, R12, R2.reuse, RZ ;  /* 0x000000020c0c7210 */ /* 0x080fe40007fbe0ff */
[C---:B------:R-:W-:Y:S01]  /*2c130*/  SHF.L.U32 R15, R14.reuse, 0x5, RZ ;  /* 0x000000050e0f7819 */ /* 0x040fe200000006ff */
[----:B------:R-:W-:Y:S01]  /*2c140*/  LEA R14, P6, R14, R2, 0x6 ;  /* 0x000000020e0e7211 */ /* 0x000fe200078c30ff */
[----:B------:R-:W-:-:S03]  /*2c150*/  LEA.HI.X.SX32 R13, R13, R3, 0x1, P5 ;  /* 0x000000030d0d7211 */ /* 0x000fc600028f0eff */
[----:B------:R-:W-:Y:S02]  /*2c160*/  LEA.HI.X.SX32 R15, R15, R3, 0x1, P6 ;  /* 0x000000030f0f7211 */ /* 0x000fe400030f0eff */
[----:B---3--:R-:W-:Y:S01]  /*2c170*/  PRMT R0, R9, 0x7632, R0 ;  /* 0x0000763209007816 */ /* 0x008fe20000000000 */
[----:B------:R-:W-:Y:S04]  /*2c180*/  STG.E.U16 [R10.64], R9 ;  /* 0x000000090a007986 */ /* 0x000fe8000c101504 */
[----:B------:R0:W-:Y:S01]  /*2c190*/  STG.E.U16 [R12.64], R0 ;  /* 0x000000000c007986 */ /* 0x0001e2000c101504 */
[----:B--2---:R1:W-:Y:S01]  /*2c1a0*/  STG.E.U16 [R14.64], R24 ;  /* 0x000000180e007986 */ /* 0x0043e2000c101504 */
[----:B0-----:R-:W-:Y:S02]  /*2c1b0*/  MOV R13, c[0x0][0x1c8] ;  /* 0x00007200000d7a02 */ /* 0x001fe40000000f00 */
[----:B------:R-:W-:-:S03]  /*2c1c0*/  PRMT R0, R24, 0x7632, R0 ;  /* 0x0000763218007816 */ /* 0x000fc60000000000 */
[C---:B-1----:R-:W-:Y:S02]  /*2c1d0*/  IMAD R24, R13.reuse, 0x44, RZ ;  /* 0x000000440d187824 */ /* 0x042fe400078e02ff */
[C---:B------:R-:W-:Y:S02]  /*2c1e0*/  IMAD R8, R13.reuse, 0x42, RZ ;  /* 0x000000420d087824 */ /* 0x040fe400078e02ff */
[----:B------:R-:W-:Y:S01]  /*2c1f0*/  IMAD R9, R13, 0x21, RZ ;  /* 0x000000210d097824 */ /* 0x000fe200078e02ff */
[-C--:B------:R-:W-:Y:S02]  /*2c200*/  IADD3 R10, P4, R24, R2.reuse, RZ ;  /* 0x00000002180a7210 */ /* 0x080fe40007f9e0ff */
[----:B------:R-:W-:Y:S02]  /*2c210*/  IADD3 R8, P5, R8, R2, RZ ;  /* 0x0000000208087210 */ /* 0x000fe40007fbe0ff */
[-C--:B------:R-:W-:Y:S02]  /*2c220*/  LEA.HI.X.SX32 R11, R23, R3.reuse, 0x1, P4 ;  /* 0x00000003170b7211 */ /* 0x080fe400020f0eff */
[----:B------:R-:W-:Y:S01]  /*2c230*/  LEA.HI.X.SX32 R9, R9, R3, 0x1, P5 ;  /* 0x0000000309097211 */ /* 0x000fe200028f0eff */
[----:B------:R-:W2:Y:S04]  /*2c240*/  LDL.LU R23, [R1+0xb0] ;  /* 0x0000b00001177983 */ /* 0x000ea80000300800 */
[----:B------:R0:W-:Y:S04]  /*2c250*/  STG.E.U16 [R8.64], R0 ;  /* 0x0000000008007986 */ /* 0x0001e8000c101504 */
[----:B0-----:R-:W3:Y:S01]  /*2c260*/  LDL.LU R8, [R1+0xa0] ;  /* 0x0000a00001087983 */ /* 0x001ee20000300800 */
[----:B------:R-:W-:-:S02]  /*2c270*/  IMAD R12, R13, 0x46, RZ ;  /* 0x000000460d0c7824 */ /* 0x000fc400078e02ff */
[C---:B------:R-:W-:Y:S02]  /*2c280*/  IMAD R14, R13.reuse, 0x48, RZ ;  /* 0x000000480d0e7824 */ /* 0x040fe400078e02ff */
[----:B------:R-:W-:Y:S01]  /*2c290*/  IMAD R13, R13, 0x23, RZ ;  /* 0x000000230d0d7824 */ /* 0x000fe200078e02ff */
[----:B------:R-:W-:Y:S02]  /*2c2a0*/  MOV R9, c[0x0][0x1c8] ;  /* 0x0000720000097a02 */ /* 0x000fe40000000f00 */
[-C--:B------:R-:W-:Y:S02]  /*2c2b0*/  IADD3 R12, P5, R12, R2.reuse, RZ ;  /* 0x000000020c0c7210 */ /* 0x080fe40007fbe0ff */
[----:B------:R-:W-:Y:S02]  /*2c2c0*/  IADD3 R14, P6, R14, R2, RZ ;  /* 0x000000020e0e7210 */ /* 0x000fe40007fde0ff */
[-C--:B------:R-:W-:Y:S02]  /*2c2d0*/  LEA.HI.X.SX32 R13, R13, R3.reuse, 0x1, P5 ;  /* 0x000000030d0d7211 */ /* 0x080fe400028f0eff */
[----:B------:R-:W-:Y:S01]  /*2c2e0*/  LEA.HI.X.SX32 R15, R20, R3, 0x1, P6 ;  /* 0x00000003140f7211 */ /* 0x000fe200030f0eff */
[----:B------:R-:W-:Y:S01]  /*2c2f0*/  IMAD R20, R9, 0x4c, RZ ;  /* 0x0000004c09147824 */ /* 0x000fe200078e02ff */
[----:B--2---:R-:W-:Y:S01]  /*2c300*/  PRMT R0, R23, 0x7632, R0 ;  /* 0x0000763217007816 */ /* 0x004fe20000000000 */
[----:B------:R0:W-:Y:S04]  /*2c310*/  STG.E.U16 [R10.64], R23 ;  /* 0x000000170a007986 */ /* 0x0001e8000c101504 */
[----:B------:R1:W-:Y:S01]  /*2c320*/  STG.E.U16 [R12.64], R0 ;  /* 0x000000000c007986 */ /* 0x0003e2000c101504 */
[----:B0-----:R-:W-:-:S02]  /*2c330*/  IMAD R23, R9, 0x4a, RZ ;  /* 0x0000004a09177824 */ /* 0x001fc400078e02ff */
[----:B------:R-:W-:Y:S01]  /*2c340*/  IMAD R9, R9, 0x25, RZ ;  /* 0x0000002509097824 */ /* 0x000fe200078e02ff */
[----:B---3--:R0:W-:Y:S01]  /*2c350*/  STG.E.U16 [R14.64], R8 ;  /* 0x000000080e007986 */ /* 0x0081e2000c101504 */
[----:B-1----:R-:W-:Y:S02]  /*2c360*/  PRMT R0, R8, 0x7632, R0 ;  /* 0x0000763208007816 */ /* 0x002fe40000000000 */
[-C--:B------:R-:W-:Y:S02]  /*2c370*/  IADD3 R10, P4, R20, R2.reuse, RZ ;  /* 0x00000002140a7210 */ /* 0x080fe40007f9e0ff */
[----:B0-----:R-:W-:-:S04]  /*2c380*/  IADD3 R8, P5, R23, R2, RZ ;  /* 0x0000000217087210 */ /* 0x001fc80007fbe0ff */
[-C--:B------:R-:W-:Y:S02]  /*2c390*/  LEA.HI.X.SX32 R9, R9, R3.reuse, 0x1, P5 ;  /* 0x0000000309097211 */ /* 0x080fe400028f0eff */
[----:B------:R-:W-:Y:S02]  /*2c3a0*/  LEA.HI.X.SX32 R11, R25, R3, 0x1, P4 ;  /* 0x00000003190b7211 */ /* 0x000fe400020f0eff */
[----:B------:R-:W2:Y:S04]  /*2c3b0*/  LDL.LU R25, [R1+0x94] ;  /* 0x0000940001197983 */ /* 0x000ea80000300800 */
[----:B------:R0:W-:Y:S04]  /*2c3c0*/  STG.E.U16 [R8.64], R0 ;  /* 0x0000000008007986 */ /* 0x0001e8000c101504 */
[----:B0-----:R-:W3:Y:S01]  /*2c3d0*/  LDL.LU R9, [R1+0x80] ;  /* 0x0000800001097983 */ /* 0x001ee20000300800 */
[----:B------:R-:W-:-:S05]  /*2c3e0*/  MOV R23, c[0x0][0x1c8] ;  /* 0x0000720000177a02 */ /* 0x000fca0000000f00 */
[C---:B------:R-:W-:Y:S02]  /*2c3f0*/  IMAD R12, R23.reuse, 0x4e, RZ ;  /* 0x0000004e170c7824 */ /* 0x040fe400078e02ff */
[C---:B------:R-:W-:Y:S02]  /*2c400*/  IMAD R14, R23.reuse, 0x50, RZ ;  /* 0x00000050170e7824 */ /* 0x040fe400078e02ff */
[----:B------:R-:W-:Y:S01]  /*2c410*/  IMAD R13, R23, 0x27, RZ ;  /* 0x00000027170d7824 */ /* 0x000fe200078e02ff */
[-C--:B------:R-:W-:Y:S02]  /*2c420*/  IADD3 R12, P5, R12, R2.reuse, RZ ;  /* 0x000000020c0c7210 */ /* 0x080fe40007fbe0ff */
[----:B------:R-:W-:Y:S02]  /*2c430*/  IADD3 R14, P6, R14, R2, RZ ;  /* 0x000000020e0e7210 */ /* 0x000fe40007fde0ff */
[-C--:B------:R-:W-:Y:S02]  /*2c440*/  LEA.HI.X.SX32 R13, R13, R3.reuse, 0x1, P5 ;  /* 0x000000030d0d7211 */ /* 0x080fe400028f0eff */
[----:B------:R-:W-:Y:S01]  /*2c450*/  LEA.HI.X.SX32 R15, R26, R3, 0x1, P6 ;  /* 0x000000031a0f7211 */ /* 0x000fe200030f0eff */
[----:B------:R-:W-:-:S05]  /*2c460*/  IMAD R26, R23, 0x52, RZ ;  /* 0x00000052171a7824 */ /* 0x000fca00078e02ff */
[----:B------:R-:W-:Y:S02]  /*2c470*/  IADD3 R8, P5, R26, R2, RZ ;  /* 0x000000021a087210 */ /* 0x000fe40007fbe0ff */
[----:B---3--:R-:W-:Y:S01]  /*2c480*/  PRMT R0, R9, 0x7632, R0 ;  /* 0x0000763209007816 */ /* 0x008fe20000000000 */
[----:B------:R-:W-:Y:S04]  /*2c490*/  STG.E.U16 [R10.64], R9 ;  /* 0x000000090a007986 */ /* 0x000fe8000c101504 */
[----:B------:R0:W-:Y:S01]  /*2c4a0*/  STG.E.U16 [R12.64], R0 ;  /* 0x000000000c007986 */ /* 0x0001e2000c101504 */
[----:B--2---:R1:W-:Y:S01]  /*2c4b0*/  STG.E.U16 [R14.64], R25 ;  /* 0x000000190e007986 */ /* 0x0043e2000c101504 */
[----:B0-----:R-:W-:Y:S01]  /*2c4c0*/  PRMT R0, R25, 0x7632, R0 ;  /* 0x0000763219007816 */ /* 0x001fe20000000000 */
[----:B-1----:R-:W-:-:S02]  /*2c4d0*/  IMAD R25, R23, 0x54, RZ ;  /* 0x0000005417197824 */ /* 0x002fc400078e02ff */
        /* <DEDUP_REMOVED lines=8> */
[C---:B------:R-:W-:Y:S02]  /*2c560*/  IMAD R14, R23.reuse, 0x58, RZ ;  /* 0x00000058170e7824 */ /* 0x040fe400078e02ff */
[----:B------:R-:W-:Y:S01]  /*2c570*/  IMAD R13, R23, 0x2b, RZ ;  /* 0x0000002b170d7824 */ /* 0x000fe200078e02ff */
        /* <DEDUP_REMOVED lines=8> */
[----:B0-----:R-:W-:-:S03]  /*2c600*/  IMAD R19, R23, 0x5a, RZ ;  /* 0x0000005a17137824 */ /* 0x001fc600078e02ff */
[----:B---3--:R0:W-:Y:S01]  /*2c610*/  STG.E.U16 [R14.64], R9 ;  /* 0x000000090e007986 */ /* 0x0081e2000c101504 */
[----:B-1----:R-:W-:Y:S02]  /*2c620*/  PRMT R0, R9, 0x7632, R0 ;  /* 0x0000763209007816 */ /* 0x002fe40000000000 */
[-C--:B------:R-:W-:Y:S02]  /*2c630*/  IADD3 R8, P5, R19, R2.reuse, RZ ;  /* 0x0000000213087210 */ /* 0x080fe40007fbe0ff */
[-C--:B------:R-:W-:Y:S01]  /*2c640*/  IADD3 R10, P4, R18, R2.reuse, RZ ;  /* 0x00000002120a7210 */ /* 0x080fe20007f9e0ff */
[C---:B0-----:R-:W-:Y:S02]  /*2c650*/  IMAD R9, R23.reuse, 0x2d, RZ ;  /* 0x0000002d17097824 */ /* 0x041fe400078e02ff */
[C---:B------:R-:W-:Y:S02]  /*2c660*/  IMAD R12, R23.reuse, 0x5e, RZ ;  /* 0x0000005e170c7824 */ /* 0x040fe400078e02ff */
[----:B------:R-:W-:Y:S01]  /*2c670*/  IMAD R14, R23, 0x60, RZ ;  /* 0x00000060170e7824 */ /* 0x000fe200078e02ff */
[-C--:B------:R-:W-:Y:S01]  /*2c680*/  LEA.HI.X.SX32 R9, R9, R3.reuse, 0x1, P5 ;  /* 0x0000000309097211 */ /* 0x080fe200028f0eff */
[----:B------:R-:W-:Y:S01]  /*2c690*/  IMAD R13, R23, 0x2f, RZ ;  /* 0x0000002f170d7824 */ /* 0x000fe200078e02ff */
[----:B------:R-:W-:Y:S01]  /*2c6a0*/  LEA.HI.X.SX32 R11, R27, R3, 0x1, P4 ;  /* 0x000000031b0b7211 */ /* 0x000fe200020f0eff */
[----:B------:R-:W2:Y:S01]  /*2c6b0*/  LDL.LU R23, [R1+0xa8] ;  /* 0x0000a80001177983 */ /* 0x000ea20000300800 */
[----:B------:R-:W3:Y:S03]  /*2c6c0*/  LDL.LU R27, [R1+0x98] ;  /* 0x00009800011b7983 */ /* 0x000ee60000300800 */
[----:B------:R0:W-:Y:S04]  /*2c6d0*/  STG.E.U16 [R8.64], R0 ;  /* 0x0000000008007986 */ /* 0x0001e8000c101504 */
[----:B0-----:R-:W4:Y:S01]  /*2c6e0*/  LDL.LU R9, [R1+0x84] ;  /* 0x0000840001097983 */ /* 0x001f220000300800 */
[----:B------:R-:W-:-:S02]  /*2c6f0*/  IADD3 R12, P5, R12, R2, RZ ;  /* 0x000000020c0c7210 */ /* 0x000fc40007fbe0ff */
[----:B------:R-:W-:Y:S02]  /*2c700*/  IADD3 R14, P6, R14, R2, RZ ;  /* 0x000000020e0e7210 */ /* 0x000fe40007fde0ff */
[-C--:B------:R-:W-:Y:S02]  /*2c710*/  LEA.HI.X.SX32 R13, R13, R3.reuse, 0x1, P5 ;  /* 0x000000030d0d7211 */ /* 0x080fe400028f0eff */
[----:B------:R-:W-:Y:S02]  /*2c720*/  LEA.HI.X.SX32 R15, R28, R3, 0x1, P6 ;  /* 0x000000031c0f7211 */ /* 0x000fe400030f0eff */
[----:B----4-:R-:W-:Y:S01]  /*2c730*/  PRMT R0, R9, 0x7632, R0 ;  /* 0x0000763209007816 */ /* 0x010fe20000000000 */
[----:B------:R-:W-:Y:S04]  /*2c740*/  STG.E.U16 [R10.64], R9 ;  /* 0x000000090a007986 */ /* 0x000fe8000c101504 */
[----:B------:R0:W-:Y:S01]  /*2c750*/  STG.E.U16 [R12.64], R0 ;  /* 0x000000000c007986 */ /* 0x0001e2000c101504 */
[----:B---3--:R1:W-:Y:S01]  /*2c760*/  STG.E.U16 [R14.64], R27 ;  /* 0x0000001b0e007986 */ /* 0x0083e2000c101504 */
[----:B0-----:R-:W-:-:S02]  /*2c770*/  MOV R13, c[0x0][0x1c8] ;  /* 0x00007200000d7a02 */ /* 0x001fc40000000f00 */
[----:B------:R-:W-:-:S03]  /*2c780*/  PRMT R0, R27, 0x7632, R0 ;  /* 0x000076321b007816 */ /* 0x000fc60000000000 */
[----:B-1----:R-:W-:-:S05]  /*2c790*/  IMAD R27, R13, 0x64, RZ ;  /* 0x000000640d1b7824 */ /* 0x002fca00078e02ff */
[----:B------:R-:W-:-:S04]  /*2c7a0*/  IADD3 R10, P4, R27, R2, RZ ;  /* 0x000000021b0a7210 */ /* 0x000fc80007f9e0ff */
[-C--:B------:R-:W-:Y:S02]  /*2c7b0*/  LEA.HI.X.SX32 R11, R22, R3.reuse, 0x1, P4 ;  /* 0x00000003160b7211 */ /* 0x080fe400020f0eff */
[----:B------:R-:W3:Y:S01]  /*2c7c0*/  LDL.LU R22, [R1+0xb8] ;  /* 0x0000b80001167983 */ /* 0x000ee20000300800 */
[C---:B------:R-:W-:Y:S02]  /*2c7d0*/  IMAD R28, R13.reuse, 0x62, RZ ;  /* 0x000000620d1c7824 */ /* 0x040fe400078e02ff */
[C---:B------:R-:W-:Y:S02]  /*2c7e0*/  IMAD R9, R13.reuse, 0x31, RZ ;  /* 0x000000310d097824 */ /* 0x040fe400078e02ff */
[C---:B------:R-:W-:Y:S01]  /*2c7f0*/  IMAD R12, R13.reuse, 0x66, RZ ;  /* 0x000000660d0c7824 */ /* 0x040fe200078e02ff */
[-C--:B------:R-:W-:Y:S01]  /*2c800*/  IADD3 R8, P5, R28, R2.reuse, RZ ;  /* 0x000000021c087210 */ /* 0x080fe20007fbe0ff */
[C---:B------:R-:W-:Y:S02]  /*2c810*/  IMAD R14, R13.reuse, 0x68, RZ ;  /* 0x000000680d0e7824 */ /* 0x040fe400078e02ff */
        /* <DEDUP_REMOVED lines=10> */
[----:B0-----:R-:W-:-:S04]  /*2c8c0*/  IMAD.MOV.U32 R13, RZ, RZ, c[0x0][0x1c8] ;  /* 0x00007200ff0d7624 */ /* 0x001fc800078e00ff */
[C---:B------:R-:W-:Y:S02]  /*2c8d0*/  IMAD R22, R13.reuse, 0x6a, RZ ;  /* 0x0000006a0d167824 */ /* 0x040fe400078e02ff */
[C---:B------:R-:W-:Y:S02]  /*2c8e0*/  IMAD R21, R13.reuse, 0x6c, RZ ;  /* 0x0000006c0d157824 */ /* 0x040fe400078e02ff */
[----:B------:R-:W-:Y:S01]  /*2c8f0*/  IMAD R9, R13, 0x35, RZ ;  /* 0x000000350d097824 */ /* 0x000fe200078e02ff */
[-C--:B------:R-:W-:Y:S02]  /*2c900*/  IADD3 R8, P5, R22, R2.reuse, RZ ;  /* 0x0000000216087210 */ /* 0x080fe40007fbe0ff */
[----:B--2---:R-:W-:Y:S02]  /*2c910*/  PRMT R0, R23, 0x7632, R0 ;  /* 0x0000763217007816 */ /* 0x004fe40000000000 */
[----:B------:R-:W-:Y:S02]  /*2c920*/  IADD3 R10, P4, R21, R2, RZ ;  /* 0x00000002150a7210 */ /* 0x000fe40007f9e0ff */
[-C--:B------:R-:W-:Y:S01]  /*2c930*/  LEA.HI.X.SX32 R9, R9, R3.reuse, 0x1, P5 ;  /* 0x0000000309097211 */ /* 0x080fe200028f0eff */
[----:B------:R0:W-:Y:S01]  /*2c940*/  STG.E.U16 [R14.64], R23 ;  /* 0x000000170e007986 */ /* 0x0001e2000c101504 */
[----:B------:R-:W-:-:S03]  /*2c950*/  LEA.HI.X.SX32 R11, R29, R3, 0x1, P4 ;  /* 0x000000031d0b7211 */ /* 0x000fc600020f0eff */
[----:B------:R1:W-:Y:S04]  /*2c960*/  STG.E.U16 [R8.64], R0 ;  /* 0x0000000008007986 */ /* 0x0003e8000c101504 */
[----:B0-----:R-:W2:Y:S01]  /*2c970*/  LDL.LU R23, [R1+0xac] ;  /* 0x0000ac0001177983 */ /* 0x001ea20000300800 */
[----:B------:R-:W3:Y:S03]  /*2c980*/  LDL.LU R29, [R1+0x9c] ;  /* 0x00009c00011d7983 */ /* 0x000ee60000300800 */
[----:B-1----:R-:W4:Y:S01]  /*2c990*/  LDL.LU R9, [R1+0x88] ;  /* 0x0000880001097983 */ /* 0x002f220000300800 */
[C---:B------:R-:W-:Y:S02]  /*2c9a0*/  IMAD R12, R13.reuse, 0x6e, RZ ;  /* 0x0000006e0d0c7824 */ /* 0x040fe400078e02ff */
[----:B------:R-:W-:-:S02]  /*2c9b0*/  IMAD R14, R13, 0x70, RZ ;  /* 0x000000700d0e7824 */ /* 0x000fc400078e02ff */
[----:B------:R-:W-:Y:S01]  /*2c9c0*/  IMAD R13, R13, 0x37, RZ ;  /* 0x000000370d0d7824 */ /* 0x000fe200078e02ff */
[----:B------:R-:W-:-:S04]  /*2c9d0*/  IADD3 R12, P5, R12, R2, RZ ;  /* 0x000000020c0c7210 */ /* 0x000fc80007fbe0ff */
[----:B------:R-:W-:Y:S02]  /*2c9e0*/  LEA.HI.X.SX32 R13, R13, R3, 0x1, P5 ;  /* 0x000000030d0d7211 */ /* 0x000fe400028f0eff */
[----:B------:R-:W-:Y:S02]  /*2c9f0*/  MOV R15, c[0x0][0x1c8] ;  /* 0x00007200000f7a02 */ /* 0x000fe40000000f00 */
[----:B------:R-:W-:-:S03]  /*2ca00*/  IADD3 R14, P6, R14, R2, RZ ;  /* 0x000000020e0e7210 */ /* 0x000fc60007fde0ff */
[----:B------:R-:W-:-:S05]  /*2ca10*/  IMAD R15, R15, 0x38, RZ ;  /* 0x000000380f0f7824 */ /* 0x000fca00078e02ff */
[----:B------:R-:W-:Y:S02]  /*2ca20*/  LEA.HI.X.SX32 R15, R15, R3, 0x1, P6 ;  /* 0x000000030f0f7211 */ /* 0x000fe400030f0eff */
[----:B----4-:R-:W-:Y:S01]  /*2ca30*/  PRMT R0, R9, 0x7632, R0 ;  /* 0x0000763209007816 */ /* 0x010fe20000000000 */
[----:B------:R-:W-:Y:S04]  /*2ca40*/  STG.E.U16 [R10.64], R9 ;  /* 0x000000090a007986 */ /* 0x000fe8000c101504 */
[----:B------:R0:W-:Y:S02]  /*2ca50*/  STG.E.U16 [R12.64], R0 ;  /* 0x000000000c007986 */ /* 0x0001e4000c101504 */
[----:B0-----:R-:W-:-:S05]  /*2ca60*/  MOV R13, c[0x0][0x1c8] ;  /* 0x00007200000d7a02 */ /* 0x001fca0000000f00 */
[C---:B------:R-:W-:Y:S02]  /*2ca70*/  IMAD R8, R13.reuse, 0x72, RZ ;  /* 0x000000720d087824 */ /* 0x040fe400078e02ff */
[----:B------:R-:W-:-:S03]  /*2ca80*/  IMAD R9, R13, 0x39, RZ ;  /* 0x000000390d097824 */ /* 0x000fc600078e02ff */
[----:B------:R-:W-:Y:S02]  /*2ca90*/  IADD3 R8, P5, R8, R2, RZ ;  /* 0x0000000208087210 */ /* 0x000fe40007fbe0ff */
[----:B---3--:R-:W-:Y:S02]  /*2caa0*/  PRMT R0, R29, 0x7632, R0 ;  /* 0x000076321d007816 */ /* 0x008fe40000000000 */
[----:B------:R-:W-:Y:S01]  /*2cab0*/  LEA.HI.X.SX32 R9, R9, R3, 0x1, P5 ;  /* 0x0000000309097211 */ /* 0x000fe200028f0eff */
[----:B------:R-:W-:Y:S04]  /*2cac0*/  STG.E.U16 [R14.64], R29 ;  /* 0x0000001d0e007986 */ /* 0x000fe8000c101504 */
[----:B------:R0:W-:Y:S04]  /*2cad0*/  STG.E.U16 [R8.64], R0 ;  /* 0x0000000008007986 */ /* 0x0001e8000c101504 */
[----:B0-----:R-:W3:Y:S01]  /*2cae0*/  LDL.LU R9, [R1+0xbc] ;  /* 0x0000bc0001097983 */ /* 0x001ee20000300800 */
        /* <DEDUP_REMOVED lines=10> */
[----:B------:R-:W-:-:S05]  /*2cb90*/  MOV R17, c[0x0][0x1c8] ;  /* 0x0000720000117a02 */ /* 0x000fca0000000f00 */
[----:B------:R-:W-:-:S05]  /*2cba0*/  IMAD R17, R17, 0x7a, RZ ;  /* 0x0000007a11117824 */ /* 0x000fca00078e02ff */
[----:B------:R-:W-:Y:S02]  /*2cbb0*/  IADD3 R8, P5, R17, R2, RZ ;  /* 0x0000000211087210 */ /* 0x000fe40007fbe0ff */
[----:B---3--:R-:W-:Y:S01]  /*2cbc0*/  PRMT R0, R9, 0x7632, R0 ;  /* 0x0000763209007816 */ /* 0x008fe20000000000 */
[----:B------:R-:W-:Y:S04]  /*2cbd0*/  STG.E.U16 [R10.64], R9 ;  /* 0x000000090a007986 */ /* 0x000fe8000c101504 */
[----:B------:R-:W-:Y:S01]  /*2cbe0*/  STG.E.U16 [R12.64], R0 ;  /* 0x000000000c007986 */ /* 0x000fe2000c101504 */
[----:B--2---:R0:W-:Y:S02]  /*2cbf0*/  STG.E.U16 [R14.64], R23 ;  /* 0x000000170e007986 */ /* 0x0041e4000c101504 */
[----:B0-----:R-:W-:-:S05]  /*2cc00*/  MOV R14, c[0x0][0x1c8] ;  /* 0x00007200000e7a02 */ /* 0x001fca0000000f00 */
[----:B------:R-:W-:Y:S01]  /*2cc10*/  IMAD R9, R14, 0x3d, RZ ;  /* 0x0000003d0e097824 */ /* 0x000fe200078e02ff */
[----:B------:R-:W-:Y:S02]  /*2cc20*/  PRMT R0, R23, 0x7632, R0 ;  /* 0x0000763217007816 */ /* 0x000fe40000000000 */
[----:B------:R-:W2:Y:S02]  /*2cc30*/  LDL.LU R23, [R1+0xe0] ;  /* 0x0000e00001177983 */ /* 0x000ea40000300800 */
[----:B------:R-:W-:-:S05]  /*2cc40*/  LEA.HI.X.SX32 R9, R9, R3, 0x1, P5 ;  /* 0x0000000309097211 */ /* 0x000fca00028f0eff */
[----:B------:R0:W-:Y:S04]  /*2cc50*/  STG.E.U16 [R8.64], R0 ;  /* 0x0000000008007986 */ /* 0x0001e8000c101504 */
[----:B0-----:R-:W3:Y:S01]  /*2cc60*/  LDL.LU R8, [R1+0x8c] ;  /* 0x00008c0001087983 */ /* 0x001ee20000300800 */
[----:B------:R-:W4:Y:S02]  /*2cc70*/  LDL.LU R9, [R1+0xc0] ;  /* 0x0000c00001097983 */ /* 0x000f240000300800 */
[C---:B------:R-:W-:Y:S02]  /*2cc80*/  IMAD R16, R14.reuse, 0x7c, RZ ;  /* 0x0000007c0e107824 */ /* 0x040fe400078e02ff */
[C---:B------:R-:W-:Y:S02]  /*2cc90*/  IMAD R12, R14.reuse, 0x7e, RZ ;  /* 0x0000007e0e0c7824 */ /* 0x040fe400078e02ff */
[----:B------:R-:W-:-:S02]  /*2cca0*/  IMAD R11, R14, 0x3e, RZ ;  /* 0x0000003e0e0b7824 */ /* 0x000fc400078e02ff */
[----:B------:R-:W-:Y:S01]  /*2ccb0*/  IMAD R13, R14, 0x3f, RZ ;  /* 0x0000003f0e0d7824 */ /* 0x000fe200078e02ff */
[-C--:B------:R-:W-:Y:S02]  /*2ccc0*/  IADD3 R10, P4, R16, R2.reuse, RZ ;  /* 0x00000002100a7210 */ /* 0x080fe40007f9e0ff */
[-C--:B------:R-:W-:Y:S02]  /*2ccd0*/  IADD3 R12, P5, R12, R2.reuse, RZ ;  /* 0x000000020c0c7210 */ /* 0x080fe40007fbe0ff */
[-C--:B------:R-:W-:Y:S02]  /*2cce0*/  LEA.HI.X.SX32 R11, R11, R3.reuse, 0x1, P4 ;  /* 0x000000030b0b7211 */ /* 0x080fe400020f0eff */
[----:B------:R-:W-:Y:S02]  /*2ccf0*/  LEA.HI.X.SX32 R13, R13, R3, 0x1, P5 ;  /* 0x000000030d0d7211 */ /* 0x000fe400028f0eff */
[C---:B------:R-:W-:Y:S01]  /*2cd00*/  SHF.L.U32 R15, R14.reuse, 0x6, RZ ;  /* 0x000000060e0f7819 */ /* 0x040fe200000006ff */
[----:B------:R-:W-:-:S04]  /*2cd10*/  LEA R14, P6, R14, R2, 0x7 ;  /* 0x000000020e0e7211 */ /* 0x000fc800078c38ff */
[----:B------:R-:W-:Y:S02]  /*2cd20*/  LEA.HI.X.SX32 R15, R15, R3, 0x1, P6 ;  /* 0x000000030f0f7211 */ /* 0x000fe400030f0eff */
[----:B---3--:R-:W-:Y:S01]  /*2cd30*/  PRMT R0, R8, 0x7632, R0 ;  /* 0x0000763208007816 */ /* 0x008fe20000000000 */
[----:B------:R-:W-:Y:S04]  /*2cd40*/  STG.E.U16 [R10.64], R8 ;  /* 0x000000080a007986 */ /* 0x000fe8000c101504 */
[----:B------:R0:W-:Y:S01]  /*2cd50*/  STG.E.U16 [R12.64], R0 ;  /* 0x000000000c007986 */ /* 0x0001e2000c101504 */
[----:B----4-:R1:W-:Y:S01]  /*2cd60*/  STG.E.U16 [R14.64], R9 ;  /* 0x000000090e007986 */ /* 0x0103e2000c101504 */
[----:B0-----:R-:W-:Y:S02]  /*2cd70*/  MOV R13, c[0x0][0x1c8] ;  /* 0x00007200000d7a02 */ /* 0x001fe40000000f00 */
[----:B------:R-:W-:-:S03]  /*2cd80*/  PRMT R0, R9, 0x7632, R0 ;  /* 0x0000763209007816 */ /* 0x000fc60000000000 */
[C---:B------:R-:W-:Y:S02]  /*2cd90*/  IMAD R8, R13.reuse, 0x82, RZ ;  /* 0x000000820d087824 */ /* 0x040fe400078e02ff */
[----:B-1----:R-:W-:-:S03]  /*2cda0*/  IMAD R9, R13, 0x41, RZ ;  /* 0x000000410d097824 */ /* 0x002fc600078e02ff */
[----:B------:R-:W-:-:S04]  /*2cdb0*/  IADD3 R8, P5, R8, R2, RZ ;  /* 0x0000000208087210 */ /* 0x000fc80007fbe0ff */
[----:B------:R-:W-:-:S05]  /*2cdc0*/  LEA.HI.X.SX32 R9, R9, R3, 0x1, P5 ;  /* 0x0000000309097211 */ /* 0x000fca00028f0eff */
[----:B------:R0:W-:Y:S04]  /*2cdd0*/  STG.E.U16 [R8.64], R0 ;  /* 0x0000000008007986 */ /* 0x0001e8000c101504 */
[----:B0-----:R-:W3:Y:S01]  /*2cde0*/  LDL.LU R9, [R1+0xd0] ;  /* 0x0000d00001097983 */ /* 0x001ee20000300800 */
[C---:B------:R-:W-:Y:S02]  /*2cdf0*/  IMAD R10, R13.reuse, 0x84, RZ ;  /* 0x000000840d0a7824 */ /* 0x040fe400078e02ff */
[C---:B------:R-:W-:Y:S02]  /*2ce00*/  IMAD R12, R13.reuse, 0x86, RZ ;  /* 0x000000860d0c7824 */ /* 0x040fe400078e02ff */
[C---:B------:R-:W-:Y:S02]  /*2ce10*/  IMAD R14, R13.reuse, 0x88, RZ ;  /* 0x000000880d0e7824 */ /* 0x040fe400078e02ff */
[----:B------:R-:W-:-:S02]  /*2ce20*/  IMAD R11, R13, 0x42, RZ ;  /* 0x000000420d0b7824 */ /* 0x000fc400078e02ff */
[----:B------:R-:W-:Y:S01]  /*2ce30*/  IMAD R13, R13, 0x43, RZ ;  /* 0x000000430d0d7824 */ /* 0x000fe200078e02ff */
[-C--:B------:R-:W-:Y:S02]  /*2ce40*/  IADD3 R10, P4, R10, R2.reuse, RZ ;  /* 0x000000020a0a7210 */ /* 0x080fe40007f9e0ff */
[-C--:B------:R-:W-:Y:S02]  /*2ce50*/  IADD3 R12, P5, R12, R2.reuse, RZ ;  /* 0x000000020c0c7210 */ /* 0x080fe40007fbe0ff */
[----:B------:R-:W-:Y:S02]  /*2ce60*/  IADD3 R14, P6, R14, R2, RZ ;  /* 0x000000020e0e7210 */ /* 0x000fe40007fde0ff */
[----:B--2---:R-:W-:Y:S02]  /*2ce70*/  PRMT R0, R23, 0x7632, R0 ;  /* 0x0000763217007816 */ /* 0x004fe40000000000 */
[-C--:B------:R-:W-:Y:S02]  /*2ce80*/  LEA.HI.X.SX32 R11, R11, R3.reuse, 0x1, P4 ;  /* 0x000000030b0b7211 */ /* 0x080fe400020f0eff */
[----:B------:R-:W-:-:S02]  /*2ce90*/  LEA.HI.X.SX32 R13, R13, R3, 0x1, P5 ;  /* 0x000000030d0d7211 */ /* 0x000fc400028f0eff */
[----:B------:R-:W-:Y:S01]  /*2cea0*/  LEA.HI.X.SX32 R15, R24, R3, 0x1, P6 ;  /* 0x00000003180f7211 */ /* 0x000fe200030f0eff */
[----:B------:R-:W-:Y:S01]  /*2ceb0*/  IMAD.MOV.U32 R8, RZ, RZ, c[0x0][0x1c8] ;  /* 0x00007200ff087624 */ /* 0x000fe200078e00ff */
[----:B------:R-:W-:Y:S01]  /*2cec0*/  STG.E.U16 [R10.64], R23 ;  /* 0x000000170a007986 */ /* 0x000fe2000c101504 */
[----:B------:R0:W-:Y:S02]  /*2ced0*/  STG.E.U16 [R12.64], R0 ;  /* 0x000000000c007986 */ /* 0x0001e4000c101504 */
[----:B------:R-:W-:-:S05]  /*2cee0*/  IMAD R8, R8, 0x8a, RZ ;  /* 0x0000008a08087824 */ /* 0x000fca00078e02ff */
[----:B------:R-:W-:Y:S01]  /*2cef0*/  IADD3 R8, P5, R8, R2, RZ ;  /* 0x0000000208087210 */ /* 0x000fe20007fbe0ff */
[----:B---3--:R1:W-:Y:S01]  /*2cf00*/  STG.E.U16 [R14.64], R9 ;  /* 0x000000090e007986 */ /* 0x0083e2000c101504 */
[----:B0-----:R-:W-:Y:S02]  /*2cf10*/  PRMT R0, R9, 0x7632, R0 ;  /* 0x0000763209007816 */ /* 0x001fe40000000000 */
[----:B-1----:R-:W-:-:S05]  /*2cf20*/  MOV R15, c[0x0][0x1c8] ;  /* 0x00007200000f7a02 */ /* 0x002fca0000000f00 */
[----:B------:R-:W-:-:S05]  /*2cf30*/  IMAD R9, R15, 0x45, RZ ;  /* 0x000000450f097824 */ /* 0x000fca00078e02ff */
[----:B------:R-:W-:-:S05]  /*2cf40*/  LEA.HI.X.SX32 R9, R9, R3, 0x1, P5 ;  /* 0x0000000309097211 */ /* 0x000fca00028f0eff */
[----:B------:R0:W-:Y:S04]  /*2cf50*/  STG.E.U16 [R8.64], R0 ;  /* 0x0000000008007986 */ /* 0x0001e8000c101504 */
[----:B0-----:R-:W2:Y:S01]  /*2cf60*/  LDL.LU R8, [R1+0xf0] ;  /* 0x0000f00001087983 */ /* 0x001ea20000300800 */
[----:B------:R-:W3:Y:S02]  /*2cf70*/  LDL.LU R9, [R1+0xc4] ;  /* 0x0000c40001097983 */ /* 0x000ee40000300800 */
[C---:B------:R-:W-:Y:S02]  /*2cf80*/  IMAD R24, R15.reuse, 0x8c, RZ ;  /* 0x0000008c0f187824 */ /* 0x040fe400078e02ff */
[C---:B------:R-:W-:Y:S02]  /*2cf90*/  IMAD R12, R15.reuse, 0x8e, RZ ;  /* 0x0000008e0f0c7824 */ /* 0x040fe400078e02ff */
[----:B------:R-:W-:-:S02]  /*2cfa0*/  IMAD R11, R15, 0x46, RZ ;  /* 0x000000460f0b7824 */ /* 0x000fc400078e02ff */
[C---:B------:R-:W-:Y:S01]  /*2cfb0*/  IMAD R13, R15.reuse, 0x47, RZ ;  /* 0x000000470f0d7824 */ /* 0x040fe200078e02ff */
[-C--:B------:R-:W-:Y:S02]  /*2cfc0*/  IADD3 R10, P4, R24, R2.reuse, RZ ;  /* 0x00000002180a7210 */ /* 0x080fe40007f9e0ff */
[-C--:B------:R-:W-:Y:S01]  /*2cfd0*/  IADD3 R12, P5, R12, R2.reuse, RZ ;  /* 0x000000020c0c7210 */ /* 0x080fe20007fbe0ff */
[----:B------:R-:W-:Y:S01]  /*2cfe0*/  IMAD R14, R15, 0x90, RZ ;  /* 0x000000900f0e7824 */ /* 0x000fe200078e02ff */
[-C--:B------:R-:W-:Y:S02]  /*2cff0*/  LEA.HI.X.SX32 R11, R11, R3.reuse, 0x1, P4 ;  /* 0x000000030b0b7211 */ /* 0x080fe400020f0eff */
[----:B------:R-:W-:Y:S01]  /*2d000*/  LEA.HI.X.SX32 R13, R13, R3, 0x1, P5 ;  /* 0x000000030d0d7211 */ /* 0x000fe200028f0eff */
[----:B------:R-:W-:Y:S01]  /*2d010*/  IMAD R15, R15, 0x48, RZ ;  /* 0x000000480f0f7824 */ /* 0x000fe200078e02ff */
[----:B------:R-:W-:-:S04]  /*2d020*/  IADD3 R14, P6, R14, R2, RZ ;  /* 0x000000020e0e7210 */ /* 0x000fc80007fde0ff */
[----:B------:R-:W-:Y:S02]  /*2d030*/  LEA.HI.X.SX32 R15, R15, R3, 0x1, P6 ;  /* 0x000000030f0f7211 */ /* 0x000fe400030f0eff */
[----:B--2---:R-:W-:Y:S01]  /*2d040*/  PRMT R0, R8, 0x7632, R0 ;  /* 0x0000763208007816 */ /* 0x004fe20000000000 */
[----:B------:R-:W-:Y:S04]  /*2d050*/  STG.E.U16 [R10.64], R8 ;  /* 0x000000080a007986 */ /* 0x000fe8000c101504 */
[----:B------:R0:W-:Y:S01]  /*2d060*/  STG.E.U16 [R12.64], R0 ;  /* 0x000000000c007986 */ /* 0x0001e2000c101504 */
[----:B---3--:R1:W-:Y:S01]  /*2d070*/  STG.E.U16 [R14.64], R9 ;  /* 0x000000090e007986 */ /* 0x0083e2000c101504 */
[----:B0-----:R-:W-:Y:S02]  /*2d080*/  MOV R13, c[0x0][0x1c8] ;  /* 0x00007200000d7a02 */ /* 0x001fe40000000f00 */
[----:B------:R-:W-:-:S03]  /*2d090*/  PRMT R0, R9, 0x7632, R0 ;  /* 0x0000763209007816 */ /* 0x000fc60000000000 */
[C---:B------:R-:W-:Y:S02]  /*2d0a0*/  IMAD R8, R13.reuse, 0x92, RZ ;  /* 0x000000920d087824 */ /* 0x040fe400078e02ff */
[----:B-1----:R-:W-:-:S03]  /*2d0b0*/  IMAD R9, R13, 0x49, RZ ;  /* 0x000000490d097824 */ /* 0x002fc600078e02ff */
[----:B------:R-:W-:-:S04]  /*2d0c0*/  IADD3 R8, P5, R8, R2, RZ ;  /* 0x0000000208087210 */ /* 0x000fc80007fbe0ff */
[----:B------:R-:W-:-:S05]  /*2d0d0*/  LEA.HI.X.SX32 R9, R9, R3, 0x1, P5 ;  /* 0x0000000309097211 */ /* 0x000fca00028f0eff */
[----:B------:R0:W-:Y:S04]  /*2d0e0*/  STG.E.U16 [R8.64], R0 ;  /* 0x0000000008007986 */ /* 0x0001e8000c101504 */
[----:B0-----:R-:W2:Y:S01]  /*2d0f0*/  LDL.LU R8, [R1+0xe4] ;  /* 0x0000e40001087983 */ /* 0x001ea20000300800 */
[----:B------:R-:W3:Y:S01]  /*2d100*/  LDL.LU R9, [R1+0xd4] ;  /* 0x0000d40001097983 */ /* 0x000ee20000300800 */
[----:B------:R-:W-:Y:S01]  /*2d110*/  MOV R23, c[0x0][0x1c8] ;  /* 0x0000720000177a02 */ /* 0x000fe20000000f00 */
[C---:B------:R-:W-:Y:S02]  /*2d120*/  IMAD R10, R13.reuse, 0x94, RZ ;  /* 0x000000940d0a7824 */ /* 0x040fe400078e02ff */
[C---:B------:R-:W-:Y:S02]  /*2d130*/  IMAD R12, R13.reuse, 0x96, RZ ;  /* 0x000000960d0c7824 */ /* 0x040fe400078e02ff */
[----:B------:R-:W-:-:S02]  /*2d140*/  IMAD R14, R13, 0x98, RZ ;  /* 0x000000980d0e7824 */ /* 0x000fc400078e02ff */
[----:B------:R-:W-:Y:S01]  /*2d150*/  IMAD R23, R23, 0x4a, RZ ;  /* 0x0000004a17177824 */ /* 0x000fe200078e02ff */
[-C--:B------:R-:W-:Y:S01]  /*2d160*/  IADD3 R10, P4, R10, R2.reuse, RZ ;  /* 0x000000020a0a7210 */ /* 0x080fe20007f9e0ff */
[----:B------:R-:W-:Y:S01]  /*2d170*/  IMAD R13, R13, 0x4b, RZ ;  /* 0x0000004b0d0d7824 */ /* 0x000fe200078e02ff */
[-C--:B------:R-:W-:Y:S02]  /*2d180*/  IADD3 R12, P5, R12, R2.reuse, RZ ;  /* 0x000000020c0c7210 */ /* 0x080fe40007fbe0ff */
[----:B------:R-:W-:Y:S02]  /*2d190*/  IADD3 R14, P6, R14, R2, RZ ;  /* 0x000000020e0e7210 */ /* 0x000fe40007fde0ff */
[-C--:B------:R-:W-:Y:S01]  /*2d1a0*/  LEA.HI.X.SX32 R11, R23, R3.reuse, 0x1, P4 ;  /* 0x00000003170b7211 */ /* 0x080fe200020f0eff */
[----:B------:R-:W-:Y:S01]  /*2d1b0*/  MOV R23, c[0x0][0x1c8] ;  /* 0x0000720000177a02 */ /* 0x000fe20000000f00 */
[-C--:B------:R-:W-:Y:S02]  /*2d1c0*/  LEA.HI.X.SX32 R13, R13, R3.reuse, 0x1, P5 ;  /* 0x000000030d0d7211 */ /* 0x080fe400028f0eff */
[----:B------:R-:W-:-:S02]  /*2d1d0*/  LEA.HI.X.SX32 R15, R20, R3, 0x1, P6 ;  /* 0x00000003140f7211 */ /* 0x000fc400030f0eff */
[----:B------:R-:W4:Y:S01]  /*2d1e0*/  LDL.LU R20, [R1+0xc8] ;  /* 0x0000c80001147983 */ /* 0x000f220000300800 */
[----:B--2---:R-:W-:-:S03]  /*2d1f0*/  PRMT R0, R8, 0x7632, R0 ;  /* 0x0000763208007816 */ /* 0x004fc60000000000 */
[----:B------:R0:W-:Y:S04]  /*2d200*/  STG.E.U16 [R10.64], R8 ;  /* 0x000000080a007986 */ /* 0x0001e8000c101504 */
[----:B------:R1:W-:Y:S01]  /*2d210*/  STG.E.U16 [R12.64], R0 ;  /* 0x000000000c007986 */ /* 0x0003e2000c101504 */
[----:B---3--:R2:W-:Y:S02]  /*2d220*/  STG.E.U16 [R14.64], R9 ;  /* 0x000000090e007986 */ /* 0x0085e4000c101504 */
[----:B0-----:R-:W-:Y:S01]  /*2d230*/  IMAD R8, R23, 0x9a, RZ ;  /* 0x0000009a17087824 */ /* 0x001fe200078e02ff */
[----:B-1----:R-:W-:Y:S01]  /*2d240*/  PRMT R0, R9, 0x7632, R0 ;  /* 0x0000763209007816 */ /* 0x002fe20000000000 */
[----:B--2---:R-:W-:-:S03]  /*2d250*/  IMAD R9, R23, 0x4d, RZ ;  /* 0x0000004d17097824 */ /* 0x004fc600078e02ff */
[----:B------:R-:W-:-:S04]  /*2d260*/  IADD3 R8, P5, R8, R2, RZ ;  /* 0x0000000208087210 */ /* 0x000fc80007fbe0ff */
[----:B------:R-:W-:-:S05]  /*2d270*/  LEA.HI.X.SX32 R9, R9, R3, 0x1, P5 ;  /* 0x0000000309097211 */ /* 0x000fca00028f0eff */
[----:B------:R0:W-:Y:S04]  /*2d280*/  STG.E.U16 [R8.64], R0 ;  /* 0x0000000008007986 */ /* 0x0001e8000c101504 */
[----:B0-----:R-:W2:Y:S01]  /*2d290*/  LDL.LU R9, [R1+0xf4] ;  /* 0x0000f40001097983 */ /* 0x001ea20000300800 */
[----:B------:R-:W-:Y:S01]  /*2d2a0*/  MOV R15, c[0x0][0x1c8] ;  /* 0x00007200000f7a02 */ /* 0x000fe20000000f00 */
[C---:B------:R-:W-:Y:S02]  /*2d2b0*/  IMAD R10, R23.reuse, 0x9c, RZ ;  /* 0x0000009c170a7824 */ /* 0x040fe400078e02ff */
[----:B------:R-:W-:Y:S02]  /*2d2c0*/  IMAD R12, R23, 0x9e, RZ ;  /* 0x0000009e170c7824 */ /* 0x000fe400078e02ff */
[----:B------:R-:W-:Y:S01]  /*2d2d0*/  IMAD R11, R15, 0x4e, RZ ;  /* 0x0000004e0f0b7824 */ /* 0x000fe200078e02ff */
[----:B------:R-:W-:Y:S01]  /*2d2e0*/  IADD3 R10, P4, R10, R2, RZ ;  /* 0x000000020a0a7210 */ /* 0x000fe20007f9e0ff */
[----:B------:R-:W-:-:S02]  /*2d2f0*/  IMAD R14, R23, 0xa0, RZ ;  /* 0x000000a0170e7824 */ /* 0x000fc400078e02ff */
[----:B------:R-:W-:Y:S01]  /*2d300*/  IMAD R13, R23, 0x4f, RZ ;  /* 0x0000004f170d7824 */ /* 0x000fe200078e02ff */
[-C--:B------:R-:W-:Y:S02]  /*2d310*/  IADD3 R12, P5, R12, R2.reuse, RZ ;  /* 0x000000020c0c7210 */ /* 0x080fe40007fbe0ff */
[-C--:B------:R-:W-:Y:S01]  /*2d320*/  LEA.HI.X.SX32 R11, R11, R3.reuse, 0x1, P4 ;  /* 0x000000030b0b7211 */ /* 0x080fe200020f0eff */
[----:B------:R-:W-:Y:S02]  /*2d330*/  IMAD R8, R23, 0xa2, RZ ;  /* 0x000000a217087824 */ /* 0x000fe400078e02ff */
[----:B------:R-:W-:Y:S01]  /*2d340*/  IMAD R15, R15, 0x50, RZ ;  /* 0x000000500f0f7824 */ /* 0x000fe200078e02ff */
[-C--:B------:R-:W-:Y:S02]  /*2d350*/  IADD3 R14, P6, R14, R2.reuse, RZ ;  /* 0x000000020e0e7210 */ /* 0x080fe40007fde0ff */
[----:B------:R-:W-:Y:S02]  /*2d360*/  LEA.HI.X.SX32 R13, R13, R3, 0x1, P5 ;  /* 0x000000030d0d7211 */ /* 0x000fe400028f0eff */
[----:B------:R-:W-:-:S02]  /*2d370*/  IADD3 R8, P5, R8, R2, RZ ;  /* 0x0000000208087210 */ /* 0x000fc40007fbe0ff */
[----:B------:R-:W-:Y:S02]  /*2d380*/  LEA.HI.X.SX32 R15, R15, R3, 0x1, P6 ;  /* 0x000000030f0f7211 */ /* 0x000fe400030f0eff */
[----:B--2---:R-:W-:Y:S01]  /*2d390*/  PRMT R0, R9, 0x7632, R0 ;  /* 0x0000763209007816 */ /* 0x004fe20000000000 */
[----:B------:R0:W-:Y:S04]  /*2d3a0*/  STG.E.U16 [R10.64], R9 ;  /* 0x000000090a007986 */ /* 0x0001e8000c101504 */
[----:B------:R4:W-:Y:S01]  /*2d3b0*/  STG.E.U16 [R12.64], R0 ;  /* 0x000000000c007986 */ /* 0x0009e2000c101504 */
[C---:B0-----:R-:W-:Y:S02]  /*2d3c0*/  IMAD R10, R23.reuse, 0xa4, RZ ;  /* 0x000000a4170a7824 */ /* 0x041fe400078e02ff */
[----:B------:R-:W-:Y:S01]  /*2d3d0*/  IMAD R9, R23, 0x51, RZ ;  /* 0x0000005117097824 */ /* 0x000fe200078e02ff */
[----:B----4-:R-:W-:-:S02]  /*2d3e0*/  PRMT R0, R20, 0x7632, R0 ;  /* 0x0000763214007816 */ /* 0x010fc40000000000 */
        /* <DEDUP_REMOVED lines=11> */
[-C--:B------:R-:W-:Y:S02]  /*2d4a0*/  IADD3 R14, P6, R14, R2.reuse, RZ ;  /* 0x000000020e0e7210 */ /* 0x080fe40007fde0ff */
[-C--:B------:R-:W-:Y:S02]  /*2d4b0*/  IADD3 R12, P5, R12, R2.reuse, RZ ;  /* 0x000000020c0c7210 */ /* 0x080fe40007fbe0ff */
[-C--:B------:R-:W-:Y:S01]  /*2d4c0*/  LEA.HI.X.SX32 R15, R25, R3.reuse, 0x1, P6 ;  /* 0x00000003190f7211 */ /* 0x080fe200030f0eff */
[----:B------:R-:W-:Y:S01]  /*2d4d0*/  IMAD R25, R23, 0xaa, RZ ;  /* 0x000000aa17197824 */ /* 0x000fe200078e02ff */
[----:B------:R-:W-:Y:S01]  /*2d4e0*/  LEA.HI.X.SX32 R13, R13, R3, 0x1, P5 ;  /* 0x000000030d0d7211 */ /* 0x000fe200028f0eff */
[----:B------:R-:W-:Y:S01]  /*2d4f0*/  IMAD R8, R23, 0x55, RZ ;  /* 0x0000005517087824 */ /* 0x000fe200078e02ff */
[----:B----4-:R-:W-:Y:S01]  /*2d500*/  PRMT R0, R9, 0x7632, R0 ;  /* 0x0000763209007816 */ /* 0x010fe20000000000 */
[----:B------:R0:W-:Y:S04]  /*2d510*/  STG.E.U16 [R10.64], R9 ;  /* 0x000000090a007986 */ /* 0x0001e8000c101504 */
[----:B------:R1:W-:Y:S01]  /*2d520*/  STG.E.U16 [R12.64], R0 ;  /* 0x000000000c007986 */ /* 0x0003e2000c101504 */
[----:B---3--:R3:W-:Y:S01]  /*2d530*/  STG.E.U16 [R14.64], R26 ;  /* 0x0000001a0e007986 */ /* 0x0087e2000c101504 */
[----:B0-----:R-:W-:-:S02]  /*2d540*/  IADD3 R10, P5, R25, R2, RZ ;  /* 0x00000002190a7210 */ /* 0x001fc40007fbe0ff */
[----:B------:R-:W4:Y:S01]  /*2d550*/  LDL.LU R25, [R1+0xec] ;  /* 0x0000ec0001197983 */ /* 0x000f220000300800 */
[----:B-1----:R-:W-:Y:S01]  /*2d560*/  PRMT R0, R26, 0x7632, R0 ;  /* 0x000076321a007816 */ /* 0x002fe20000000000 */
[----:B---3--:R-:W-:Y:S01]  /*2d570*/  IMAD R26, R23, 0xb0, RZ ;  /* 0x000000b0171a7824 */ /* 0x008fe200078e02ff */
[----:B------:R-:W-:-:S04]  /*2d580*/  LEA.HI.X.SX32 R11, R8, R3, 0x1, P5 ;  /* 0x00000003080b7211 */ /* 0x000fc800028f0eff */
[----:B------:R-:W-:Y:S01]  /*2d590*/  IADD3 R8, P6, R26, R2, RZ ;  /* 0x000000021a087210 */ /* 0x000fe20007fde0ff */
[----:B------:R0:W-:Y:S04]  /*2d5a0*/  STG.E.U16 [R10.64], R0 ;  /* 0x000000000a007986 */ /* 0x0001e8000c101504 */
[----:B------:R-:W3:Y:S04]  /*2d5b0*/  LDL.LU R26, [R1+0xdc] ;  /* 0x0000dc00011a7983 */ /* 0x000ee80000300800 */
[----:B0-----:R-:W5:Y:S01]  /*2d5c0*/  LDL.LU R11, [R1+0xf8] ;  /* 0x0000f800010b7983 */ /* 0x001f620000300800 */
[C---:B------:R-:W-:Y:S01]  /*2d5d0*/  IMAD R9, R23.reuse, 0xac, RZ ;  /* 0x000000ac17097824 */ /* 0x040fe200078e02ff */
[----:B------:R-:W-:Y:S01]  /*2d5e0*/  MOV R13, c[0x0][0x1c8] ;  /* 0x00007200000d7a02 */ /* 0x000fe20000000f00 */
[----:B------:R-:W-:-:S02]  /*2d5f0*/  IMAD R14, R23, 0xae, RZ ;  /* 0x000000ae170e7824 */ /* 0x000fc400078e02ff */
[----:B------:R-:W-:Y:S01]  /*2d600*/  IMAD.MOV.U32 R15, RZ, RZ, c[0x0][0x1c8] ;  /* 0x00007200ff0f7624 */ /* 0x000fe200078e00ff */
[-C--:B------:R-:W-:Y:S01]  /*2d610*/  IADD3 R12, P4, R9, R2.reuse, RZ ;  /* 0x00000002090c7210 */ /* 0x080fe20007f9e0ff */
[----:B------:R-:W-:Y:S02]  /*2d620*/  IMAD R13, R13, 0x56, RZ ;  /* 0x000000560d0d7824 */ /* 0x000fe400078e02ff */
[----:B------:R-:W-:Y:S01]  /*2d630*/  IMAD R9, R23, 0x57, RZ ;  /* 0x0000005717097824 */ /* 0x000fe200078e02ff */
[----:B------:R-:W-:Y:S01]  /*2d640*/  IADD3 R14, P5, R14, R2, RZ ;  /* 0x000000020e0e7210 */ /* 0x000fe20007fbe0ff */
[----:B------:R-:W-:Y:S01]  /*2d650*/  IMAD R10, R15, 0x58, RZ ;  /* 0x000000580f0a7824 */ /* 0x000fe200078e02ff */
[-C--:B------:R-:W-:Y:S02]  /*2d660*/  LEA.HI.X.SX32 R13, R13, R3.reuse, 0x1, P4 ;  /* 0x000000030d0d7211 */ /* 0x080fe400020f0eff */
[-C--:B------:R-:W-:Y:S02]  /*2d670*/  LEA.HI.X.SX32 R15, R9, R3.reuse, 0x1, P5 ;  /* 0x00000003090f7211 */ /* 0x080fe400028f0eff */
[----:B------:R-:W-:Y:S01]  /*2d680*/  LEA.HI.X.SX32 R9, R10, R3, 0x1, P6 ;  /* 0x000000030a097211 */ /* 0x000fe200030f0eff */
[----:B------:R-:W-:-:S05]  /*2d690*/  IMAD R10, R23, 0xb4, RZ ;  /* 0x000000b4170a7824 */ /* 0x000fca00078e02ff */
[----:B------:R-:W-:Y:S02]  /*2d6a0*/  IADD3 R10, P4, R10, R2, RZ ;  /* 0x000000020a0a7210 */ /* 0x000fe40007f9e0ff */
[----:B-----5:R-:W-:Y:S01]  /*2d6b0*/  PRMT R0, R11, 0x7632, R0 ;  /* 0x000076320b007816 */ /* 0x020fe20000000000 */
[----:B------:R0:W-:Y:S04]  /*2d6c0*/  STG.E.U16 [R12.64], R11 ;  /* 0x0000000b0c007986 */ /* 0x0001e8000c101504 */
[----:B------:R1:W-:Y:S01]  /*2d6d0*/  STG.E.U16 [R14.64], R0 ;  /* 0x000000000e007986 */ /* 0x0003e2000c101504 */
[----:B--2---:R2:W-:Y:S02]  /*2d6e0*/  STG.E.U16 [R8.64], R20 ;  /* 0x0000001408007986 */ /* 0x0045e4000c101504 */
[----:B0-----:R-:W-:Y:S01]  /*2d6f0*/  IMAD R11, R23, 0xb2, RZ ;  /* 0x000000b2170b7824 */ /* 0x001fe200078e02ff */
[----:B-1----:R-:W-:-:S04]  /*2d700*/  PRMT R0, R20, 0x7632, R0 ;  /* 0x0000763214007816 */ /* 0x002fc80000000000 */
[----:B--2---:R-:W-:Y:S01]  /*2d710*/  IADD3 R8, P5, R11, R2, RZ ;  /* 0x000000020b087210 */ /* 0x004fe20007fbe0ff */
[----:B------:R-:W2:Y:S01]  /*2d720*/  LDL.LU R20, [R1+0x20] ;  /* 0x0000200001147983 */ /* 0x000ea20000300800 */
[----:B------:R-:W-:Y:S02]  /*2d730*/  LEA.HI.X.SX32 R11, R19, R3, 0x1, P4 ;  /* 0x00000003130b7211 */ /* 0x000fe400020f0eff */
[----:B------:R-:W5:Y:S02]  /*2d740*/  LDL.LU R19, [R1+0xfc] ;  /* 0x0000fc0001137983 */ /* 0x000f640000300800 */
[C---:B------:R-:W-:Y:S02]  /*2d750*/  IMAD R9, R23.reuse, 0x59, RZ ;  /* 0x0000005917097824 */ /* 0x040fe400078e02ff */
[C---:B------:R-:W-:Y:S02]  /*2d760*/  IMAD R12, R23.reuse, 0xb6, RZ ;  /* 0x000000b6170c7824 */ /* 0x040fe400078e02ff */
[----:B------:R-:W-:-:S02]  /*2d770*/  IMAD R14, R23, 0xb8, RZ ;  /* 0x000000b8170e7824 */ /* 0x000fc400078e02ff */
[----:B------:R-:W-:Y:S01]  /*2d780*/  IMAD R13, R23, 0x5b, RZ ;  /* 0x0000005b170d7824 */ /* 0x000fe200078e02ff */
[----:B------:R-:W-:Y:S01]  /*2d790*/  LEA.HI.X.SX32 R9, R9, R3, 0x1, P5 ;  /* 0x0000000309097211 */ /* 0x000fe200028f0eff */
[-C--:B------:R-:W-:Y:S01]  /*2d7a0*/  IADD3 R12, P5, R12, R2.reuse, RZ ;  /* 0x000000020c0c7210 */ /* 0x080fe20007fbe0ff */
[----:B------:R-:W-:-:S03]  /*2d7b0*/  IADD3 R14, P6, R14, R2, RZ ;  /* 0x000000020e0e7210 */ /* 0x000fc60007fde0ff */
[----:B------:R0:W-:Y:S01]  /*2d7c0*/  STG.E.U16 [R8.64], R0 ;  /* 0x0000000008007986 */ /* 0x0001e2000c101504 */
[-C--:B------:R-:W-:Y:S02]  /*2d7d0*/  LEA.HI.X.SX32 R13, R13, R3.reuse, 0x1, P5 ;  /* 0x000000030d0d7211 */ /* 0x080fe400028f0eff */
[----:B------:R-:W-:Y:S01]  /*2d7e0*/  LEA.HI.X.SX32 R15, R18, R3, 0x1, P6 ;  /* 0x00000003120f7211 */ /* 0x000fe200030f0eff */
[----:B----4-:R1:W-:Y:S01]  /*2d7f0*/  STG.E.U16 [R10.64], R25 ;  /* 0x000000190a007986 */ /* 0x0103e2000c101504 */
[----:B0-----:R-:W-:Y:S02]  /*2d800*/  PRMT R0, R25, 0x7632, R0 ;  /* 0x0000763219007816 */ /* 0x001fe40000000000 */
[----:B-1----:R-:W4:Y:S04]  /*2d810*/  LDL.LU R25, [R1+0x10] ;  /* 0x0000100001197983 */ /* 0x002f280000300800 */
[----:B------:R0:W-:Y:S01]  /*2d820*/  STG.E.U16 [R12.64], R0 ;  /* 0x000000000c007986 */ /* 0x0001e2000c101504 */
[----:B---3--:R1:W-:Y:S01]  /*2d830*/  STG.E.U16 [R14.64], R26 ;  /* 0x0000001a0e007986 */ /* 0x0083e2000c101504 */
[----:B0-----:R-:W-:Y:S01]  /*2d840*/  PRMT R0, R26, 0x7632, R0 ;  /* 0x000076321a007816 */ /* 0x001fe20000000000 */
[----:B-1----:R-:W-:-:S05]  /*2d850*/  MOV R26, c[0x0][0x1c8] ;  /* 0x00007200001a7a02 */ /* 0x002fca0000000f00 */
[----:B------:R-:W-:Y:S02]  /*2d860*/  IMAD R11, R26, 0x5e, RZ ;  /* 0x0000005e1a0b7824 */ /* 0x000fe400078e02ff */
[----:B------:R-:W3:Y:S01]  /*2d870*/  LDL.LU R26, [R1] ;  /* 0x00000000011a7983 */ /* 0x000ee20000300800 */
[C---:B------:R-:W-:Y:S02]  /*2d880*/  IMAD R8, R23.reuse, 0xba, RZ ;  /* 0x000000ba17087824 */ /* 0x040fe400078e02ff */
[C---:B------:R-:W-:Y:S02]  /*2d890*/  IMAD R9, R23.reuse, 0x5d, RZ ;  /* 0x0000005d17097824 */ /* 0x040fe400078e02ff */
[C---:B------:R-:W-:Y:S02]  /*2d8a0*/  IMAD R10, R23.reuse, 0xbc, RZ ;  /* 0x000000bc170a7824 */ /* 0x040fe400078e02ff */
[----:B------:R-:W-:Y:S01]  /*2d8b0*/  IMAD R12, R23, 0xbe, RZ ;  /* 0x000000be170c7824 */ /* 0x000fe200078e02ff */
[----:B------:R-:W-:-:S02]  /*2d8c0*/  MOV R18, c[0x0][0x1c8] ;  /* 0x0000720000127a02 */ /* 0x000fc40000000f00 */
[-C--:B------:R-:W-:Y:S01]  /*2d8d0*/  IADD3 R8, P5, R8, R2.reuse, RZ ;  /* 0x0000000208087210 */ /* 0x080fe20007fbe0ff */
[C---:B------:R-:W-:Y:S01]  /*2d8e0*/  IMAD R14, R23.reuse, 0xc0, RZ ;  /* 0x000000c0170e7824 */ /* 0x040fe200078e02ff */
[-C--:B------:R-:W-:Y:S01]  /*2d8f0*/  IADD3 R10, P4, R10, R2.reuse, RZ ;  /* 0x000000020a0a7210 */ /* 0x080fe20007f9e0ff */
[----:B------:R-:W-:Y:S01]  /*2d900*/  IMAD R13, R23, 0x5f, RZ ;  /* 0x0000005f170d7824 */ /* 0x000fe200078e02ff */
[-C--:B------:R-:W-:Y:S01]  /*2d910*/  LEA.HI.X.SX32 R9, R9, R3.reuse, 0x1, P5 ;  /* 0x0000000309097211 */ /* 0x080fe200028f0eff */
[-C--:B------:R-:W-:Y:S02]  /*2d920*/  IADD3 R12, P5, R12, R2.reuse, RZ ;  /* 0x000000020c0c7210 */ /* 0x080fe40007fbe0ff */
[----:B------:R-:W-:Y:S01]  /*2d930*/  IMAD R18, R18, 0x60, RZ ;  /* 0x0000006012127824 */ /* 0x000fe200078e02ff */
[----:B------:R-:W-:Y:S02]  /*2d940*/  IADD3 R14, P6, R14, R2, RZ ;  /* 0x000000020e0e7210 */ /* 0x000fe40007fde0ff */
[-C--:B------:R-:W-:Y:S01]  /*2d950*/  LEA.HI.X.SX32 R11, R11, R3.reuse, 0x1, P4 ;  /* 0x000000030b0b7211 */ /* 0x080fe200020f0eff */
[----:B------:R5:W-:Y:S01]  /*2d960*/  STG.E.U16 [R8.64], R0 ;  /* 0x0000000008007986 */ /* 0x000be2000c101504 */
[----:B------:R-:W-:-:S02]  /*2d970*/  LEA.HI.X.SX32 R13, R13, R3, 0x1, P5 ;  /* 0x000000030d0d7211 */ /* 0x000fc400028f0eff */
[----:B------:R-:W-:Y:S02]  /*2d980*/  LEA.HI.X.SX32 R15, R18, R3, 0x1, P6 ;  /* 0x00000003120f7211 */ /* 0x000fe400030f0eff */
[----:B-----5:R-:W-:Y:S01]  /*2d990*/  PRMT R0, R19, 0x7632, R0 ;  /* 0x0000763213007816 */ /* 0x020fe20000000000 */
[----:B------:R-:W-:Y:S04]  /*2d9a0*/  STG.E.U16 [R10.64], R19 ;  /* 0x000000130a007986 */ /* 0x000fe8000c101504 */
[----:B------:R0:W-:Y:S01]  /*2d9b0*/  STG.E.U16 [R12.64], R0 ;  /* 0x000000000c007986 */ /* 0x0001e2000c101504 */
[----:B--2---:R1:W-:Y:S01]  /*2d9c0*/  STG.E.U16 [R14.64], R20 ;  /* 0x000000140e007986 */ /* 0x0043e2000c101504 */
[----:B0-----:R-:W-:Y:S02]  /*2d9d0*/  PRMT R0, R20, 0x7632, R0 ;  /* 0x0000763214007816 */ /* 0x001fe40000000000 */
[----:B-1----:R-:W2:Y:S01]  /*2d9e0*/  LDL.LU R20, [R1+0x24] ;  /* 0x0000240001147983 */ /* 0x002ea20000300800 */
[----:B------:R-:W-:-:S02]  /*2d9f0*/  IMAD R8, R23, 0xc2, RZ ;  /* 0x000000c217087824 */ /* 0x000fc400078e02ff */
[C---:B------:R-:W-:Y:S02]  /*2da00*/  IMAD R9, R23.reuse, 0x61, RZ ;  /* 0x0000006117097824 */ /* 0x040fe400078e02ff */
[C---:B------:R-:W-:Y:S02]  /*2da10*/  IMAD R10, R23.reuse, 0xc4, RZ ;  /* 0x000000c4170a7824 */ /* 0x040fe400078e02ff */
[C---:B------:R-:W-:Y:S01]  /*2da20*/  IMAD R12, R23.reuse, 0xc6, RZ ;  /* 0x000000c6170c7824 */ /* 0x040fe200078e02ff */
[-C--:B------:R-:W-:Y:S01]  /*2da30*/  IADD3 R8, P5, R8, R2.reuse, RZ ;  /* 0x0000000208087210 */ /* 0x080fe20007fbe0ff */
[C---:B------:R-:W-:Y:S01]  /*2da40*/  IMAD R14, R23.reuse, 0xc8, RZ ;  /* 0x000000c8170e7824 */ /* 0x040fe200078e02ff */
[-C--:B------:R-:W-:Y:S01]  /*2da50*/  IADD3 R10, P4, R10, R2.reuse, RZ ;  /* 0x000000020a0a7210 */ /* 0x080fe20007f9e0ff */
[----:B------:R-:W-:Y:S01]  /*2da60*/  IMAD R13, R23, 0x63, RZ ;  /* 0x00000063170d7824 */ /* 0x000fe200078e02ff */
[----:B------:R-:W-:Y:S01]  /*2da70*/  LEA.HI.X.SX32 R9, R9, R3, 0x1, P5 ;  /* 0x0000000309097211 */ /* 0x000fe200028f0eff */
[-C--:B------:R-:W-:Y:S01]  /*2da80*/  IADD3 R12, P5, R12, R2.reuse, RZ ;  /* 0x000000020c0c7210 */ /* 0x080fe20007fbe0ff */
[----:B------:R-:W-:-:S02]  /*2da90*/  IADD3 R14, P6, R14, R2, RZ ;  /* 0x000000020e0e7210 */ /* 0x000fc40007fde0ff */
[-C--:B------:R-:W-:Y:S01]  /*2daa0*/  LEA.HI.X.SX32 R11, R28, R3.reuse, 0x1, P4 ;  /* 0x000000031c0b7211 */ /* 0x080fe200020f0eff */
        /* <DEDUP_REMOVED lines=11> */
[----:B------:R-:W3:Y:S01]  /*2db60*/  LDL.LU R26, [R1+0x4] ;  /* 0x00000400011a7983 */ /* 0x000ee20000300800 */
        /* <DEDUP_REMOVED lines=16> */
[----:B------:R-:W-:Y:S01]  /*2dc70*/  LEA.HI.X.SX32 R15, R19, R3, 0x1, P6 ;  /* 0x00000003130f7211 */ /* 0x000fe200030f0eff */
[----:B------:R-:W-:Y:S01]  /*2dc80*/  STG.E.U16 [R10.64], R4 ;  /* 0x000000040a007986 */ /* 0x000fe2000c101504 */
[----:B0-----:R-:W-:-:S05]  /*2dc90*/  PRMT R0, R4, 0x7632, R0 ;  /* 0x0000763204007816 */ /* 0x001fca0000000000 */
[----:B------:R0:W-:Y:S04]  /*2dca0*/  STG.E.U16 [R12.64], R0 ;  /* 0x000000000c007986 */ /* 0x0001e8000c101504 */
[----:B--2---:R1:W-:Y:S01]  /*2dcb0*/  STG.E.U16 [R14.64], R20 ;  /* 0x000000140e007986 */ /* 0x0043e2000c101504 */
[----:B0-----:R-:W-:-:S03]  /*2dcc0*/  PRMT R0, R20, 0x7632, R0 ;  /* 0x0000763214007816 */ /* 0x001fc60000000000 */
[----:B-1----:R-:W2:Y:S01]  /*2dcd0*/  LDL.LU R20, [R1+0x28] ;  /* 0x0000280001147983 */ /* 0x002ea20000300800 */
[C---:B------:R-:W-:Y:S02]  /*2dce0*/  IMAD R8, R23.reuse, 0xd2, RZ ;  /* 0x000000d217087824 */ /* 0x040fe400078e02ff */
[C---:B------:R-:W-:Y:S02]  /*2dcf0*/  IMAD R4, R23.reuse, 0x69, RZ ;  /* 0x0000006917047824 */ /* 0x040fe400078e02ff */
[C---:B------:R-:W-:Y:S02]  /*2dd00*/  IMAD R10, R23.reuse, 0xd4, RZ ;  /* 0x000000d4170a7824 */ /* 0x040fe400078e02ff */
[C---:B------:R-:W-:Y:S01]  /*2dd10*/  IMAD R12, R23.reuse, 0xd6, RZ ;  /* 0x000000d6170c7824 */ /* 0x040fe200078e02ff */
[-C--:B------:R-:W-:Y:S01]  /*2dd20*/  IADD3 R8, P5, R8, R2.reuse, RZ ;  /* 0x0000000208087210 */ /* 0x080fe20007fbe0ff */
[----:B------:R-:W-:Y:S01]  /*2dd30*/  IMAD R14, R23, 0xd8, RZ ;  /* 0x000000d8170e7824 */ /* 0x000fe200078e02ff */
[----:B------:R-:W-:-:S02]  /*2dd40*/  IADD3 R10, P4, R10, R2, RZ ;  /* 0x000000020a0a7210 */ /* 0x000fc40007f9e0ff */
[-C--:B------:R-:W-:Y:S01]  /*2dd50*/  LEA.HI.X.SX32 R9, R4, R3.reuse, 0x1, P5 ;  /* 0x0000000304097211 */ /* 0x080fe200028f0eff */
[----:B------:R-:W-:Y:S01]  /*2dd60*/  IMAD R4, R23, 0x6b, RZ ;  /* 0x0000006b17047824 */ /* 0x000fe200078e02ff */
[-C--:B------:R-:W-:Y:S02]  /*2dd70*/  IADD3 R12, P5, R12, R2.reuse, RZ ;  /* 0x000000020c0c7210 */ /* 0x080fe40007fbe0ff */
[----:B------:R-:W-:Y:S02]  /*2dd80*/  IADD3 R14, P6, R14, R2, RZ ;  /* 0x000000020e0e7210 */ /* 0x000fe40007fde0ff */
[-C--:B------:R-:W-:Y:S01]  /*2dd90*/  LEA.HI.X.SX32 R11, R22, R3.reuse, 0x1, P4 ;  /* 0x00000003160b7211 */ /* 0x080fe200020f0eff */
[----:B------:R0:W-:Y:S01]  /*2dda0*/  STG.E.U16 [R8.64], R0 ;  /* 0x0000000008007986 */ /* 0x0001e2000c101504 */
[-C--:B------:R-:W-:Y:S02]  /*2ddb0*/  LEA.HI.X.SX32 R13, R4, R3.reuse, 0x1, P5 ;  /* 0x00000003040d7211 */ /* 0x080fe400028f0eff */
[----:B------:R-:W-:Y:S01]  /*2ddc0*/  LEA.HI.X.SX32 R15, R21, R3, 0x1, P6 ;  /* 0x00000003150f7211 */ /* 0x000fe200030f0eff */
[----:B----4-:R1:W-:Y:S01]  /*2ddd0*/  STG.E.U16 [R10.64], R25 ;  /* 0x000000190a007986 */ /* 0x0103e2000c101504 */
[----:B0-----:R-:W-:-:S03]  /*2dde0*/  PRMT R0, R25, 0x7632, R0 ;  /* 0x0000763219007816 */ /* 0x001fc60000000000 */
[----:B-1----:R-:W4:Y:S04]  /*2ddf0*/  LDL.LU R25, [R1+0x18] ;  /* 0x0000180001197983 */ /* 0x002f280000300800 */
[----:B------:R0:W-:Y:S04]  /*2de00*/  STG.E.U16 [R12.64], R0 ;  /* 0x000000000c007986 */ /* 0x0001e8000c101504 */
[----:B---3--:R1:W-:Y:S01]  /*2de10*/  STG.E.U16 [R14.64], R26 ;  /* 0x0000001a0e007986 */ /* 0x0083e2000c101504 */
[----:B0-----:R-:W-:Y:S02]  /*2de20*/  PRMT R0, R26, 0x7632, R0 ;  /* 0x000076321a007816 */ /* 0x001fe40000000000 */
        /* <DEDUP_REMOVED lines=10> */
[-C--:B------:R-:W-:Y:S02]  /*2ded0*/  IADD3 R10, P4, R10, R2.reuse, RZ ;  /* 0x000000020a0a7210 */ /* 0x080fe40007f9e0ff */
[-C--:B------:R-:W-:Y:S01]  /*2dee0*/  LEA.HI.X.SX32 R9, R4, R3.reuse, 0x1, P5 ;  /* 0x0000000304097211 */ /* 0x080fe200028f0eff */
[----:B------:R-:W-:Y:S01]  /*2def0*/  IMAD R4, R23, 0x6f, RZ ;  /* 0x0000006f17047824 */ /* 0x000fe200078e02ff */
[-C--:B------:R-:W-:Y:S01]  /*2df00*/  IADD3 R12, P5, R12, R2.reuse, RZ ;  /* 0x000000020c0c7210 */ /* 0x080fe20007fbe0ff */
        /* <DEDUP_REMOVED lines=10> */
[----:B0-----:R-:W-:Y:S01]  /*2dfb0*/  PRMT R0, R20, 0x7632, R0 ;  /* 0x0000763214007816 */ /* 0x001fe20000000000 */
[----:B-1----:R-:W-:-:S04]  /*2dfc0*/  IMAD.MOV.U32 R20, RZ, RZ, c[0x0][0x1c8] ;  /* 0x00007200ff147624 */ /* 0x002fc800078e00ff */
[----:B------:R-:W-:Y:S02]  /*2dfd0*/  IMAD R19, R20, 0x72, RZ ;  /* 0x0000007214137824 */ /* 0x000fe400078e02ff */
[----:B------:R-:W2:Y:S01]  /*2dfe0*/  LDL.LU R20, [R1+0x2c] ;  /* 0x00002c0001147983 */ /* 0x000ea20000300800 */
[C---:B------:R-:W-:Y:S02]  /*2dff0*/  IMAD R4, R23.reuse, 0xe2, RZ ;  /* 0x000000e217047824 */ /* 0x040fe400078e02ff */
        /* <DEDUP_REMOVED lines=17> */
[----:B------:R0:W-:Y:S04]  /*2e110*/  STG.E.U16 [R10.64], R0 ;  /* 0x000000000a007986 */ /* 0x0001e8000c101504 */
[----:B---3--:R1:W-:Y:S01]  /*2e120*/  STG.E.U16 [R12.64], R26 ;  /* 0x0000001a0c007986 */ /* 0x0083e2000c101504 */
[----:B0-----:R-:W-:-:S02]  /*2e130*/  PRMT R0, R26, 0x7632, R0 ;  /* 0x000076321a007816 */ /* 0x001fc40000000000 */
        /* <DEDUP_REMOVED lines=9> */
[----:B------:R-:W-:Y:S01]  /*2e1d0*/  IMAD R14, R23, 0xf0, RZ ;  /* 0x000000f0170e7824 */ /* 0x000fe200078e02ff */
        /* <DEDUP_REMOVED lines=8> */
[-C--:B------:R-:W-:Y:S01]  /*2e260*/  LEA.HI.X.SX32 R13, R5, R3.reuse, 0x1, P5 ;  /* 0x00000003050d7211 */ /* 0x080fe200028f0eff */
[----:B------:R-:W-:-:S02]  /*2e270*/  LEA.HI.X.SX32 R5, R19, R3, 0x1, P6 ;  /* 0x0000000313057211 */ /* 0x000fc400030f0eff */
[----:B------:R-:W-:Y:S01]  /*2e280*/  STG.E.U16 [R10.64], R6 ;  /* 0x000000060a007986 */ /* 0x000fe2000c101504 */
[----:B0-----:R-:W-:-:S05]  /*2e290*/  PRMT R0, R6, 0x7632, R0 ;  /* 0x0000763206007816 */ /* 0x001fca0000000000 */
[----:B------:R2:W-:Y:S02]  /*2e2a0*/  STG.E.U16 [R12.64], R0 ;  /* 0x000000000c007986 */ /* 0x0005e4000c101504 */
[----:B--2---:R-:W-:Y:S02]  /*2e2b0*/  PRMT R0, R20, 0x7632, R0 ;  /* 0x0000763214007816 */ /* 0x004fe40000000000 */
[----:B------:R0:W-:Y:S04]  /*2e2c0*/  STG.E.U16 [R4.64], R20 ;  /* 0x0000001404007986 */ /* 0x0001e8000c101504 */
[----:B0-----:R-:W2:Y:S01]  /*2e2d0*/  LDL.LU R20, [R1+0x370] ;  /* 0x0003700001147983 */ /* 0x001ea20000300800 */
[C---:B------:R-:W-:Y:S02]  /*2e2e0*/  IMAD R8, R23.reuse, 0xf2, RZ ;  /* 0x000000f217087824 */ /* 0x040fe400078e02ff */
[----:B------:R-:W-:-:S02]  /*2e2f0*/  IMAD R6, R23, 0xf4, RZ ;  /* 0x000000f417067824 */ /* 0x000fc400078e02ff */
[C---:B------:R-:W-:Y:S02]  /*2e300*/  IMAD R5, R23.reuse, 0x79, RZ ;  /* 0x0000007917057824 */ /* 0x040fe400078e02ff */
[C---:B------:R-:W-:Y:S02]  /*2e310*/  IMAD R10, R23.reuse, 0xf6, RZ ;  /* 0x000000f6170a7824 */ /* 0x040fe400078e02ff */
[C---:B------:R-:W-:Y:S01]  /*2e320*/  IMAD R12, R23.reuse, 0xf8, RZ ;  /* 0x000000f8170c7824 */ /* 0x040fe200078e02ff */
[-C--:B------:R-:W-:Y:S01]  /*2e330*/  IADD3 R4, P5, R8, R2.reuse, RZ ;  /* 0x0000000208047210 */ /* 0x080fe20007fbe0ff */
[-C--:B------:R-:W-:Y:S02]  /*2e340*/  IADD3 R8, P4, R6, R2.reuse, RZ ;  /* 0x0000000206087210 */ /* 0x080fe40007f9e0ff */
[----:B------:R-:W-:Y:S01]  /*2e350*/  IMAD R6, R23, 0x7b, RZ ;  /* 0x0000007b17067824 */ /* 0x000fe200078e02ff */
[----:B------:R-:W5:Y:S01]  /*2e360*/  LDL.LU R19, [R1+0x360] ;  /* 0x0003600001137983 */ /* 0x000f620000300800 */
[----:B------:R-:W-:Y:S01]  /*2e370*/  LEA.HI.X.SX32 R5, R5, R3, 0x1, P5 ;  /* 0x0000000305057211 */ /* 0x000fe200028f0eff */
[-C--:B------:R-:W-:Y:S01]  /*2e380*/  IADD3 R10, P5, R10, R2.reuse, RZ ;  /* 0x000000020a0a7210 */ /* 0x080fe20007fbe0ff */
[----:B------:R-:W-:-:S02]  /*2e390*/  IADD3 R12, P6, R12, R2, RZ ;  /* 0x000000020c0c7210 */ /* 0x000fc40007fde0ff */
[-C--:B------:R-:W-:Y:S01]  /*2e3a0*/  LEA.HI.X.SX32 R9, R17, R3.reuse, 0x1, P4 ;  /* 0x0000000311097211 */ /* 0x080fe200020f0eff */
[----:B------:R0:W-:Y:S01]  /*2e3b0*/  STG.E.U16 [R4.64], R0 ;  /* 0x0000000004007986 */ /* 0x0001e2000c101504 */
[-C--:B------:R-:W-:Y:S02]  /*2e3c0*/  LEA.HI.X.SX32 R11, R6, R3.reuse, 0x1, P5 ;  /* 0x00000003060b7211 */ /* 0x080fe400028f0eff */
[----:B------:R-:W-:Y:S01]  /*2e3d0*/  LEA.HI.X.SX32 R13, R16, R3, 0x1, P6 ;  /* 0x00000003100d7211 */ /* 0x000fe200030f0eff */
[----:B----4-:R1:W-:Y:S02]  /*2e3e0*/  STG.E.U16 [R8.64], R25 ;  /* 0x0000001908007986 */ /* 0x0103e4000c101504 */
[----:B------:R-:W-:Y:S01]  /*2e3f0*/  IMAD R6, R23, 0xfc, RZ ;  /* 0x000000fc17067824 */ /* 0x000fe200078e02ff */
[----:B0-----:R-:W-:Y:S02]  /*2e400*/  PRMT R0, R25, 0x7632, R0 ;  /* 0x0000763219007816 */ /* 0x001fe40000000000 */
[----:B-1----:R-:W4:Y:S04]  /*2e410*/  LDL.LU R25, [R1+0x350] ;  /* 0x0003500001197983 */ /* 0x002f280000300800 */
[----:B------:R3:W-:Y:S01]  /*2e420*/  STG.E.U16 [R10.64], R0 ;  /* 0x000000000a007986 */ /* 0x0007e2000c101504 */
[----:B------:R-:W-:Y:S01]  /*2e430*/  IADD3 R8, P4, R6, R2, RZ ;  /* 0x0000000206087210 */ /* 0x000fe20007f9e0ff */
[----:B------:R-:W-:-:S02]  /*2e440*/  IMAD R4, R23, 0xfa, RZ ;  /* 0x000000fa17047824 */ /* 0x000fc400078e02ff */
[----:B------:R-:W-:Y:S01]  /*2e450*/  IMAD R5, R23, 0x7d, RZ ;  /* 0x0000007d17057824 */ /* 0x000fe200078e02ff */
[----:B---3--:R-:W-:Y:S01]  /*2e460*/  PRMT R0, R26, 0x7632, R0 ;  /* 0x000076321a007816 */ /* 0x008fe20000000000 */
[----:B------:R0:W-:Y:S02]  /*2e470*/  STG.E.U16 [R12.64], R26 ;  /* 0x0000001a0c007986 */ /* 0x0001e4000c101504 */
[----:B0-----:R-:W-:-:S05]  /*2e480*/  MOV R26, c[0x0][0x1c8] ;  /* 0x00007200001a7a02 */ /* 0x001fca0000000f00 */
[----:B------:R-:W-:Y:S01]  /*2e490*/  IMAD R26, R26, 0x7e, RZ ;  /* 0x0000007e1a1a7824 */ /* 0x000fe200078e02ff */
[----:B------:R-:W-:Y:S01]  /*2e4a0*/  IADD3 R4, P5, R4, R2, RZ ;  /* 0x0000000204047210 */ /* 0x000fe20007fbe0ff */
[----:B------:R-:W-:-:S03]  /*2e4b0*/  IMAD R10, R23, 0xfe, RZ ;  /* 0x000000fe170a7824 */ /* 0x000fc600078e02ff */
[-C--:B------:R-:W-:Y:S02]  /*2e4c0*/  LEA.HI.X.SX32 R9, R26, R3.reuse, 0x1, P4 ;  /* 0x000000031a097211 */ /* 0x080fe400020f0eff */
[----:B------:R-:W3:Y:S01]  /*2e4d0*/  LDL.LU R26, [R1+0x2c0] ;  /* 0x0002c000011a7983 */ /* 0x000ee20000300800 */
[-C--:B------:R-:W-:Y:S01]  /*2e4e0*/  LEA.HI.X.SX32 R5, R5, R3.reuse, 0x1, P5 ;  /* 0x0000000305057211 */ /* 0x080fe200028f0eff */
[C---:B------:R-:W-:Y:S01]  /*2e4f0*/  IMAD R11, R23.reuse, 0x7f, RZ ;  /* 0x0000007f170b7824 */ /* 0x040fe200078e02ff */
[-C--:B------:R-:W-:Y:S02]  /*2e500*/  IADD3 R10, P5, R10, R2.reuse, RZ ;  /* 0x000000020a0a7210 */ /* 0x080fe40007fbe0ff */
[C---:B------:R-:W-:Y:S02]  /*2e510*/  SHF.L.U32 R6, R23.reuse, 0x7, RZ ;  /* 0x0000000717067819 */ /* 0x040fe400000006ff */
[----:B------:R-:W-:Y:S01]  /*2e520*/  LEA R12, P6, R23, R2, 0x8 ;  /* 0x00000002170c7211 */ /* 0x000fe200078c40ff */
        /* <DEDUP_REMOVED lines=9> */
[C---:B------:R-:W-:Y:S01]  /*2e5c0*/  IMAD R4, R23.reuse, 0x102, RZ ;  /* 0x0000010217047824 */ /* 0x040fe200078e02ff */
[----:B------:R-:W-:Y:S01]  /*2e5d0*/  MOV R18, c[0x0][0x1c8] ;  /* 0x0000720000127a02 */ /* 0x000fe20000000f00 */
[C---:B------:R-:W-:Y:S02]  /*2e5e0*/  IMAD R6, R23.reuse, 0x104, RZ ;  /* 0x0000010417067824 */ /* 0x040fe400078e02ff */
[C---:B------:R-:W-:Y:S02]  /*2e5f0*/  IMAD R5, R23.reuse, 0x81, RZ ;  /* 0x0000008117057824 */ /* 0x040fe400078e02ff */
[C---:B------:R-:W-:Y:S01]  /*2e600*/  IMAD R8, R23.reuse, 0x106, RZ ;  /* 0x0000010617087824 */ /* 0x040fe200078e02ff */
[-C--:B------:R-:W-:Y:S01]  /*2e610*/  IADD3 R4, P5, R4, R2.reuse, RZ ;  /* 0x0000000204047210 */ /* 0x080fe20007fbe0ff */
[----:B------:R-:W-:Y:S01]  /*2e620*/  IMAD R28, R18, 0x82, RZ ;  /* 0x00000082121c7824 */ /* 0x000fe200078e02ff */
[----:B------:R-:W-:Y:S01]  /*2e630*/  IADD3 R6, P4, R6, R2, RZ ;  /* 0x0000000206067210 */ /* 0x000fe20007f9e0ff */
[----:B------:R-:W-:Y:S01]  /*2e640*/  IMAD R10, R23, 0x108, RZ ;  /* 0x00000108170a7824 */ /* 0x000fe200078e02ff */
[-C--:B------:R-:W-:Y:S01]  /*2e650*/  LEA.HI.X.SX32 R5, R5, R3.reuse, 0x1, P5 ;  /* 0x0000000305057211 */ /* 0x080fe200028f0eff */
[----:B------:R-:W-:Y:S01]  /*2e660*/  IMAD R9, R23, 0x83, RZ ;  /* 0x0000008317097824 */ /* 0x000fe200078e02ff */
[----:B------:R-:W-:-:S02]  /*2e670*/  LEA.HI.X.SX32 R7, R28, R3, 0x1, P4 ;  /* 0x000000031c077211 */ /* 0x000fc400020f0eff */
[-C--:B------:R-:W-:Y:S01]  /*2e680*/  IADD3 R8, P5, R8, R2.reuse, RZ ;  /* 0x0000000208087210 */ /* 0x080fe20007fbe0ff */
[----:B------:R-:W-:Y:S01]  /*2e690*/  IMAD R18, R18, 0x84, RZ ;  /* 0x0000008412127824 */ /* 0x000fe200078e02ff */
[----:B------:R-:W-:Y:S01]  /*2e6a0*/  IADD3 R10, P6, R10, R2, RZ ;  /* 0x000000020a0a7210 */ /* 0x000fe20007fde0ff */
[----:B------:R0:W-:Y:S01]  /*2e6b0*/  STG.E.U16 [R4.64], R0 ;  /* 0x0000000004007986 */ /* 0x0001e2000c101504 */
[-C--:B------:R-:W-:Y:S01]  /*2e6c0*/  LEA.HI.X.SX32 R9, R9, R3.reuse, 0x1, P5 ;  /* 0x0000000309097211 */ /* 0x080fe200028f0eff */
[----:B-----5:R1:W-:Y:S01]  /*2e6d0*/  STG.E.U16 [R6.64], R19 ;  /* 0x0000001306007986 */ /* 0x0203e2000c101504 */
[----:B------:R-:W-:Y:S01]  /*2e6e0*/  LEA.HI.X.SX32 R11, R18, R3, 0x1, P6 ;  /* 0x00000003120b7211 */ /* 0x000fe200030f0eff */
[----:B------:R-:W-:Y:S01]  /*2e6f0*/  MOV R18, c[0x0][0x1c8] ;  /* 0x0000720000127a02 */ /* 0x000fe20000000f00 */
[----:B0-----:R-:W-:Y:S02]  /*2e700*/  PRMT R0, R19, 0x7632, R0 ;  /* 0x0000763213007816 */ /* 0x001fe40000000000 */
[----:B-1----:R-:W5:Y:S01]  /*2e710*/  LDL.LU R19, [R1+0x364] ;  /* 0x0003640001137983 */ /* 0x002f620000300800 */
[----:B------:R-:W-:-:S02]  /*2e720*/  IMAD R4, R23, 0x10a, RZ ;  /* 0x0000010a17047824 */ /* 0x000fc400078e02ff */
[C---:B------:R-:W-:Y:S01]  /*2e730*/  IMAD R6, R23.reuse, 0x10c, RZ ;  /* 0x0000010c17067824 */ /* 0x040fe200078e02ff */
[----:B------:R0:W-:Y:S01]  /*2e740*/  STG.E.U16 [R8.64], R0 ;  /* 0x0000000008007986 */ /* 0x0001e2000c101504 */
[----:B----4-:R1:W-:Y:S02]  /*2e750*/  STG.E.U16 [R10.64], R25 ;  /* 0x000000190a007986 */ /* 0x0103e4000c101504 */
[----:B------:R-:W-:Y:S01]  /*2e760*/  IMAD R5, R23, 0x85, RZ ;  /* 0x0000008517057824 */ /* 0x000fe200078e02ff */
[-C--:B------:R-:W-:Y:S01]  /*2e770*/  IADD3 R4, P5, R4, R2.reuse, RZ ;  /* 0x0000000204047210 */ /* 0x080fe20007fbe0ff */
[----:B------:R-:W-:Y:S01]  /*2e780*/  IMAD R28, R18, 0x86, RZ ;  /* 0x00000086121c7824 */ /* 0x000fe200078e02ff */
[----:B------:R-:W-:Y:S02]  /*2e790*/  IADD3 R6, P4, R6, R2, RZ ;  /* 0x0000000206067210 */ /* 0x000fe40007f9e0ff */
[----:B0-----:R-:W-:Y:S02]  /*2e7a0*/  PRMT R0, R25, 0x7632, R0 ;  /* 0x0000763219007816 */ /* 0x001fe40000000000 */
[----:B-1----:R-:W4:Y:S01]  /*2e7b0*/  LDL.LU R25, [R1+0x354] ;  /* 0x0003540001197983 */ /* 0x002f220000300800 */
[----:B------:R-:W-:-:S02]  /*2e7c0*/  LEA.HI.X.SX32 R5, R5, R3, 0x1, P5 ;  /* 0x0000000305057211 */ /* 0x000fc400028f0eff */
[----:B------:R-:W-:-:S03]  /*2e7d0*/  LEA.HI.X.SX32 R7, R28, R3, 0x1, P4 ;  /* 0x000000031c077211 */ /* 0x000fc600020f0eff */
[----:B------:R0:W-:Y:S01]  /*2e7e0*/  STG.E.U16 [R4.64], R0 ;  /* 0x0000000004007986 */ /* 0x0001e2000c101504 */
[C---:B------:R-:W-:Y:S02]  /*2e7f0*/  IMAD R8, R23.reuse, 0x10e, RZ ;  /* 0x0000010e17087824 */ /* 0x040fe400078e02ff */
[----:B------:R-:W-:Y:S01]  /*2e800*/  IMAD R10, R23, 0x110, RZ ;  /* 0x00000110170a7824 */ /* 0x000fe200078e02ff */
[----:B---3--:R1:W-:Y:S01]  /*2e810*/  STG.E.U16 [R6.64], R26 ;  /* 0x0000001a06007986 */ /* 0x0083e2000c101504 */
[----:B0-----:R-:W-:-:S03]  /*2e820*/  PRMT R0, R26, 0x7632, R0 ;  /* 0x000076321a007816 */ /* 0x001fc60000000000 */
[----:B-1----:R-:W3:Y:S01]  /*2e830*/  LDL.LU R26, [R1+0x2c4] ;  /* 0x0002c400011a7983 */ /* 0x002ee20000300800 */
[----:B------:R-:W-:Y:S01]  /*2e840*/  IMAD R9, R23, 0x87, RZ ;  /* 0x0000008717097824 */ /* 0x000fe200078e02ff */
[-C--:B------:R-:W-:Y:S01]  /*2e850*/  IADD3 R8, P5, R8, R2.reuse, RZ ;  /* 0x0000000208087210 */ /* 0x080fe20007fbe0ff */
[----:B------:R-:W-:Y:S01]  /*2e860*/  IMAD R18, R18, 0x88, RZ ;  /* 0x0000008812127824 */ /* 0x000fe200078e02ff */
[----:B------:R-:W-:Y:S02]  /*2e870*/  IADD3 R10, P6, R10, R2, RZ ;  /* 0x000000020a0a7210 */ /* 0x000fe40007fde0ff */
[-C--:B------:R-:W-:Y:S02]  /*2e880*/  LEA.HI.X.SX32 R9, R9, R3.reuse, 0x1, P5 ;  /* 0x0000000309097211 */ /* 0x080fe400028f0eff */
[----:B------:R-:W-:-:S03]  /*2e890*/  LEA.HI.X.SX32 R11, R18, R3, 0x1, P6 ;  /* 0x00000003120b7211 */ /* 0x000fc600030f0eff */
[----:B------:R0:W-:Y:S04]  /*2e8a0*/  STG.E.U16 [R8.64], R0 ;  /* 0x0000000008007986 */ /* 0x0001e8000c101504 */
[----:B--2---:R1:W-:Y:S01]  /*2e8b0*/  STG.E.U16 [R10.64], R20 ;  /* 0x000000140a007986 */ /* 0x0043e2000c101504 */
[----:B0-----:R-:W-:-:S03]  /*2e8c0*/  PRMT R0, R20, 0x7632, R0 ;  /* 0x0000763214007816 */ /* 0x001fc60000000000 */
[----:B-1----:R-:W2:Y:S01]  /*2e8d0*/  LDL.LU R20, [R1+0x378] ;  /* 0x0003780001147983 */ /* 0x002ea20000300800 */
[C---:B------:R-:W-:Y:S02]  /*2e8e0*/  IMAD R4, R23.reuse, 0x112, RZ ;  /* 0x0000011217047824 */ /* 0x040fe400078e02ff */
[C---:B------:R-:W-:Y:S02]  /*2e8f0*/  IMAD R6, R23.reuse, 0x114, RZ ;  /* 0x0000011417067824 */ /* 0x040fe400078e02ff */
[----:B------:R-:W-:Y:S02]  /*2e900*/  IMAD.MOV.U32 R18, RZ, RZ, c[0x0][0x1c8] ;  /* 0x00007200ff127624 */ /* 0x000fe400078e00ff */
        /* <DEDUP_REMOVED lines=9> */
[-C--:B------:R-:W-:Y:S02]  /*2e9a0*/  IADD3 R8, P5, R8, R2.reuse, RZ ;  /* 0x0000000208087210 */ /* 0x080fe40007fbe0ff */
[----:B------:R-:W-:Y:S01]  /*2e9b0*/  IADD3 R10, P6, R10, R2, RZ ;  /* 0x000000020a0a7210 */ /* 0x000fe20007fde0ff */
[----:B------:R0:W-:Y:S01]  /*2e9c0*/  STG.E.U16 [R4.64], R0 ;  /* 0x0000000004007986 */ /* 0x0001e2000c101504 */
[----:B-----5:R1:W-:Y:S01]  /*2e9d0*/  STG.E.U16 [R6.64], R19 ;  /* 0x0000001306007986 */ /* 0x0203e2000c101504 */
[-C--:B------:R-:W-:Y:S02]  /*2e9e0*/  LEA.HI.X.SX32 R9, R9, R3.reuse, 0x1, P5 ;  /* 0x0000000309097211 */ /* 0x080fe400028f0eff */
[----:B------:R-:W-:Y:S02]  /*2e9f0*/  LEA.HI.X.SX32 R11, R24, R3, 0x1, P6 ;  /* 0x00000003180b7211 */ /* 0x000fe400030f0eff */
[----:B------:R-:W-:Y:S02]  /*2ea00*/  MOV R18, c[0x0][0x1c8] ;  /* 0x0000720000127a02 */ /* 0x000fe40000000f00 */
[----:B0-----:R-:W-:-:S02]  /*2ea10*/  PRMT R0, R19, 0x7632, R0 ;  /* 0x0000763213007816 */ /* 0x001fc40000000000 */
[----:B-1----:R-:W5:Y:S01]  /*2ea20*/  LDL.LU R19, [R1+0x368] ;  /* 0x0003680001137983 */ /* 0x002f620000300800 */
[C---:B------:R-:W-:Y:S02]  /*2ea30*/  IMAD R4, R23.reuse, 0x11a, RZ ;  /* 0x0000011a17047824 */ /* 0x040fe400078e02ff */
[C---:B------:R-:W-:Y:S01]  /*2ea40*/  IMAD R6, R23.reuse, 0x11c, RZ ;  /* 0x0000011c17067824 */ /* 0x040fe200078e02ff */
[----:B------:R0:W-:Y:S01]  /*2ea50*/  STG.E.U16 [R8.64], R0 ;  /* 0x0000000008007986 */ /* 0x0001e2000c101504 */
[----:B----4-:R1:W-:Y:S02]  /*2ea60*/  STG.E.U16 [R10.64], R25 ;  /* 0x000000190a007986 */ /* 0x0103e4000c101504 */
[----:B------:R-:W-:Y:S01]  /*2ea70*/  IMAD R5, R23, 0x8d, RZ ;  /* 0x0000008d17057824 */ /* 0x000fe200078e02ff */
[-C--:B------:R-:W-:Y:S01]  /*2ea80*/  IADD3 R4, P5, R4, R2.reuse, RZ ;  /* 0x0000000204047210 */ /* 0x080fe20007fbe0ff */
[----:B------:R-:W-:Y:S01]  /*2ea90*/  IMAD R28, R18, 0x8e, RZ ;  /* 0x0000008e121c7824 */ /* 0x000fe200078e02ff */
[----:B------:R-:W-:-:S02]  /*2eaa0*/  IADD3 R6, P4, R6, R2, RZ ;  /* 0x0000000206067210 */ /* 0x000fc40007f9e0ff */
[----:B0-----:R-:W-:Y:S02]  /*2eab0*/  PRMT R0, R25, 0x7632, R0 ;  /* 0x0000763219007816 */ /* 0x001fe40000000000 */
[----:B-1----:R-:W4:Y:S01]  /*2eac0*/  LDL.LU R25, [R1+0x358] ;  /* 0x0003580001197983 */ /* 0x002f220000300800 */
[-C--:B------:R-:W-:Y:S02]  /*2ead0*/  LEA.HI.X.SX32 R5, R5, R3.reuse, 0x1, P5 ;  /* 0x0000000305057211 */ /* 0x080fe400028f0eff */
[----:B------:R-:W-:-:S03]  /*2eae0*/  LEA.HI.X.SX32 R7, R28, R3, 0x1, P4 ;  /* 0x000000031c077211 */ /* 0x000fc600020f0eff */
[----:B------:R0:W-:Y:S01]  /*2eaf0*/  STG.E.U16 [R4.64], R0 ;  /* 0x0000000004007986 */ /* 0x0001e2000c101504 */
[C---:B------:R-:W-:Y:S02]  /*2eb00*/  IMAD R8, R23.reuse, 0x11e, RZ ;  /* 0x0000011e17087824 */ /* 0x040fe400078e02ff */
[C---:B------:R-:W-:Y:S01]  /*2eb10*/  IMAD R10, R23.reuse, 0x120, RZ ;  /* 0x00000120170a7824 */ /* 0x040fe200078e02ff */
[----:B---3--:R1:W-:Y:S01]  /*2eb20*/  STG.E.U16 [R6.64], R26 ;  /* 0x0000001a06007986 */ /* 0x0083e2000c101504 */
[----:B0-----:R-:W-:Y:S01]  /*2eb30*/  PRMT R0, R26, 0x7632, R0 ;  /* 0x000076321a007816 */ /* 0x001fe20000000000 */
[----:B------:R-:W-:Y:S02]  /*2eb40*/  IMAD R9, R23, 0x8f, RZ ;  /* 0x0000008f17097824 */ /* 0x000fe400078e02ff */
[----:B-1----:R-:W3:Y:S01]  /*2eb50*/  LDL.LU R26, [R1+0x2c8] ;  /* 0x0002c800011a7983 */ /* 0x002ee20000300800 */
[-C--:B------:R-:W-:Y:S01]  /*2eb60*/  IADD3 R8, P5, R8, R2.reuse, RZ ;  /* 0x0000000208087210 */ /* 0x080fe20007fbe0ff */
[----:B------:R-:W-:Y:S01]  /*2eb70*/  IMAD R18, R18, 0x90, RZ ;  /* 0x0000009012127824 */ /* 0x000fe200078e02ff */
[----:B------:R-:W-:-:S02]  /*2eb80*/  IADD3 R10, P6, R10, R2, RZ ;  /* 0x000000020a0a7210 */ /* 0x000fc40007fde0ff */
[-C--:B------:R-:W-:Y:S02]  /*2eb90*/  LEA.HI.X.SX32 R9, R9, R3.reuse, 0x1, P5 ;  /* 0x0000000309097211 */ /* 0x080fe400028f0eff */
[----:B------:R-:W-:-:S03]  /*2eba0*/  LEA.HI.X.SX32 R11, R18, R3, 0x1, P6 ;  /* 0x00000003120b7211 */ /* 0x000fc600030f0eff */
[----:B------:R0:W-:Y:S04]  /*2ebb0*/  STG.E.U16 [R8.64], R0 ;  /* 0x0000000008007986 */ /* 0x0001e8000c101504 */
[----:B--2---:R1:W-:Y:S01]  /*2ebc0*/  STG.E.U16 [R10.64], R20 ;  /* 0x000000140a007986 */ /* 0x0043e2000c101504 */
[----:B0-----:R-:W-:-:S03]  /*2ebd0*/  PRMT R0, R20, 0x7632, R0 ;  /* 0x0000763214007816 */ /* 0x001fc60000000000 */
[----:B-1----:R-:W2:Y:S01]  /*2ebe0*/  LDL R20, [R1+0x37c] ;  /* 0x00037c0001147983 */ /* 0x002ea20000100800 */
[C---:B------:R-:W-:Y:S02]  /*2ebf0*/  IMAD R4, R23.reuse, 0x122, RZ ;  /* 0x0000012217047824 */ /* 0x040fe400078e02ff */
[C---:B------:R-:W-:Y:S01]  /*2ec00*/  IMAD R5, R23.reuse, 0x91, RZ ;  /* 0x0000009117057824 */ /* 0x040fe200078e02ff */
[----:B------:R-:W-:Y:S01]  /*2ec10*/  MOV R18, c[0x0][0x1c8] ;  /* 0x0000720000127a02 */ /* 0x000fe20000000f00 */
[C---:B------:R-:W-:Y:S02]  /*2ec20*/  IMAD R6, R23.reuse, 0x124, RZ ;  /* 0x0000012417067824 */ /* 0x040fe400078e02ff */
[C---:B------:R-:W-:Y:S01]  /*2ec30*/  IMAD R8, R23.reuse, 0x126, RZ ;  /* 0x0000012617087824 */ /* 0x040fe200078e02ff */
[-C--:B------:R-:W-:Y:S01]  /*2ec40*/  IADD3 R4, P5, R4, R2.reuse, RZ ;  /* 0x0000000204047210 */ /* 0x080fe20007fbe0ff */
[----:B------:R-:W-:Y:S02]  /*2ec50*/  IMAD R10, R23, 0x128, RZ ;  /* 0x00000128170a7824 */ /* 0x000fe400078e02ff */
[----:B------:R-:W-:Y:S01]  /*2ec60*/  IMAD R28, R18, 0x92, RZ ;  /* 0x00000092121c7824 */ /* 0x000fe200078e02ff */
[----:B------:R-:W-:-:S02]  /*2ec70*/  IADD3 R6, P4, R6, R2, RZ ;  /* 0x0000000206067210 */ /* 0x000fc40007f9e0ff */
[-C--:B------:R-:W-:Y:S01]  /*2ec80*/  LEA.HI.X.SX32 R5, R5, R3.reuse, 0x1, P5 ;  /* 0x0000000305057211 */ /* 0x080fe200028f0eff */
[----:B------:R-:W-:Y:S01]  /*2ec90*/  IMAD R9, R23, 0x93, RZ ;  /* 0x0000009317097824 */ /* 0x000fe200078e02ff */
[-C--:B------:R-:W-:Y:S01]  /*2eca0*/  IADD3 R8, P5, R8, R2.reuse, RZ ;  /* 0x0000000208087210 */ /* 0x080fe20007fbe0ff */
[----:B------:R-:W-:Y:S01]  /*2ecb0*/  IMAD R18, R18, 0x94, RZ ;  /* 0x0000009412127824 */ /* 0x000fe200078e02ff */
[----:B------:R-:W-:Y:S02]  /*2ecc0*/  IADD3 R10, P6, R10, R2, RZ ;  /* 0x000000020a0a7210 */ /* 0x000fe40007fde0ff */
[-C--:B------:R-:W-:Y:S01]  /*2ecd0*/  LEA.HI.X.SX32 R7, R28, R3.reuse, 0x1, P4 ;  /* 0x000000031c077211 */ /* 0x080fe200020f0eff */
[----:B------:R0:W-:Y:S01]  /*2ece0*/  STG.E.U16 [R4.64], R0 ;  /* 0x0000000004007986 */ /* 0x0001e2000c101504 */
[-C--:B------:R-:W-:Y:S02]  /*2ecf0*/  LEA.HI.X.SX32 R9, R9, R3.reuse, 0x1, P5 ;  /* 0x0000000309097211 */ /* 0x080fe400028f0eff */
[----:B------:R-:W-:Y:S01]  /*2ed00*/  LEA.HI.X.SX32 R11, R18, R3, 0x1, P6 ;  /* 0x00000003120b7211 */ /* 0x000fe200030f0eff */
[----:B-----5:R1:W-:Y:S01]  /*2ed10*/  STG.E.U16 [R6.64], R19 ;  /* 0x0000001306007986 */ /* 0x0203e2000c101504 */
[----:B0-----:R-:W-:Y:S01]  /*2ed20*/  PRMT R0, R19, 0x7632, R0 ;  /* 0x0000763213007816 */ /* 0x001fe20000000000 */
[----:B------:R-:W-:-:S02]  /*2ed30*/  IMAD R4, R23, 0x12a, RZ ;  /* 0x0000012a17047824 */ /* 0x000fc400078e02ff */
[C---:B------:R-:W-:Y:S02]  /*2ed40*/  IMAD R5, R23.reuse, 0x95, RZ ;  /* 0x0000009517057824 */ /* 0x040fe400078e02ff */
[----:B------:R0:W-:Y:S01]  /*2ed50*/  STG.E.U16 [R8.64], R0 ;  /* 0x0000000008007986 */ /* 0x0001e2000c101504 */
[----:B----4-:R4:W-:Y:S02]  /*2ed60*/  STG.E.U16 [R10.64], R25 ;  /* 0x000000190a007986 */ /* 0x0109e4000c101504 */
[----:B-1----:R-:W-:Y:S01]  /*2ed70*/  IMAD R6, R23, 0x12c, RZ ;  /* 0x0000012c17067824 */ /* 0x002fe200078e02ff */
[----:B------:R-:W-:Y:S02]  /*2ed80*/  IADD3 R4, P5, R4, R2, RZ ;  /* 0x0000000204047210 */ /* 0x000fe40007fbe0ff */
[----:B0-----:R-:W-:Y:S02]  /*2ed90*/  PRMT R0, R25, 0x7632, R0 ;  /* 0x0000763219007816 */ /* 0x001fe40000000000 */
[----:B----4-:R-:W-:Y:S01]  /*2eda0*/  MOV R25, c[0x0][0x1c8] ;  /* 0x0000720000197a02 */ /* 0x010fe20000000f00 */
[----:B------:R-:W-:Y:S01]  /*2edb0*/  IMAD R8, R23, 0x12e, RZ ;  /* 0x0000012e17087824 */ /* 0x000fe200078e02ff */
[----:B------:R-:W-:-:S02]  /*2edc0*/  LEA.HI.X.SX32 R5, R5, R3, 0x1, P5 ;  /* 0x0000000305057211 */ /* 0x000fc400028f0eff */
[-C--:B------:R-:W-:Y:S01]  /*2edd0*/  IADD3 R6, P4, R6, R2.reuse, RZ ;  /* 0x0000000206067210 */ /* 0x080fe20007f9e0ff */
[----:B------:R-:W-:Y:S02]  /*2ede0*/  IMAD R9, R23, 0x97, RZ ;  /* 0x0000009717097824 */ /* 0x000fe400078e02ff */
[----:B------:R-:W-:Y:S01]  /*2edf0*/  IMAD R19, R25, 0x96, RZ ;  /* 0x0000009619137824 */ /* 0x000fe200078e02ff */
[----:B------:R-:W-:Y:S01]  /*2ee00*/  IADD3 R8, P5, R8, R2, RZ ;  /* 0x0000000208087210 */ /* 0x000fe20007fbe0ff */
[----:B------:R0:W-:Y:S03]  /*2ee10*/  STG.E.U16 [R4.64], R0 ;  /* 0x0000000004007986 */ /* 0x0001e6000c101504 */
[-C--:B------:R-:W-:Y:S02]  /*2ee20*/  LEA.HI.X.SX32 R7, R19, R3.reuse, 0x1, P4 ;  /* 0x0000000313077211 */ /* 0x080fe400020f0eff */
[----:B------:R-:W-:Y:S01]  /*2ee30*/  LEA.HI.X.SX32 R9, R9, R3, 0x1, P5 ;  /* 0x0000000309097211 */ /* 0x000fe200028f0eff */
[----:B------:R-:W-:-:S02]  /*2ee40*/  IMAD R10, R23, 0x130, RZ ;  /* 0x00000130170a7824 */ /* 0x000fc400078e02ff */
[----:B---3--:R-:W-:Y:S01]  /*2ee50*/  STG.E.U16 [R6.64], R26 ;  /* 0x0000001a06007986 */ /* 0x008fe2000c101504 */
[----:B0-----:R-:W-:Y:S01]  /*2ee60*/  PRMT R0, R26, 0x7632, R0 ;  /* 0x000076321a007816 */ /* 0x001fe20000000000 */
[C---:B------:R-:W-:Y:S02]  /*2ee70*/  IMAD R13, R23.reuse, 0x9d, RZ ;  /* 0x0000009d170d7824 */ /* 0x040fe400078e02ff */
[----:B------:R-:W-:Y:S02]  /*2ee80*/  IMAD R12, R23, 0x140, RZ ;  /* 0x00000140170c7824 */ /* 0x000fe400078e02ff */
[----:B------:R0:W-:Y:S01]  /*2ee90*/  STG.E.U16 [R8.64], R0 ;  /* 0x0000000008007986 */ /* 0x0001e2000c101504 */
[----:B------:R-:W-:Y:S02]  /*2eea0*/  IMAD R25, R25, 0x98, RZ ;  /* 0x0000009819197824 */ /* 0x000fe400078e02ff */
[C---:B------:R-:W-:Y:S02]  /*2eeb0*/  IMAD R14, R23.reuse, 0x142, RZ ;  /* 0x00000142170e7824 */ /* 0x040fe400078e02ff */
[C---:B------:R-:W-:Y:S01]  /*2eec0*/  IMAD R15, R23.reuse, 0x144, RZ ;  /* 0x00000144170f7824 */ /* 0x040fe200078e02ff */
[----:B------:R-:W-:Y:S01]  /*2eed0*/  IADD3 R10, P6, R10, R2, RZ ;  /* 0x000000020a0a7210 */ /* 0x000fe20007fde0ff */
[----:B------:R-:W-:-:S02]  /*2eee0*/  IMAD R19, R23, 0xa1, RZ ;  /* 0x000000a117137824 */ /* 0x000fc400078e02ff */
[C---:B------:R-:W-:Y:S02]  /*2eef0*/  IMAD R18, R23.reuse, 0x148, RZ ;  /* 0x0000014817127824 */ /* 0x040fe400078e02ff */
[C---:B0-----:R-:W-:Y:S02]  /*2ef00*/  IMAD R8, R23.reuse, 0x13a, RZ ;  /* 0x0000013a17087824 */ /* 0x041fe400078e02ff */
[----:B------:R-:W-:Y:S01]  /*2ef10*/  IMAD R9, R23, 0x13c, RZ ;  /* 0x0000013c17097824 */ /* 0x000fe200078e02ff */
[----:B------:R-:W-:-:S04]  /*2ef20*/  LEA.HI.X.SX32 R11, R25, R3, 0x1, P6 ;  /* 0x00000003190b7211 */ /* 0x000fc800030f0eff */
[----:B------:R-:W-:Y:S01]  /*2ef30*/  STL.64 [R1+0xba0], R8 ;  /* 0x000ba00801007387 */ /* 0x000fe20000100a00 */
[----:B------:R-:W-:Y:S02]  /*2ef40*/  STL.64 [R1+0xb98], R12 ;  /* 0x000b980c01007387 */ /* 0x000fe40000100a00 */
[----:B------:R-:W-:Y:S02]  /*2ef50*/  STL.64 [R1+0xba8], R14 ;  /* 0x000ba80e01007387 */ /* 0x000fe40000100a00 */
[----:B------:R0:W-:Y:S02]  /*2ef60*/  STL.64 [R1+0xb90], R18 ;  /* 0x000b901201007387 */ /* 0x0001e40000100a00 */
[C---:B------:R-:W-:Y:S02]  /*2ef70*/  IMAD R0, R23.reuse, 0x132, RZ ;  /* 0x0000013217007824 */ /* 0x040fe400078e02ff */
[C---:B------:R-:W-:Y:S02]  /*2ef80*/  IMAD R4, R23.reuse, 0x134, RZ ;  /* 0x0000013417047824 */ /* 0x040fe400078e02ff */
[----:B------:R-:W-:-:S02]  /*2ef90*/  IMAD R5, R23, 0x136, RZ ;  /* 0x0000013617057824 */ /* 0x000fc400078e02ff */
[C---:B------:R-:W-:Y:S02]  /*2efa0*/  IMAD R7, R23.reuse, 0x99, RZ ;  /* 0x0000009917077824 */ /* 0x040fe400078e02ff */
[C---:B------:R-:W-:Y:S02]  /*2efb0*/  IMAD R6, R23.reuse, 0x138, RZ ;  /* 0x0000013817067824 */ /* 0x040fe400078e02ff */
[C---:B------:R-:W-:Y:S02]  /*2efc0*/  IMAD R16, R23.reuse, 0x9f, RZ ;  /* 0x0000009f17107824 */ /* 0x040fe400078e02ff */
[C---:B------:R-:W-:Y:S02]  /*2efd0*/  IMAD R22, R23.reuse, 0xa3, RZ ;  /* 0x000000a317167824 */ /* 0x040fe400078e02ff */
[----:B------:R-:W-:Y:S01]  /*2efe0*/  IMAD R17, R23, 0x146, RZ ;  /* 0x0000014617117824 */ /* 0x000fe200078e02ff */
[----:B0-----:R-:W-:Y:S02]  /*2eff0*/  MOV R18, c[0x0][0x1c8] ;  /* 0x0000720000127a02 */ /* 0x001fe40000000f00 */
[----:B------:R-:W-:-:S02]  /*2f000*/  IADD3 R14, P5, R0, R2, RZ ;  /* 0x00000002000e7210 */ /* 0x000fc40007fbe0ff */
[----:B------:R-:W-:Y:S01]  /*2f010*/  IADD3 R8, P6, R4, R2, RZ ;  /* 0x0000000204087210 */ /* 0x000fe20007fde0ff */
[C---:B------:R-:W-:Y:S02]  /*2f020*/  IMAD R25, R18.reuse, 0xa5, RZ ;  /* 0x000000a512197824 */ /* 0x040fe400078e02ff */
[C---:B------:R-:W-:Y:S02]  /*2f030*/  IMAD R21, R18.reuse, 0x14c, RZ ;  /* 0x0000014c12157824 */ /* 0x040fe400078e02ff */
[C---:B------:R-:W-:Y:S02]  /*2f040*/  IMAD R28, R18.reuse, 0xa7, RZ ;  /* 0x000000a7121c7824 */ /* 0x040fe400078e02ff */
[C---:B------:R-:W-:Y:S02]  /*2f050*/  IMAD R24, R18.reuse, 0x150, RZ ;  /* 0x0000015012187824 */ /* 0x040fe400078e02ff */
[C---:B------:R-:W-:Y:S02]  /*2f060*/  IMAD R26, R18.reuse, 0x152, RZ ;  /* 0x00000152121a7824 */ /* 0x040fe400078e02ff */
[----:B------:R-:W-:-:S02]  /*2f070*/  IMAD R27, R18, 0x154, RZ ;  /* 0x00000154121b7824 */ /* 0x000fc400078e02ff */
[----:B------:R-:W-:Y:S01]  /*2f080*/  IMAD R29, R18, 0x156, RZ ;  /* 0x00000156121d7824 */ /* 0x000fe200078e02ff */
[----:B------:R-:W-:Y:S01]  /*2f090*/  IADD3 R12, P4, R5, R2, RZ ;  /* 0x00000002050c7210 */ /* 0x000fe20007f9e0ff */
[----:B------:R-:W-:Y:S01]  /*2f0a0*/  IMAD.MOV.U32 R5, RZ, RZ, R15 ;  /* 0x000000ffff057224 */ /* 0x000fe200078e000f */
[----:B------:R-:W-:Y:S01]  /*2f0b0*/  LEA.HI.X.SX32 R5, R7, R3, 0x1, P5 ;  /* 0x0000000307057211 */ /* 0x000fe200028f0eff */
[----:B------:R0:W-:Y:S01]  /*2f0c0*/  STL [R1+0x170], R14 ;  /* 0x0001700e01007387 */ /* 0x0001e20000100800 */
[----:B------:R-:W-:-:S03]  /*2f0d0*/  MOV R4, R14 ;  /* 0x0000000e00047202 */ /* 0x000fc60000000f00 */
[----:B0-----:R-:W3:Y:S01]  /*2f0e0*/  LDL.LU.64 R14, [R1+0xba8] ;  /* 0x000ba800010e7983 */ /* 0x001ee20000300a00 */
[----:B------:R-:W-:Y:S03]  /*2f0f0*/  STL [R1+0x174], R5 ;  /* 0x0001740501007387 */ /* 0x000fe60000100800 */
[----:B--2---:R0:W-:Y:S02]  /*2f100*/  STG.E.U16 [R10.64], R20 ;  /* 0x000000140a007986 */ /* 0x0041e4000c101504 */
[C---:B0-----:R-:W-:Y:S02]  /*2f110*/  IMAD R10, R23.reuse, 0x9b, RZ ;  /* 0x0000009b170a7824 */ /* 0x041fe400078e02ff */
[----:B------:R-:W-:Y:S02]  /*2f120*/  IMAD R11, R23, 0x13e, RZ ;  /* 0x0000013e170b7824 */ /* 0x000fe400078e02ff */
[----:B------:R-:W-:-:S02]  /*2f130*/  IMAD R20, R18, 0x14a, RZ ;  /* 0x0000014a12147824 */ /* 0x000fc400078e02ff */
[C---:B------:R-:W-:Y:S02]  /*2f140*/  IMAD R23, R18.reuse, 0x14e, RZ ;  /* 0x0000014e12177824 */ /* 0x040fe400078e02ff */
[----:B------:R-:W-:-:S05]  /*2f150*/  IMAD R18, R18, 0x9a, RZ ;  /* 0x0000009a12127824 */ /* 0x000fca00078e02ff */
[----:B------:R-:W-:-:S05]  /*2f160*/  LEA.HI.X.SX32 R9, R18, R3, 0x1, P6 ;  /* 0x0000000312097211 */ /* 0x000fca00030f0eff */
[----:B------:R0:W-:Y:S04]  /*2f170*/  STL.64 [R1+0x168], R8 ;  /* 0x0001680801007387 */ /* 0x0001e80000100a00 */
[----:B0-----:R-:W2:Y:S01]  /*2f180*/  LDL.LU.64 R8, [R1+0xba0] ;  /* 0x000ba00001087983 */ /* 0x001ea20000300a00 */
[----:B------:R-:W-:Y:S02]  /*2f190*/  MOV R4, c[0x0][0x1c8] ;  /* 0x0000720000047a02 */ /* 0x000fe40000000f00 */
[----:B------:R-:W-:Y:S02]  /*2f1a0*/  LEA.HI.X.SX32 R13, R10, R3, 0x1, P4 ;  /* 0x000000030a0d7211 */ /* 0x000fe400020f0eff */
[----:B------:R-:W-:Y:S01]  /*2f1b0*/  IADD3 R6, P5, R6, R2, RZ ;  /* 0x0000000206067210 */ /* 0x000fe20007fbe0ff */
[----:B------:R-:W-:-:S02]  /*2f1c0*/  IMAD R5, R4, 0x9c, RZ ;  /* 0x0000009c04057824 */ /* 0x000fc400078e02ff */
[----:B------:R0:W-:Y:S03]  /*2f1d0*/  STL.64 [R1+0x160], R12 ;  /* 0x0001600c01007387 */ /* 0x0001e60000100a00 */
[----:B------:R-:W-:Y:S01]  /*2f1e0*/  LEA.HI.X.SX32 R7, R5, R3, 0x1, P5 ;  /* 0x0000000305077211 */ /* 0x000fe200028f0eff */
[----:B0-----:R-:W4:Y:S01]  /*2f1f0*/  LDL.LU.64 R12, [R1+0xb98] ;  /* 0x000b9800010c7983 */ /* 0x001f220000300a00 */
[----:B--2---:R-:W-:-:S05]  /*2f200*/  IADD3 R18, P6, R8, R2, RZ ;  /* 0x0000000208127210 */ /* 0x004fca0007fde0ff */
[----:B------:R-:W-:Y:S01]  /*2f210*/  STL [R1+0x150], R18 ;  /* 0x0001501201007387 */ /* 0x000fe20000100800 */
[----:B------:R0:W-:Y:S01]  /*2f220*/  STL.64 [R1+0x158], R6 ;  /* 0x0001580601007387 */ /* 0x0001e20000100a00 */
[----:B------:R-:W-:Y:S02]  /*2f230*/  MOV R10, R18 ;  /* 0x00000012000a7202 */ /* 0x000fe40000000f00 */
[-C--:B0-----:R-:W-:Y:S01]  /*2f240*/  IADD3 R6, P5, R11, R2.reuse, RZ ;  /* 0x000000020b067210 */ /* 0x081fe20007fbe0ff */
[----:B------:R-:W-:Y:S02]  /*2f250*/  MOV R11, R19 ;  /* 0x00000013000b7202 */ /* 0x000fe40000000f00 */
[----:B------:R-:W2:Y:S01]  /*2f260*/  LDL.LU.64 R18, [R1+0xb90] ;  /* 0x000b900001127983 */ /* 0x000ea20000300a00 */
[----:B------:R-:W-:Y:S01]  /*2f270*/  IMAD R5, R4, 0x9e, RZ ;  /* 0x0000009e04057824 */ /* 0x000fe200078e02ff */
[-C--:B------:R-:W-:Y:S02]  /*2f280*/  IADD3 R8, P4, R9, R2.reuse, RZ ;  /* 0x0000000209087210 */ /* 0x080fe40007f9e0ff */
[-C--:B----4-:R-:W-:Y:S01]  /*2f290*/  LEA.HI.X.SX32 R11, R13, R3.reuse, 0x1, P6 ;  /* 0x000000030d0b7211 */ /* 0x090fe200030f0eff */
[----:B------:R-:W-:Y:S01]  /*2f2a0*/  IADD3 R10, P6, R12, R2, RZ ;  /* 0x000000020c0a7210 */ /* 0x000fe20007fde0ff */
[----:B------:R-:W-:Y:S01]  /*2f2b0*/  LEA.HI.X.SX32 R9, R5, R3, 0x1, P4 ;  /* 0x0000000305097211 */ /* 0x000fe200020f0eff */
[----:B------:R-:W-:-:S02]  /*2f2c0*/  IMAD R5, R4, 0xa0, RZ ;  /* 0x000000a004057824 */ /* 0x000fc400078e02ff */
[----:B------:R0:W-:Y:S01]  /*2f2d0*/  STL [R1+0x154], R11 ;  /* 0x0001540b01007387 */ /* 0x0001e20000100800 */
[-C--:B------:R-:W-:Y:S01]  /*2f2e0*/  LEA.HI.X.SX32 R7, R16, R3.reuse, 0x1, P5 ;  /* 0x0000000310077211 */ /* 0x080fe200028f0eff */
[----:B------:R3:W-:Y:S04]  /*2f2f0*/  STL.64 [R1+0x148], R8 ;  /* 0x0001480801007387 */ /* 0x0007e80000100a00 */
[----:B------:R1:W-:Y:S01]  /*2f300*/  STL.64 [R1+0x140], R6 ;  /* 0x0001400601007387 */ /* 0x0003e20000100a00 */
[----:B0-----:R-:W-:Y:S01]  /*2f310*/  LEA.HI.X.SX32 R11, R5, R3, 0x1, P6 ;  /* 0x00000003050b7211 */ /* 0x001fe200030f0eff */
[----:B------:R-:W-:Y:S01]  /*2f320*/  IMAD R5, R4, 0xa2, RZ ;  /* 0x000000a204057824 */ /* 0x000fe200078e02ff */
[----:B---3--:R-:W-:-:S03]  /*2f330*/  IADD3 R8, P4, R14, R2, RZ ;  /* 0x000000020e087210 */ /* 0x008fc60007f9e0ff */
[----:B------:R0:W-:Y:S01]  /*2f340*/  STL.64 [R1+0x138], R10 ;  /* 0x0001380a01007387 */ /* 0x0001e20000100a00 */
[----:B-1----:R-:W-:-:S04]  /*2f350*/  IADD3 R6, P5, R15, R2, RZ ;  /* 0x000000020f067210 */ /* 0x002fc80007fbe0ff */
[----:B------:R-:W-:Y:S01]  /*2f360*/  LEA.HI.X.SX32 R7, R5, R3, 0x1, P5 ;  /* 0x0000000305077211 */ /* 0x000fe200028f0eff */
[----:B------:R-:W-:Y:S01]  /*2f370*/  IMAD R5, R4, 0xa4, RZ ;  /* 0x000000a404057824 */ /* 0x000fe200078e02ff */
[----:B0-----:R-:W-:-:S04]  /*2f380*/  IADD3 R10, P6, R17, R2, RZ ;  /* 0x00000002110a7210 */ /* 0x001fc80007fde0ff */
[-C--:B------:R-:W-:Y:S01]  /*2f390*/  LEA.HI.X.SX32 R11, R22, R3.reuse, 0x1, P6 ;  /* 0x00000003160b7211 */ /* 0x080fe200030f0eff */
[----:B------:R-:W-:Y:S01]  /*2f3a0*/  IMAD R14, R4, 0xc5, RZ ;  /* 0x000000c5040e7824 */ /* 0x000fe200078e02ff */
[----:B--2---:R-:W-:-:S05]  /*2f3b0*/  LEA.HI.X.SX32 R9, R19, R3, 0x1, P4 ;  /* 0x0000000313097211 */ /* 0x004fca00020f0eff */
[----:B------:R0:W-:Y:S01]  /*2f3c0*/  STL.64 [R1+0x130], R8 ;  /* 0x0001300801007387 */ /* 0x0001e20000100a00 */
[----:B------:R1:W-:Y:S02]  /*2f3d0*/  STL.64 [R1+0x128], R6 ;  /* 0x0001280601007387 */ /* 0x0003e40000100a00 */
[----:B------:R2:W-:Y:S01]  /*2f3e0*/  STL.64 [R1+0x120], R10 ;  /* 0x0001200a01007387 */ /* 0x0005e20000100a00 */
[-C--:B0-----:R-:W-:Y:S02]  /*2f3f0*/  IADD3 R8, P4, R18, R2.reuse, RZ ;  /* 0x0000000212087210 */ /* 0x081fe40007f9e0ff */
[-C--:B-1----:R-:W-:Y:S02]  /*2f400*/  IADD3 R6, P5, R20, R2.reuse, RZ ;  /* 0x0000000214067210 */ /* 0x082fe40007fbe0ff */
[----:B--2---:R-:W-:Y:S02]  /*2f410*/  IADD3 R10, P6, R21, R2, RZ ;  /* 0x00000002150a7210 */ /* 0x004fe40007fde0ff */
[-C--:B------:R-:W-:Y:S01]  /*2f420*/  LEA.HI.X.SX32 R9, R5, R3.reuse, 0x1, P4 ;  /* 0x0000000305097211 */ /* 0x080fe200020f0eff */
[----:B------:R-:W-:Y:S01]  /*2f430*/  IMAD R5, R4, 0xa6, RZ ;  /* 0x000000a604057824 */ /* 0x000fe200078e02ff */
[----:B------:R-:W-:-:S04]  /*2f440*/  LEA.HI.X.SX32 R7, R25, R3, 0x1, P5 ;  /* 0x0000000319077211 */ /* 0x000fc800028f0eff */
[-C--:B------:R-:W-:Y:S01]  /*2f450*/  LEA.HI.X.SX32 R11, R5, R3.reuse, 0x1, P6 ;  /* 0x00000003050b7211 */ /* 0x080fe200030f0eff */
[----:B------:R0:W-:Y:S01]  /*2f460*/  STL.64 [R1+0x118], R8 ;  /* 0x0001180801007387 */ /* 0x0001e20000100a00 */
[----:B------:R1:W-:Y:S02]  /*2f470*/  STL.64 [R1+0x110], R6 ;  /* 0x0001100601007387 */ /* 0x0003e40000100a00 */
[----:B------:R-:W-:Y:S01]  /*2f480*/  IMAD R5, R4, 0xa8, RZ ;  /* 0x000000a804057824 */ /* 0x000fe200078e02ff */
[----:B------:R2:W-:Y:S01]  /*2f490*/  STL.64 [R1+0x108], R10 ;  /* 0x0001080a01007387 */ /* 0x0005e20000100a00 */
[-C--:B------:R-:W-:Y:S02]  /*2f4a0*/  IADD3 R12, P6, R26, R2.reuse, RZ ;  /* 0x000000021a0c7210 */ /* 0x080fe40007fde0ff */
[-C--:B0-----:R-:W-:Y:S02]  /*2f4b0*/  IADD3 R8, P4, R23, R2.reuse, RZ ;  /* 0x0000000217087210 */ /* 0x081fe40007f9e0ff */
[----:B-1----:R-:W-:Y:S01]  /*2f4c0*/  IADD3 R6, P5, R24, R2, RZ ;  /* 0x0000000218067210 */ /* 0x002fe20007fbe0ff */
[----:B--2---:R-:W-:Y:S01]  /*2f4d0*/  IMAD R11, R4, 0xa9, RZ ;  /* 0x000000a9040b7824 */ /* 0x004fe200078e02ff */
[----:B------:R-:W-:-:S02]  /*2f4e0*/  LEA.HI.X.SX32 R9, R28, R3, 0x1, P4 ;  /* 0x000000031c097211 */ /* 0x000fc400020f0eff */
[-C--:B------:R-:W-:Y:S01]  /*2f4f0*/  LEA.HI.X.SX32 R7, R5, R3.reuse, 0x1, P5 ;  /* 0x0000000305077211 */ /* 0x080fe200028f0eff */
[C---:B------:R-:W-:Y:S01]  /*2f500*/  IMAD R10, R4.reuse, 0x158, RZ ;  /* 0x00000158040a7824 */ /* 0x040fe200078e02ff */
[----:B------:R-:W-:Y:S01]  /*2f510*/  LEA.HI.X.SX32 R13, R11, R3, 0x1, P6 ;  /* 0x000000030b0d7211 */ /* 0x000fe200030f0eff */
[----:B------:R0:W-:Y:S02]  /*2f520*/  STL.64 [R1+0x100], R8 ;  /* 0x0001000801007387 */ /* 0x0001e40000100a00 */
[----:B------:R1:W-:Y:S02]  /*2f530*/  STL.64 [R1+0xf8], R6 ;  /* 0x0000f80601007387 */ /* 0x0003e40000100a00 */
[C---:B------:R-:W-:Y:S01]  /*2f540*/  IMAD R5, R4.reuse, 0xaa, RZ ;  /* 0x000000aa04057824 */ /* 0x040fe200078e02ff */
[----:B------:R2:W-:Y:S01]  /*2f550*/  STL.64 [R1+0xf0], R12 ;  /* 0x0000f00c01007387 */ /* 0x0005e20000100a00 */
[----:B------:R-:W-:Y:S01]  /*2f560*/  IMAD R11, R4, 0xac, RZ ;  /* 0x000000ac040b7824 */ /* 0x000fe200078e02ff */
[----:B0-----:R-:W-:-:S02]  /*2f570*/  IADD3 R8, P4, R27, R2, RZ ;  /* 0x000000021b087210 */ /* 0x001fc40007f9e0ff */
[-C--:B-1----:R-:W-:Y:S02]  /*2f580*/  IADD3 R6, P5, R29, R2.reuse, RZ ;  /* 0x000000021d067210 */ /* 0x082fe40007fbe0ff */
[----:B--2---:R-:W-:Y:S01]  /*2f590*/  IADD3 R12, P6, R10, R2, RZ ;  /* 0x000000020a0c7210 */ /* 0x004fe20007fde0ff */
[C---:B------:R-:W-:Y:S01]  /*2f5a0*/  IMAD R10, R4.reuse, 0xab, RZ ;  /* 0x000000ab040a7824 */ /* 0x040fe200078e02ff */
[----:B------:R-:W-:Y:S01]  /*2f5b0*/  LEA.HI.X.SX32 R9, R5, R3, 0x1, P4 ;  /* 0x0000000305097211 */ /* 0x000fe200020f0eff */
[----:B------:R-:W-:-:S03]  /*2f5c0*/  IMAD R5, R4, 0x15c, RZ ;  /* 0x0000015c04057824 */ /* 0x000fc600078e02ff */
[-C--:B------:R-:W-:Y:S01]  /*2f5d0*/  LEA.HI.X.SX32 R7, R10, R3.reuse, 0x1, P5 ;  /* 0x000000030a077211 */ /* 0x080fe200028f0eff */
[----:B------:R0:W-:Y:S01]  /*2f5e0*/  STL.64 [R1+0xe8], R8 ;  /* 0x0000e80801007387 */ /* 0x0001e20000100a00 */
[----:B------:R-:W-:Y:S01]  /*2f5f0*/  LEA.HI.X.SX32 R13, R11, R3, 0x1, P6 ;  /* 0x000000030b0d7211 */ /* 0x000fe200030f0eff */
[C---:B------:R-:W-:Y:S02]  /*2f600*/  IMAD R10, R4.reuse, 0x15e, RZ ;  /* 0x0000015e040a7824 */ /* 0x040fe400078e02ff */
[----:B------:R1:W-:Y:S02]  /*2f610*/  STL.64 [R1+0xe0], R6 ;  /* 0x0000e00601007387 */ /* 0x0003e40000100a00 */
[----:B------:R2:W-:Y:S02]  /*2f620*/  STL.64 [R1+0xd8], R12 ;  /* 0x0000d80c01007387 */ /* 0x0005e40000100a00 */
[C---:B0-----:R-:W-:Y:S01]  /*2f630*/  IMAD R8, R4.reuse, 0x15a, RZ ;  /* 0x0000015a04087824 */ /* 0x041fe200078e02ff */
[----:B-1----:R-:W-:Y:S01]  /*2f640*/  IADD3 R6, P5, R5, R2, RZ ;  /* 0x0000000205067210 */ /* 0x002fe20007fbe0ff */
[----:B------:R-:W-:-:S03]  /*2f650*/  IMAD R5, R4, 0xad, RZ ;  /* 0x000000ad04057824 */ /* 0x000fc600078e02ff */
[-C--:B------:R-:W-:Y:S02]  /*2f660*/  IADD3 R8, P4, R8, R2.reuse, RZ ;  /* 0x0000000208087210 */ /* 0x080fe40007f9e0ff */
[----:B--2---:R-:W-:Y:S01]  /*2f670*/  IADD3 R12, P6, R10, R2, RZ ;  /* 0x000000020a0c7210 */ /* 0x004fe20007fde0ff */
[C---:B------:R-:W-:Y:S02]  /*2f680*/  IMAD R10, R4.reuse, 0xae, RZ ;  /* 0x000000ae040a7824 */ /* 0x040fe400078e02ff */
[C---:B------:R-:W-:Y:S01]  /*2f690*/  IMAD R11, R4.reuse, 0xaf, RZ ;  /* 0x000000af040b7824 */ /* 0x040fe200078e02ff */
[-C--:B------:R-:W-:Y:S01]  /*2f6a0*/  LEA.HI.X.SX32 R9, R5, R3.reuse, 0x1, P4 ;  /* 0x0000000305097211 */ /* 0x080fe200020f0eff */
[----:B------:R-:W-:Y:S01]  /*2f6b0*/  IMAD R5, R4, 0x162, RZ ;  /* 0x0000016204057824 */ /* 0x000fe200078e02ff */
[-C--:B------:R-:W-:Y:S02]  /*2f6c0*/  LEA.HI.X.SX32 R7, R10, R3.reuse, 0x1, P5 ;  /* 0x000000030a077211 */ /* 0x080fe400028f0eff */
[----:B------:R-:W-:Y:S01]  /*2f6d0*/  LEA.HI.X.SX32 R13, R11, R3, 0x1, P6 ;  /* 0x000000030b0d7211 */ /* 0x000fe200030f0eff */
[----:B------:R0:W-:Y:S01]  /*2f6e0*/  STL.64 [R1+0xd0], R8 ;  /* 0x0000d00801007387 */ /* 0x0001e20000100a00 */
[----:B------:R-:W-:-:S02]  /*2f6f0*/  IMAD R10, R4, 0x164, RZ ;  /* 0x00000164040a7824 */ /* 0x000fc400078e02ff */
[----:B------:R1:W-:Y:S01]  /*2f700*/  STL.64 [R1+0xc8], R6 ;  /* 0x0000c80601007387 */ /* 0x0003e20000100a00 */
[----:B------:R2:W-:Y:S01]  /*2f710*/  STL.64 [R1+0xc0], R12 ;  /* 0x0000c00c01007387 */ /* 0x0005e20000100a00 */
[C---:B0-----:R-:W-:Y:S01]  /*2f720*/  IMAD R8, R4.reuse, 0x160, RZ ;  /* 0x0000016004087824 */ /* 0x041fe200078e02ff */
[-C--:B-1----:R-:W-:Y:S01]  /*2f730*/  IADD3 R6, P5, R5, R2.reuse, RZ ;  /* 0x0000000205067210 */ /* 0x082fe20007fbe0ff */
[----:B------:R-:W-:Y:S01]  /*2f740*/  IMAD R5, R4, 0xb0, RZ ;  /* 0x000000b004057824 */ /* 0x000fe200078e02ff */
[-C--:B--2---:R-:W-:Y:S02]  /*2f750*/  IADD3 R12, P6, R10, R2.reuse, RZ ;  /* 0x000000020a0c7210 */ /* 0x084fe40007fde0ff */
[----:B------:R-:W-:Y:S01]  /*2f760*/  IADD3 R8, P4, R8, R2, RZ ;  /* 0x0000000208087210 */ /* 0x000fe20007f9e0ff */
[C---:B------:R-:W-:Y:S02]  /*2f770*/  IMAD R10, R4.reuse, 0xb1, RZ ;  /* 0x000000b1040a7824 */ /* 0x040fe400078e02ff */
[C---:B------:R-:W-:Y:S01]  /*2f780*/  IMAD R11, R4.reuse, 0xb2, RZ ;  /* 0x000000b2040b7824 */ /* 0x040fe200078e02ff */
[-C--:B------:R-:W-:Y:S01]  /*2f790*/  LEA.HI.X.SX32 R9, R5, R3.reuse, 0x1, P4 ;  /* 0x0000000305097211 */ /* 0x080fe200020f0eff */
[----:B------:R-:W-:Y:S01]  /*2f7a0*/  IMAD R5, R4, 0x168, RZ ;  /* 0x0000016804057824 */ /* 0x000fe200078e02ff */
[----:B------:R-:W-:-:S02]  /*2f7b0*/  LEA.HI.X.SX32 R7, R10, R3, 0x1, P5 ;  /* 0x000000030a077211 */ /* 0x000fc400028f0eff */
[----:B------:R-:W-:Y:S01]  /*2f7c0*/  LEA.HI.X.SX32 R13, R11, R3, 0x1, P6 ;  /* 0x000000030b0d7211 */ /* 0x000fe200030f0eff */
[----:B------:R0:W-:Y:S01]  /*2f7d0*/  STL.64 [R1+0xb8], R8 ;  /* 0x0000b80801007387 */ /* 0x0001e20000100a00 */
[C---:B------:R-:W-:Y:S02]  /*2f7e0*/  IMAD R10, R4.reuse, 0x16a, RZ ;  /* 0x0000016a040a7824 */ /* 0x040fe400078e02ff */
[----:B------:R1:W-:Y:S02]  /*2f7f0*/  STL.64 [R1+0xb0], R6 ;  /* 0x0000b00601007387 */ /* 0x0003e40000100a00 */
[----:B------:R2:W-:Y:S02]  /*2f800*/  STL.64 [R1+0xa8], R12 ;  /* 0x0000a80c01007387 */ /* 0x0005e40000100a00 */
[C---:B0-----:R-:W-:Y:S01]  /*2f810*/  IMAD R8, R4.reuse, 0x166, RZ ;  /* 0x0000016604087824 */ /* 0x041fe200078e02ff */
[-C--:B-1----:R-:W-:Y:S01]  /*2f820*/  IADD3 R6, P5, R5, R2.reuse, RZ ;  /* 0x0000000205067210 */ /* 0x082fe20007fbe0ff */
[----:B------:R-:W-:Y:S01]  /*2f830*/  IMAD R5, R4, 0xb3, RZ ;  /* 0x000000b304057824 */ /* 0x000fe200078e02ff */
[----:B--2---:R-:W-:-:S02]  /*2f840*/  IADD3 R12, P6, R10, R2, RZ ;  /* 0x000000020a0c7210 */ /* 0x004fc40007fde0ff */
[----:B------:R-:W-:Y:S01]  /*2f850*/  IADD3 R8, P4, R8, R2, RZ ;  /* 0x0000000208087210 */ /* 0x000fe20007f9e0ff */
        /* <DEDUP_REMOVED lines=8> */
[----:B------:R1:W-:Y:S02]  /*2f8e0*/  STL.64 [R1+0x98], R6 ;  /* 0x0000980601007387 */ /* 0x0003e40000100a00 */
[----:B------:R2:W-:Y:S02]  /*2f8f0*/  STL.64 [R1+0x90], R12 ;  /* 0x0000900c01007387 */ /* 0x0005e40000100a00 */
[C---:B0-----:R-:W-:Y:S01]  /*2f900*/  IMAD R8, R4.reuse, 0x16c, RZ ;  /* 0x0000016c04087824 */ /* 0x041fe200078e02ff */
[-C--:B-1----:R-:W-:Y:S01]  /*2f910*/  IADD3 R6, P5, R5, R2.reuse, RZ ;  /* 0x0000000205067210 */ /* 0x082fe20007fbe0ff */
[----:B------:R-:W-:Y:S01]  /*2f920*/  IMAD R5, R4, 0xb6, RZ ;  /* 0x000000b604057824 */ /* 0x000fe200078e02ff */
[-C--:B--2---:R-:W-:Y:S02]  /*2f930*/  IADD3 R12, P6, R10, R2.reuse, RZ ;  /* 0x000000020a0c7210 */ /* 0x084fe40007fde0ff */
[----:B------:R-:W-:Y:S01]  /*2f940*/  IADD3 R8, P4, R8, R2, RZ ;  /* 0x0000000208087210 */ /* 0x000fe20007f9e0ff */
[----:B------:R-:W-:-:S02]  /*2f950*/  IMAD R10, R4, 0xb7, RZ ;  /* 0x000000b7040a7824 */ /* 0x000fc400078e02ff */
[C---:B------:R-:W-:Y:S01]  /*2f960*/  IMAD R11, R4.reuse, 0xb8, RZ ;  /* 0x000000b8040b7824 */ /* 0x040fe200078e02ff */
[-C--:B------:R-:W-:Y:S01]  /*2f970*/  LEA.HI.X.SX32 R9, R5, R3.reuse, 0x1, P4 ;  /* 0x0000000305097211 */ /* 0x080fe200020f0eff */
[----:B------:R-:W-:Y:S01]  /*2f980*/  IMAD R5, R4, 0x174, RZ ;  /* 0x0000017404057824 */ /* 0x000fe200078e02ff */
[-C--:B------:R-:W-:Y:S02]  /*2f990*/  LEA.HI.X.SX32 R7, R10, R3.reuse, 0x1, P5 ;  /* 0x000000030a077211 */ /* 0x080fe400028f0eff */
        /* <DEDUP_REMOVED lines=25> */
[----:B------:R-:W-:-:S03]  /*2fb30*/  IMAD R10, R4, 0xbd, RZ ;  /* 0x000000bd040a7824 */ /* 0x000fc600078e02ff */
[-C--:B------:R-:W-:Y:S01]  /*2fb40*/  LEA.HI.X.SX32 R9, R5, R3.reuse, 0x1, P4 ;  /* 0x0000000305097211 */ /* 0x080fe200020f0eff */
[----:B------:R-:W-:Y:S01]  /*2fb50*/  IMAD R5, R4, 0x180, RZ ;  /* 0x0000018004057824 */ /* 0x000fe200078e02ff */
[----:B------:R-:W-:-:S03]  /*2fb60*/  LEA.HI.X.SX32 R7, R10, R3, 0x1, P5 ;  /* 0x000000030a077211 */ /* 0x000fc600028f0eff */
[----:B------:R0:W-:Y:S02]  /*2fb70*/  STL.64 [R1+0x58], R8 ;  /* 0x0000580801007387 */ /* 0x0001e40000100a00 */
[----:B------:R1:W-:Y:S02]  /*2fb80*/  STL.64 [R1+0x50], R6 ;  /* 0x0000500601007387 */ /* 0x0003e40000100a00 */
[C---:B------:R-:W-:Y:S02]  /*2fb90*/  IMAD R11, R4.reuse, 0xbe, RZ ;  /* 0x000000be040b7824 */ /* 0x040fe400078e02ff */
[C---:B0-----:R-:W-:Y:S01]  /*2fba0*/  IMAD R8, R4.reuse, 0x17e, RZ ;  /* 0x0000017e04087824 */ /* 0x041fe200078e02ff */
[----:B-1----:R-:W-:Y:S01]  /*2fbb0*/  IADD3 R6, P5, R5, R2, RZ ;  /* 0x0000000205067210 */ /* 0x002fe20007fbe0ff */
[----:B------:R-:W-:-:S03]  /*2fbc0*/  IMAD R5, R4, 0xbf, RZ ;  /* 0x000000bf04057824 */ /* 0x000fc600078e02ff */
[----:B------:R-:W-:Y:S02]  /*2fbd0*/  IADD3 R8, P4, R8, R2, RZ ;  /* 0x0000000208087210 */ /* 0x000fe40007f9e0ff */
[-C--:B------:R-:W-:Y:S02]  /*2fbe0*/  LEA.HI.X.SX32 R13, R11, R3.reuse, 0x1, P6 ;  /* 0x000000030b0d7211 */ /* 0x080fe400030f0eff */
[----:B------:R-:W-:Y:S01]  /*2fbf0*/  LEA.HI.X.SX32 R9, R5, R3, 0x1, P4 ;  /* 0x0000000305097211 */ /* 0x000fe200020f0eff */
[C---:B------:R-:W-:Y:S02]  /*2fc00*/  IMAD R10, R4.reuse, 0x182, RZ ;  /* 0x00000182040a7824 */ /* 0x040fe400078e02ff */
[----:B------:R-:W-:Y:S02]  /*2fc10*/  STL.64 [R1+0x48], R12 ;  /* 0x0000480c01007387 */ /* 0x000fe40000100a00 */
[----:B------:R0:W-:Y:S02]  /*2fc20*/  STL.64 [R1+0x40], R8 ;  /* 0x0000400801007387 */ /* 0x0001e40000100a00 */
[----:B------:R-:W-:-:S02]  /*2fc30*/  IMAD R5, R4, 0x186, RZ ;  /* 0x0000018604057824 */ /* 0x000fc400078e02ff */
[----:B0-----:R-:W-:Y:S01]  /*2fc40*/  IMAD R8, R4, 0xc0, RZ ;  /* 0x000000c004087824 */ /* 0x001fe200078e02ff */
[----:B------:R-:W-:Y:S01]  /*2fc50*/  IADD3 R12, P6, R10, R2, RZ ;  /* 0x000000020a0c7210 */ /* 0x000fe20007fde0ff */
[----:B------:R-:W-:-:S03]  /*2fc60*/  IMAD R10, R4, 0x184, RZ ;  /* 0x00000184040a7824 */ /* 0x000fc600078e02ff */
[-C--:B------:R-:W-:Y:S01]  /*2fc70*/  LEA.HI.X.SX32 R7, R8, R3.reuse, 0x1, P5 ;  /* 0x0000000308077211 */ /* 0x080fe200028f0eff */
[-C--:B------:R-:W-:Y:S02]  /*2fc80*/  IADD3 R8, P5, R5, R2.reuse, RZ ;  /* 0x0000000205087210 */ /* 0x080fe40007fbe0ff */
[----:B------:R-:W-:Y:S01]  /*2fc90*/  IMAD R5, R4, 0xc2, RZ ;  /* 0x000000c204057824 */ /* 0x000fe200078e02ff */
[----:B------:R-:W-:Y:S01]  /*2fca0*/  IADD3 R10, P4, R10, R2, RZ ;  /* 0x000000020a0a7210 */ /* 0x000fe20007f9e0ff */
[----:B------:R0:W-:Y:S03]  /*2fcb0*/  STL.64 [R1+0x38], R6 ;  /* 0x0000380601007387 */ /* 0x0001e60000100a00 */
[----:B------:R-:W-:-:S05]  /*2fcc0*/  LEA.HI.X.SX32 R11, R5, R3, 0x1, P4 ;  /* 0x00000003050b7211 */ /* 0x000fca00020f0eff */
[----:B------:R1:W-:Y:S01]  /*2fcd0*/  STL.64 [R1+0x28], R10 ;  /* 0x0000280a01007387 */ /* 0x0003e20000100a00 */
[C---:B0-----:R-:W-:Y:S02]  /*2fce0*/  IMAD R6, R4.reuse, 0xc1, RZ ;  /* 0x000000c104067824 */ /* 0x041fe400078e02ff */
[----:B------:R-:W-:-:S03]  /*2fcf0*/  IMAD R7, R4, 0x188, RZ ;  /* 0x0000018804077824 */ /* 0x000fc600078e02ff */
[-C--:B------:R-:W-:Y:S01]  /*2fd00*/  LEA.HI.X.SX32 R13, R6, R3.reuse, 0x1, P6 ;  /* 0x00000003060d7211 */ /* 0x080fe200030f0eff */
[C---:B-1----:R-:W-:Y:S02]  /*2fd10*/  IMAD R11, R4.reuse, 0x18a, RZ ;  /* 0x0000018a040b7824 */ /* 0x042fe400078e02ff */
[C---:B------:R-:W-:Y:S02]  /*2fd20*/  IMAD R10, R4.reuse, 0xc3, RZ ;  /* 0x000000c3040a7824 */ /* 0x040fe400078e02ff */
[----:B------:R0:W-:Y:S01]  /*2fd30*/  STL.64 [R1+0x30], R12 ;  /* 0x0000300c01007387 */ /* 0x0001e20000100a00 */
[----:B------:R-:W-:Y:S02]  /*2fd40*/  IMAD R5, R4, 0x18c, RZ ;  /* 0x0000018c04057824 */ /* 0x000fe400078e02ff */
[-C--:B------:R-:W-:Y:S02]  /*2fd50*/  LEA.HI.X.SX32 R9, R10, R3.reuse, 0x1, P5 ;  /* 0x000000030a097211 */ /* 0x080fe400028f0eff */
[-C--:B------:R-:W-:Y:S01]  /*2fd60*/  IADD3 R6, P6, R7, R2.reuse, RZ ;  /* 0x0000000207067210 */ /* 0x080fe20007fde0ff */
[----:B------:R-:W-:Y:S01]  /*2fd70*/  MOV R10, c[0x0][0x1c8] ;  /* 0x00007200000a7a02 */ /* 0x000fe20000000f00 */
[----:B0-----:R-:W-:Y:S01]  /*2fd80*/  IADD3 R12, P4, R11, R2, RZ ;  /* 0x000000020b0c7210 */ /* 0x001fe20007f9e0ff */
[C---:B------:R-:W-:Y:S01]  /*2fd90*/  IMAD R11, R4.reuse, 0xc4, RZ ;  /* 0x000000c4040b7824 */ /* 0x040fe200078e02ff */
[----:B------:R0:W-:Y:S04]  /*2fda0*/  STL.64 [R1+0x20], R8 ;  /* 0x0000200801007387 */ /* 0x0001e80000100a00 */
[-C--:B------:R-:W-:Y:S01]  /*2fdb0*/  LEA.HI.X.SX32 R7, R11, R3.reuse, 0x1, P6 ;  /* 0x000000030b077211 */ /* 0x080fe200030f0eff */
[----:B------:R-:W-:Y:S01]  /*2fdc0*/  IMAD R11, R4, 0x190, RZ ;  /* 0x00000190040b7824 */ /* 0x000fe200078e02ff */
[----:B------:R-:W-:-:S02]  /*2fdd0*/  LEA.HI.X.SX32 R13, R14, R3, 0x1, P4 ;  /* 0x000000030e0d7211 */ /* 0x000fc400020f0eff */
[-C--:B0-----:R-:W-:Y:S01]  /*2fde0*/  IADD3 R8, P5, R5, R2.reuse, RZ ;  /* 0x0000000205087210 */ /* 0x081fe20007fbe0ff */
[----:B------:R-:W-:Y:S02]  /*2fdf0*/  IMAD R5, R4, 0x18e, RZ ;  /* 0x0000018e04057824 */ /* 0x000fe400078e02ff */
[----:B------:R-:W-:Y:S01]  /*2fe00*/  IMAD R4, R10, 0xc6, RZ ;  /* 0x000000c60a047824 */ /* 0x000fe200078e02ff */
[----:B------:R0:W-:Y:S04]  /*2fe10*/  STL.64 [R1+0x18], R6 ;  /* 0x0000180601007387 */ /* 0x0001e80000100a00 */
[----:B------:R-:W-:Y:S01]  /*2fe20*/  LEA.HI.X.SX32 R9, R4, R3, 0x1, P5 ;  /* 0x0000000304097211 */ /* 0x000fe200028f0eff */
[----:B------:R-:W-:Y:S01]  /*2fe30*/  STL.64 [R1+0x10], R12 ;  /* 0x0000100c01007387 */ /* 0x000fe20000100a00 */
[----:B0-----:R-:W-:Y:S01]  /*2fe40*/  IADD3 R6, P6, R5, R2, RZ ;  /* 0x0000000205067210 */ /* 0x001fe20007fde0ff */
[----:B------:R-:W-:-:S02]  /*2fe50*/  MOV R5, c[0x0][0x1c8] ;  /* 0x0000720000057a02 */ /* 0x000fc40000000f00 */
[----:B------:R0:W-:Y:S03]  /*2fe60*/  STL.64 [R1+0x8], R8 ;  /* 0x0000080801007387 */ /* 0x0001e60000100a00 */
[----:B------:R-:W-:Y:S01]  /*2fe70*/  IMAD R4, R5, 0x194, RZ ;  /* 0x0000019405047824 */ /* 0x000fe200078e02ff */
[----:B------:R-:W-:Y:S01]  /*2fe80*/  IADD3 R28, P4, R11, R2, RZ ;  /* 0x000000020b1c7210 */ /* 0x000fe20007f9e0ff */
[C---:B0-----:R-:W-:Y:S02]  /*2fe90*/  IMAD R8, R5.reuse, 0xc7, RZ ;  /* 0x000000c705087824 */ /* 0x041fe400078e02ff */
[----:B------:R-:W-:-:S03]  /*2fea0*/  IMAD R5, R5, 0xc8, RZ ;  /* 0x000000c805057824 */ /* 0x000fc600078e02ff */
[-C--:B------:R-:W-:Y:S01]  /*2feb0*/  LEA.HI.X.SX32 R7, R8, R3.reuse, 0x1, P6 ;  /* 0x0000000308077211 */ /* 0x080fe200030f0eff */
[----:B------:R-:W-:Y:S01]  /*2fec0*/  IADD3 R26, P6, R4, R2, RZ ;  /* 0x00000002041a7210 */ /* 0x000fe20007fde0ff */
[----:B------:R-:W-:Y:S01]  /*2fed0*/  MOV R4, c[0x0][0x1c8] ;  /* 0x0000720000047a02 */ /* 0x000fe20000000f00 */
[----:B------:R-:W-:Y:S01]  /*2fee0*/  IMAD R10, R10, 0x192, RZ ;  /* 0x000001920a0a7824 */ /* 0x000fe200078e02ff */
[----:B------:R-:W-:-:S03]  /*2fef0*/  LEA.HI.X.SX32 R29, R5, R3, 0x1, P4 ;  /* 0x00000003051d7211 */ /* 0x000fc600020f0eff */
[C---:B------:R-:W-:Y:S02]  /*2ff00*/  IMAD R5, R4.reuse, 0x196, RZ ;  /* 0x0000019604057824 */ /* 0x040fe400078e02ff */
[----:B------:R-:W-:Y:S01]  /*2ff10*/  IMAD R4, R4, 0xc9, RZ ;  /* 0x000000c904047824 */ /* 0x000fe200078e02ff */
[----:B------:R-:W-:-:S04]  /*2ff20*/  IADD3 R22, P5, R10, R2, RZ ;  /* 0x000000020a167210 */ /* 0x000fc80007fbe0ff */
[----:B------:R-:W-:Y:S01]  /*2ff30*/  LEA.HI.X.SX32 R23, R4, R3, 0x1, P5 ;  /* 0x0000000304177211 */ /* 0x000fe200028f0eff */
[----:B------:R-:W-:Y:S01]  /*2ff40*/  IMAD.MOV.U32 R4, RZ, RZ, c[0x0][0x1c8] ;  /* 0x00007200ff047624 */ /* 0x000fe200078e00ff */
[----:B------:R-:W-:-:S03]  /*2ff50*/  IADD3 R24, P4, R5, R2, RZ ;  /* 0x0000000205187210 */ /* 0x000fc60007f9e0ff */
[C---:B------:R-:W-:Y:S01]  /*2ff60*/  IMAD R5, R4.reuse, 0xca, RZ ;  /* 0x000000ca04057824 */ /* 0x040fe200078e02ff */
[----:B------:R0:W-:Y:S04]  /*2ff70*/  STL.64 [R1], R6 ;  /* 0x0000000601007387 */ /* 0x0001e80000100a00 */
[----:B------:R-:W-:Y:S01]  /*2ff80*/  LEA.HI.X.SX32 R27, R5, R3, 0x1, P6 ;  /* 0x00000003051b7211 */ /* 0x000fe200030f0eff */
[C---:B------:R-:W-:Y:S02]  /*2ff90*/  IMAD R5, R4.reuse, 0xcb, RZ ;  /* 0x000000cb04057824 */ /* 0x040fe400078e02ff */
[----:B0-----:R-:W-:-:S03]  /*2ffa0*/  IMAD R7, R4, 0x198, RZ ;  /* 0x0000019804077824 */ /* 0x001fc600078e02ff */
[----:B------:R-:W-:Y:S01]  /*2ffb0*/  LEA.HI.X.SX32 R25, R5, R3, 0x1, P4 ;  /* 0x0000000305197211 */ /* 0x000fe200020f0eff */
[C---:B------:R-:W-:Y:S01]  /*2ffc0*/  IMAD R5, R4.reuse, 0xcc, RZ ;  /* 0x000000cc04057824 */ /* 0x040fe200078e02ff */
[----:B------:R-:W-:Y:S01]  /*2ffd0*/  IADD3 R20, P5, R7, R2, RZ ;  /* 0x0000000207147210 */ /* 0x000fe20007fbe0ff */
[----:B------:R-:W-:-:S03]  /*2ffe0*/  IMAD R7, R4, 0x19a, RZ ;  /* 0x0000019a04077824 */ /* 0x000fc600078e02ff */
        /* <DEDUP_REMOVED lines=8> */
[-C--:B------:R-:W-:Y:S01]  /*30070*/  LEA.HI.X.SX32 R19, R5, R3.reuse, 0x1, P4 ;  /* 0x0000000305137211 */ /* 0x080fe200020f0eff */
[C---:B------:R-:W-:Y:S01]  /*30080*/  IMAD R5, R4.reuse, 0xcf, RZ ;  /* 0x000000cf04057824 */ /* 0x040fe200078e02ff */
[-C--:B------:R-:W-:Y:S01]  /*30090*/  IADD3 R16, P5, R7, R2.reuse, RZ ;  /* 0x0000000207107210 */ /* 0x080fe20007fbe0ff */
[C---:B------:R-:W-:Y:S01]  /*300a0*/  IMAD R7, R4.reuse, 0x1a0, RZ ;  /* 0x000001a004077824 */ /* 0x040fe200078e02ff */
[----:B------:R-:W-:Y:S01]  /*300b0*/  STL [R1+0xa28], R28 ;  /* 0x000a281c01007387 */ /* 0x000fe20000100800 */
[----:B------:R-:W-:Y:S01]  /*300c0*/  STL [R1+0xa58], R28 ;  /* 0x000a581c01007387 */ /* 0x000fe20000100800 */
[-C--:B------:R-:W-:Y:S01]  /*300d0*/  LEA.HI.X.SX32 R17, R5, R3.reuse, 0x1, P5 ;  /* 0x0000000305117211 */ /* 0x080fe200028f0eff */
[C---:B------:R-:W-:Y:S01]  /*300e0*/  IMAD R5, R4.reuse, 0xd0, RZ ;  /* 0x000000d004057824 */ /* 0x040fe200078e02ff */
[----:B------:R0:W-:Y:S01]  /*300f0*/  STL [R1+0xa80], R28 ;  /* 0x000a801c01007387 */ /* 0x0001e20000100800 */
[----:B------:R-:W-:Y:S01]  /*30100*/  IADD3 R10, P6, R7, R2, RZ ;  /* 0x00000002070a7210 */ /* 0x000fe20007fde0ff */
[----:B------:R-:W-:Y:S02]  /*30110*/  STL [R1+0xa1c], R29 ;  /* 0x000a1c1d01007387 */ /* 0x000fe40000100800 */
[C---:B------:R-:W-:Y:S01]  /*30120*/  IMAD R7, R4.reuse, 0x1a2, RZ ;  /* 0x000001a204077824 */ /* 0x040fe200078e02ff */
[----:B------:R-:W-:Y:S01]  /*30130*/  STL [R1+0xa38], R22 ;  /* 0x000a381601007387 */ /* 0x000fe20000100800 */
[----:B------:R-:W-:Y:S02]  /*30140*/  STL [R1+0xa18], R23 ;  /* 0x000a181701007387 */ /* 0x000fe40000100800 */
[----:B------:R-:W-:Y:S01]  /*30150*/  STL [R1+0xaf8], R23 ;  /* 0x000af81701007387 */ /* 0x000fe20000100800 */
[----:B------:R-:W-:Y:S01]  /*30160*/  LEA.HI.X.SX32 R11, R5, R3, 0x1, P6 ;  /* 0x00000003050b7211 */ /* 0x000fe200030f0eff */
[----:B------:R-:W-:Y:S01]  /*30170*/  STL [R1+0xb20], R23 ;  /* 0x000b201701007387 */ /* 0x000fe20000100800 */
[----:B------:R-:W-:-:S02]  /*30180*/  IMAD R5, R4, 0xd1, RZ ;  /* 0x000000d104057824 */ /* 0x000fc400078e02ff */
[----:B------:R-:W-:Y:S01]  /*30190*/  STL [R1+0xa14], R27 ;  /* 0x000a141b01007387 */ /* 0x000fe20000100800 */
[----:B------:R-:W-:Y:S01]  /*301a0*/  IADD3 R6, P4, R7, R2, RZ ;  /* 0x0000000207067210 */ /* 0x000fe20007f9e0ff */
[----:B------:R-:W-:Y:S01]  /*301b0*/  STL.64 [R1+0xa20], R26 ;  /* 0x000a201a01007387 */ /* 0x000fe20000100a00 */
[----:B------:R-:W-:Y:S02]  /*301c0*/  STL [R1+0xa68], R24 ;  /* 0x000a681801007387 */ /* 0x000fe40000100800 */
[----:B------:R-:W-:Y:S02]  /*301d0*/  STL [R1+0xa10], R25 ;  /* 0x000a101901007387 */ /* 0x000fe40000100800 */
[----:B------:R-:W-:Y:S01]  /*301e0*/  STL.64 [R1+0xa30], R20 ;  /* 0x000a301401007387 */ /* 0x000fe20000100a00 */
[----:B------:R-:W-:Y:S01]  /*301f0*/  LEA.HI.X.SX32 R7, R5, R3, 0x1, P4 ;  /* 0x0000000305077211 */ /* 0x000fe200020f0eff */
[----:B------:R-:W-:Y:S01]  /*30200*/  STL.64 [R1+0xa40], R14 ;  /* 0x000a400e01007387 */ /* 0x000fe20000100a00 */
[----:B------:R-:W-:Y:S02]  /*30210*/  STL.64 [R1+0xa48], R18 ;  /* 0x000a481201007387 */ /* 0x000fe40000100a00 */
[----:B------:R-:W-:Y:S02]  /*30220*/  STL.64 [R1+0xa50], R16 ;  /* 0x000a501001007387 */ /* 0x000fe40000100a00 */
[C---:B------:R-:W-:Y:S01]  /*30230*/  IMAD R8, R4.reuse, 0x1a4, RZ ;  /* 0x000001a404087824 */ /* 0x040fe200078e02ff */
[----:B------:R-:W-:Y:S01]  /*30240*/  STL.64 [R1+0xa60], R10 ;  /* 0x000a600a01007387 */ /* 0x000fe20000100a00 */
[----:B------:R1:W-:Y:S02]  /*30250*/  STL.64 [R1+0x178], R6 ;  /* 0x0001780601007387 */ /* 0x0003e40000100a00 */
[----:B------:R-:W-:Y:S01]  /*30260*/  IMAD R5, R4, 0xd2, RZ ;  /* 0x000000d204057824 */ /* 0x000fe200078e02ff */
[----:B0-----:R-:W-:-:S02]  /*30270*/  MOV R28, c[0x0][0x1c8] ;  /* 0x00007200001c7a02 */ /* 0x001fc40000000f00 */
[-C--:B------:R-:W-:Y:S01]  /*30280*/  IADD3 R8, P5, R8, R2.reuse, RZ ;  /* 0x0000000208087210 */ /* 0x080fe20007fbe0ff */
[C---:B------:R-:W-:Y:S02]  /*30290*/  IMAD R13, R4.reuse, 0x1a6, RZ ;  /* 0x000001a6040d7824 */ /* 0x040fe400078e02ff */
[C---:B-1----:R-:W-:Y:S01]  /*302a0*/  IMAD R7, R4.reuse, 0x1a8, RZ ;  /* 0x000001a804077824 */ /* 0x042fe200078e02ff */
[----:B------:R-:W-:Y:S02]  /*302b0*/  LEA.HI.X.SX32 R9, R5, R3, 0x1, P5 ;  /* 0x0000000305097211 */ /* 0x000fe400028f0eff */
[-C--:B------:R-:W-:Y:S02]  /*302c0*/  IADD3 R12, P6, R13, R2.reuse, RZ ;  /* 0x000000020d0c7210 */ /* 0x080fe40007fde0ff */
[----:B------:R-:W-:Y:S01]  /*302d0*/  IADD3 R10, P4, R7, R2, RZ ;  /* 0x00000002070a7210 */ /* 0x000fe20007f9e0ff */
[----:B------:R-:W-:Y:S02]  /*302e0*/  IMAD R7, R4, 0x1aa, RZ ;  /* 0x000001aa04077824 */ /* 0x000fe400078e02ff */
[C---:B------:R-:W-:Y:S01]  /*302f0*/  IMAD R4, R28.reuse, 0xd3, RZ ;  /* 0x000000d31c047824 */ /* 0x040fe200078e02ff */
[----:B------:R-:W-:Y:S01]  /*30300*/  MOV R5, c[0x0][0x1c8] ;  /* 0x0000720000057a02 */ /* 0x000fe20000000f00 */
[----:B------:R-:W-:-:S03]  /*30310*/  IMAD R28, R28, 0x1ac, RZ ;  /* 0x000001ac1c1c7824 */ /* 0x000fc600078e02ff */
[----:B------:R-:W-:Y:S01]  /*30320*/  LEA.HI.X.SX32 R13, R4, R3, 0x1, P6 ;  /* 0x00000003040d7211 */ /* 0x000fe200030f0eff */
[C---:B------:R-:W-:Y:S01]  /*30330*/  IMAD R4, R5.reuse, 0xd4, RZ ;  /* 0x000000d405047824 */ /* 0x040fe200078e02ff */
[----:B------:R-:W-:Y:S01]  /*30340*/  IADD3 R16, P6, R28, R2, RZ ;  /* 0x000000021c107210 */ /* 0x000fe20007fde0ff */
[----:B------:R-:W-:-:S03]  /*30350*/  IMAD R28, R5, 0x1ae, RZ ;  /* 0x000001ae051c7824 */ /* 0x000fc600078e02ff */
[-C--:B------:R-:W-:Y:S01]  /*30360*/  LEA.HI.X.SX32 R11, R4, R3.reuse, 0x1, P4 ;  /* 0x00000003040b7211 */ /* 0x080fe200020f0eff */
[----:B------:R-:W-:Y:S02]  /*30370*/  MOV R4, c[0x0][0x1c8] ;  /* 0x0000720000047a02 */ /* 0x000fe40000000f00 */
[----:B------:R-:W-:Y:S01]  /*30380*/  IMAD R5, R5, 0xd5, RZ ;  /* 0x000000d505057824 */ /* 0x000fe200078e02ff */
[----:B------:R0:W-:Y:S01]  /*30390*/  STL.64 [R1+0xa70], R8 ;  /* 0x000a700801007387 */ /* 0x0001e20000100a00 */
[----:B------:R-:W-:Y:S01]  /*303a0*/  IADD3 R6, P5, R7, R2, RZ ;  /* 0x0000000207067210 */ /* 0x000fe20007fbe0ff */
[----:B------:R-:W-:Y:S02]  /*303b0*/  STL.64 [R1+0xa78], R12 ;  /* 0x000a780c01007387 */ /* 0x000fe40000100a00 */
[C---:B------:R-:W-:Y:S01]  /*303c0*/  IMAD R29, R4.reuse, 0x1b0, RZ ;  /* 0x000001b0041d7824 */ /* 0x040fe200078e02ff */
[----:B------:R1:W-:Y:S01]  /*303d0*/  STL.64 [R1+0x180], R10 ;  /* 0x0001800a01007387 */ /* 0x0003e20000100a00 */
[----:B------:R-:W-:Y:S01]  /*303e0*/  LEA.HI.X.SX32 R7, R5, R3, 0x1, P5 ;  /* 0x0000000305077211 */ /* 0x000fe200028f0eff */
[----:B------:R-:W-:-:S02]  /*303f0*/  IMAD R5, R4, 0x1b2, RZ ;  /* 0x000001b204057824 */ /* 0x000fc400078e02ff */
[-C--:B0-----:R-:W-:Y:S02]  /*30400*/  IADD3 R8, P5, R29, R2.reuse, RZ ;  /* 0x000000021d087210 */ /* 0x081fe40007fbe0ff */
[----:B-1----:R-:W-:Y:S01]  /*30410*/  IADD3 R10, P4, R28, R2, RZ ;  /* 0x000000021c0a7210 */ /* 0x002fe20007f9e0ff */
[C---:B------:R-:W-:Y:S02]  /*30420*/  IMAD R28, R4.reuse, 0xd6, RZ ;  /* 0x000000d6041c7824 */ /* 0x040fe400078e02ff */
[----:B------:R-:W-:-:S03]  /*30430*/  IMAD R29, R4, 0xd7, RZ ;  /* 0x000000d7041d7824 */ /* 0x000fc600078e02ff */
[-C--:B------:R-:W-:Y:S01]  /*30440*/  LEA.HI.X.SX32 R17, R28, R3.reuse, 0x1, P6 ;  /* 0x000000031c117211 */ /* 0x080fe200030f0eff */
[----:B------:R-:W-:Y:S02]  /*30450*/  IADD3 R12, P6, R5, R2, RZ ;  /* 0x00000002050c7210 */ /* 0x000fe40007fde0ff */
[C---:B------:R-:W-:Y:S01]  /*30460*/  IMAD R5, R4.reuse, 0xd8, RZ ;  /* 0x000000d804057824 */ /* 0x040fe200078e02ff */
[-C--:B------:R-:W-:Y:S01]  /*30470*/  LEA.HI.X.SX32 R11, R29, R3.reuse, 0x1, P4 ;  /* 0x000000031d0b7211 */ /* 0x080fe200020f0eff */
[C---:B------:R-:W-:Y:S01]  /*30480*/  IMAD R28, R4.reuse, 0x1b4, RZ ;  /* 0x000001b4041c7824 */ /* 0x040fe200078e02ff */
[----:B------:R-:W-:Y:S01]  /*30490*/  STL.64 [R1+0xa88], R6 ;  /* 0x000a880601007387 */ /* 0x000fe20000100a00 */
[----:B------:R-:W-:Y:S01]  /*304a0*/  STL.64 [R1+0x250], R16 ;  /* 0x0002501001007387 */ /* 0x000fe20000100a00 */
[----:B------:R-:W-:Y:S01]  /*304b0*/  LEA.HI.X.SX32 R9, R5, R3, 0x1, P5 ;  /* 0x0000000305097211 */ /* 0x000fe200028f0eff */
[----:B------:R0:W-:Y:S02]  /*304c0*/  STL.64 [R1+0x248], R10 ;  /* 0x0002480a01007387 */ /* 0x0001e40000100a00 */
[----:B------:R-:W-:-:S02]  /*304d0*/  IMAD R29, R4, 0x1b6, RZ ;  /* 0x000001b6041d7824 */ /* 0x000fc400078e02ff */
[----:B------:R1:W-:Y:S01]  /*304e0*/  STL.64 [R1+0x240], R8 ;  /* 0x0002400801007387 */ /* 0x0003e20000100a00 */
[----:B------:R-:W-:Y:S01]  /*304f0*/  IMAD R5, R4, 0x1b8, RZ ;  /* 0x000001b804057824 */ /* 0x000fe200078e02ff */
[-C--:B0-----:R-:W-:Y:S01]  /*30500*/  IADD3 R10, P4, R28, R2.reuse, RZ ;  /* 0x000000021c0a7210 */ /* 0x081fe20007f9e0ff */
[C---:B------:R-:W-:Y:S01]  /*30510*/  IMAD R28, R4.reuse, 0xd9, RZ ;  /* 0x000000d9041c7824 */ /* 0x040fe200078e02ff */
[----:B-1----:R-:W-:Y:S01]  /*30520*/  IADD3 R8, P5, R29, R2, RZ ;  /* 0x000000021d087210 */ /* 0x002fe20007fbe0ff */
[----:B------:R-:W-:-:S03]  /*30530*/  IMAD R29, R4, 0xda, RZ ;  /* 0x000000da041d7824 */ /* 0x000fc600078e02ff */
[-C--:B------:R-:W-:Y:S01]  /*30540*/  LEA.HI.X.SX32 R13, R28, R3.reuse, 0x1, P6 ;  /* 0x000000031c0d7211 */ /* 0x080fe200030f0eff */
[----:B------:R-:W-:Y:S01]  /*30550*/  IMAD R28, R4, 0x1ba, RZ ;  /* 0x000001ba041c7824 */ /* 0x000fe200078e02ff */
[----:B------:R-:W-:-:S03]  /*30560*/  LEA.HI.X.SX32 R11, R29, R3, 0x1, P4 ;  /* 0x000000031d0b7211 */ /* 0x000fc600020f0eff */
[----:B------:R0:W-:Y:S04]  /*30570*/  STL.64 [R1+0x238], R12 ;  /* 0x0002380c01007387 */ /* 0x0001e80000100a00 */
[----:B------:R1:W-:Y:S01]  /*30580*/  STL.64 [R1+0x230], R10 ;  /* 0x0002300a01007387 */ /* 0x0003e20000100a00 */
[C---:B------:R-:W-:Y:S01]  /*30590*/  IMAD R29, R4.reuse, 0x1bc, RZ ;  /* 0x000001bc041d7824 */ /* 0x040fe200078e02ff */
[-C--:B0-----:R-:W-:Y:S01]  /*305a0*/  IADD3 R12, P6, R5, R2.reuse, RZ ;  /* 0x00000002050c7210 */ /* 0x081fe20007fde0ff */
[----:B------:R-:W-:Y:S01]  /*305b0*/  IMAD R5, R4, 0xdb, RZ ;  /* 0x000000db04057824 */ /* 0x000fe200078e02ff */
        /* <DEDUP_REMOVED lines=115> */
[----:B------:R0:W-:Y:S01]  /*30cf0*/  STL.64 [R1+0x290], R12 ;  /* 0x0002900c01007387 */ /* 0x0001e20000100a00 */
[----:B------:R-:W-:-:S03]  /*30d00*/  IMAD R29, R4, 0xf3, RZ ;  /* 0x000000f3041d7824 */ /* 0x000fc600078e02ff */
[----:B------:R1:W-:Y:S01]  /*30d10*/  STL.64 [R1+0x2a8], R10 ;  /* 0x0002a80a01007387 */ /* 0x0003e20000100a00 */
[----:B------:R-:W2:Y:S01]  /*30d20*/  LDL.LU R19, [R1+0x37c] ;  /* 0x00037c0001137983 */ /* 0x000ea20000300800 */
[-C--:B0-----:R-:W-:Y:S01]  /*30d30*/  IADD3 R12, P6, R5, R2.reuse, RZ ;  /* 0x00000002050c7210 */ /* 0x081fe20007fde0ff */
[----:B------:R-:W-:Y:S01]  /*30d40*/  MOV R5, c[0x0][0x1c8] ;  /* 0x0000720000057a02 */ /* 0x000fe20000000f00 */
[----:B-1----:R-:W-:Y:S01]  /*30d50*/  IADD3 R10, P4, R28, R2, RZ ;  /* 0x000000021c0a7210 */ /* 0x002fe20007f9e0ff */
[----:B------:R-:W-:-:S03]  /*30d60*/  IMAD R28, R4, 0x1ec, RZ ;  /* 0x000001ec041c7824 */ /* 0x000fc600078e02ff */
[----:B------:R-:W-:Y:S01]  /*30d70*/  IMAD R4, R5, 0xf4, RZ ;  /* 0x000000f405047824 */ /* 0x000fe200078e02ff */
[----:B------:R-:W-:-:S04]  /*30d80*/  LEA.HI.X.SX32 R9, R29, R3, 0x1, P5 ;  /* 0x000000031d097211 */ /* 0x000fc800028f0eff */
[----:B------:R-:W-:Y:S01]  /*30d90*/  LEA.HI.X.SX32 R13, R4, R3, 0x1, P6 ;  /* 0x00000003040d7211 */ /* 0x000fe200030f0eff */
[----:B------:R0:W-:Y:S01]  /*30da0*/  STL.64 [R1+0x2c0], R8 ;  /* 0x0002c00801007387 */ /* 0x0001e20000100a00 */
[----:B------:R-:W3:Y:S03]  /*30db0*/  LDL.LU R29, [R1+0x36c] ;  /* 0x00036c00011d7983 */ /* 0x000ee60000300800 */
[----:B------:R1:W-:Y:S01]  /*30dc0*/  STL.64 [R1+0x2b8], R12 ;  /* 0x0002b80c01007387 */ /* 0x0003e20000100a00 */
[----:B------:R-:W4:Y:S02]  /*30dd0*/  LDL.LU.64 R20, [R1+0x170] ;  /* 0x0001700001147983 */ /* 0x000f240000300a00 */
[----:B------:R-:W5:Y:S02]  /*30de0*/  LDL.LU.64 R24, [R1+0x168] ;  /* 0x0001680001187983 */ /* 0x000f640000300a00 */
[----:B------:R-:W5:Y:S01]  /*30df0*/  LDL.LU.64 R26, [R1+0x160] ;  /* 0x00016000011a7983 */ /* 0x000f620000300a00 */
[----:B0-----:R-:W-:-:S02]  /*30e00*/  IADD3 R8, P5, R28, R2, RZ ;  /* 0x000000021c087210 */ /* 0x001fc40007fbe0ff */
[----:B------:R-:W5:Y:S01]  /*30e10*/  LDL.LU R28, [R1+0x35c] ;  /* 0x00035c00011c7983 */ /* 0x000f620000300800 */
[----:B------:R-:W5:Y:S02]  /*30e20*/  LDL.LU.64 R22, [R1+0x158] ;  /* 0x0001580001167983 */ /* 0x000f640000300a00 */
[----:B------:R-:W-:Y:S01]  /*30e30*/  IMAD R5, R5, 0x1ee, RZ ;  /* 0x000001ee05057824 */ /* 0x000fe200078e02ff */
[----:B------:R-:W-:-:S04]  /*30e40*/  MOV R4, c[0x0][0x1c8] ;  /* 0x0000720000047a02 */ /* 0x000fc80000000f00 */
[----:B-1----:R-:W-:Y:S01]  /*30e50*/  IADD3 R12, P6, R5, R2, RZ ;  /* 0x00000002050c7210 */ /* 0x002fe20007fde0ff */
[----:B------:R-:W-:Y:S01]  /*30e60*/  IMAD R5, R4, 0xf5, RZ ;  /* 0x000000f504057824 */ /* 0x000fe200078e02ff */
[----:B------:R-:W-:-:S04]  /*30e70*/  MOV R15, c[0x0][0x1c8] ;  /* 0x00007200000f7a02 */ /* 0x000fc80000000f00 */
[-C--:B------:R-:W-:Y:S01]  /*30e80*/  LEA.HI.X.SX32 R11, R5, R3.reuse, 0x1, P4 ;  /* 0x00000003050b7211 */ /* 0x080fe200020f0eff */
[C---:B------:R-:W-:Y:S02]  /*30e90*/  IMAD R5, R4.reuse, 0xf6, RZ ;  /* 0x000000f604057824 */ /* 0x040fe400078e02ff */
[C---:B------:R-:W-:Y:S02]  /*30ea0*/  IMAD R18, R4.reuse, 0x1f0, RZ ;  /* 0x000001f004127824 */ /* 0x040fe400078e02ff */
[----:B------:R-:W-:Y:S01]  /*30eb0*/  IMAD R4, R4, 0x1f2, RZ ;  /* 0x000001f204047824 */ /* 0x000fe200078e02ff */
[----:B------:R-:W-:Y:S01]  /*30ec0*/  LEA.HI.X.SX32 R9, R5, R3, 0x1, P5 ;  /* 0x0000000305097211 */ /* 0x000fe200028f0eff */
[----:B------:R-:W-:Y:S01]  /*30ed0*/  IMAD R5, R15, 0xf7, RZ ;  /* 0x000000f70f057824 */ /* 0x000fe200078e02ff */
[----:B------:R0:W-:Y:S03]  /*30ee0*/  STL.64 [R1+0x2b0], R10 ;  /* 0x0002b00a01007387 */ /* 0x0001e60000100a00 */
[----:B------:R1:W-:Y:S01]  /*30ef0*/  STL.64 [R1+0x288], R8 ;  /* 0x0002880801007387 */ /* 0x0003e20000100a00 */
[----:B------:R-:W-:-:S02]  /*30f00*/  MOV R0, c[0x0][0x1c8] ;  /* 0x0000720000007a02 */ /* 0x000fc40000000f00 */
[-C--:B------:R-:W-:Y:S02]  /*30f10*/  LEA.HI.X.SX32 R13, R5, R3.reuse, 0x1, P6 ;  /* 0x00000003050d7211 */ /* 0x080fe400030f0eff */
[-C--:B0-----:R-:W-:Y:S02]  /*30f20*/  IADD3 R10, P4, R18, R2.reuse, RZ ;  /* 0x00000002120a7210 */ /* 0x081fe40007f9e0ff */
[----:B-1----:R-:W-:Y:S01]  /*30f30*/  IADD3 R8, P5, R4, R2, RZ ;  /* 0x0000000204087210 */ /* 0x002fe20007fbe0ff */
[C---:B------:R-:W-:Y:S02]  /*30f40*/  IMAD R4, R15.reuse, 0x1f4, RZ ;  /* 0x000001f40f047824 */ /* 0x040fe400078e02ff */
[C---:B------:R-:W-:Y:S02]  /*30f50*/  IMAD R18, R15.reuse, 0xf8, RZ ;  /* 0x000000f80f127824 */ /* 0x040fe400078e02ff */
[----:B------:R-:W-:Y:S01]  /*30f60*/  IMAD R15, R15, 0x1f6, RZ ;  /* 0x000001f60f0f7824 */ /* 0x000fe200078e02ff */
[----:B------:R0:W-:Y:S01]  /*30f70*/  STL.64 [R1+0x260], R12 ;  /* 0x0002600c01007387 */ /* 0x0001e20000100a00 */
[----:B------:R-:W-:Y:S01]  /*30f80*/  IMAD R17, R0, 0x1f8, RZ ;  /* 0x000001f800117824 */ /* 0x000fe200078e02ff */
[----:B------:R-:W-:-:S02]  /*30f90*/  LEA.HI.X.SX32 R11, R18, R3, 0x1, P4 ;  /* 0x00000003120b7211 */ /* 0x000fc400020f0eff */
[-C--:B------:R-:W-:Y:S02]  /*30fa0*/  IADD3 R4, P6, R4, R2.reuse, RZ ;  /* 0x0000000204047210 */ /* 0x080fe40007fde0ff */
[----:B0-----:R-:W-:Y:S01]  /*30fb0*/  IADD3 R12, P4, R15, R2, RZ ;  /* 0x000000020f0c7210 */ /* 0x001fe20007f9e0ff */
[C---:B------:R-:W-:Y:S02]  /*30fc0*/  IMAD R15, R0.reuse, 0xf9, RZ ;  /* 0x000000f9000f7824 */ /* 0x040fe400078e02ff */
[----:B------:R-:W-:-:S03]  /*30fd0*/  IMAD R0, R0, 0xfa, RZ ;  /* 0x000000fa00007824 */ /* 0x000fc600078e02ff */
[-C--:B------:R-:W-:Y:S02]  /*30fe0*/  LEA.HI.X.SX32 R9, R15, R3.reuse, 0x1, P5 ;  /* 0x000000030f097211 */ /* 0x080fe400028f0eff */
[----:B------:R-:W-:Y:S01]  /*30ff0*/  LEA.HI.X.SX32 R5, R0, R3, 0x1, P6 ;  /* 0x0000000300057211 */ /* 0x000fe200030f0eff */
[----:B------:R-:W-:Y:S01]  /*31000*/  MOV R15, c[0x0][0x1c8] ;  /* 0x00007200000f7a02 */ /* 0x000fe20000000f00 */
[----:B------:R0:W-:Y:S01]  /*31010*/  STL.64 [R1+0x1b0], R10 ;  /* 0x0001b00a01007387 */ /* 0x0001e20000100a00 */
[----:B------:R-:W-:Y:S02]  /*31020*/  STL.64 [R1+0x1a8], R8 ;  /* 0x0001a80801007387 */ /* 0x000fe40000100a00 */
[----:B------:R-:W-:Y:S02]  /*31030*/  IMAD.MOV.U32 R18, RZ, RZ, c[0x0][0x1c8] ;  /* 0x00007200ff127624 */ /* 0x000fe400078e00ff */
[----:B------:R1:W-:Y:S02]  /*31040*/  STL.64 [R1+0x1a0], R4 ;  /* 0x0001a00401007387 */ /* 0x0003e40000100a00 */
[----:B------:R-:W-:Y:S01]  /*31050*/  IMAD R0, R18, 0x1fe, RZ ;  /* 0x000001fe12007824 */ /* 0x000fe200078e02ff */
[----:B0-----:R-:W-:Y:S01]  /*31060*/  IADD3 R10, P5, R17, R2, RZ ;  /* 0x00000002110a7210 */ /* 0x001fe20007fbe0ff */
[----:B------:R-:W-:-:S02]  /*31070*/  IMAD R17, R15, 0x1fa, RZ ;  /* 0x000001fa0f117824 */ /* 0x000fc400078e02ff */
[C---:B-1----:R-:W-:Y:S02]  /*31080*/  IMAD R5, R15.reuse, 0xfb, RZ ;  /* 0x000000fb0f057824 */ /* 0x042fe400078e02ff */
[C---:B------:R-:W-:Y:S02]  /*31090*/  IMAD R4, R15.reuse, 0x1fc, RZ ;  /* 0x000001fc0f047824 */ /* 0x040fe400078e02ff */
[----:B------:R-:W-:Y:S01]  /*310a0*/  IMAD R15, R15, 0xfc, RZ ;  /* 0x000000fc0f0f7824 */ /* 0x000fe200078e02ff */
[-C--:B------:R-:W-:Y:S02]  /*310b0*/  IADD3 R8, P6, R17, R2.reuse, RZ ;  /* 0x0000000211087210 */ /* 0x080fe40007fde0ff */
[-C--:B------:R-:W-:Y:S01]  /*310c0*/  LEA.HI.X.SX32 R13, R5, R3.reuse, 0x1, P4 ;  /* 0x00000003050d7211 */ /* 0x080fe200020f0eff */
[----:B------:R-:W-:Y:S01]  /*310d0*/  IMAD R5, R18, 0xfd, RZ ;  /* 0x000000fd12057824 */ /* 0x000fe200078e02ff */
[-C--:B------:R-:W-:Y:S02]  /*310e0*/  LEA.HI.X.SX32 R11, R15, R3.reuse, 0x1, P5 ;  /* 0x000000030f0b7211 */ /* 0x080fe400028f0eff */
[-C--:B------:R-:W-:Y:S01]  /*310f0*/  IADD3 R4, P4, R4, R2.reuse, RZ ;  /* 0x0000000204047210 */ /* 0x080fe20007f9e0ff */
[----:B------:R-:W-:Y:S01]  /*31100*/  IMAD R15, R18, 0xfe, RZ ;  /* 0x000000fe120f7824 */ /* 0x000fe200078e02ff */
[----:B------:R-:W-:Y:S01]  /*31110*/  IADD3 R2, P5, R0, R2, RZ ;  /* 0x0000000200027210 */ /* 0x000fe20007fbe0ff */
[----:B------:R-:W-:Y:S01]  /*31120*/  IMAD R0, R18, 0xff, RZ ;  /* 0x000000ff12007824 */ /* 0x000fe200078e02ff */
[----:B------:R-:W-:-:S02]  /*31130*/  LEA.HI.X.SX32 R9, R5, R3, 0x1, P6 ;  /* 0x0000000305097211 */ /* 0x000fc400030f0eff */
[-C--:B------:R-:W-:Y:S01]  /*31140*/  LEA.HI.X.SX32 R5, R15, R3.reuse, 0x1, P4 ;  /* 0x000000030f057211 */ /* 0x080fe200020f0eff */
[----:B------:R-:W-:Y:S01]  /*31150*/  STL.64 [R1+0x198], R12 ;  /* 0x0001980c01007387 */ /* 0x000fe20000100a00 */
[----:B------:R-:W-:Y:S01]  /*31160*/  LEA.HI.X.SX32 R3, R0, R3, 0x1, P5 ;  /* 0x0000000300037211 */ /* 0x000fe200028f0eff */
[----:B------:R-:W-:Y:S02]  /*31170*/  STL.64 [R1+0x190], R10 ;  /* 0x0001900a01007387 */ /* 0x000fe40000100a00 */
[----:B------:R-:W-:Y:S01]  /*31180*/  STL.64 [R1+0x958], R4 ;  /* 0x0009580401007387 */ /* 0x000fe20000100a00 */
[----:B------:R-:W-:Y:S02]  /*31190*/  STL.64 [R1+0x188], R8 ;  /* 0x0001880801007387 */ /* 0x000fe40000100a00 */
[----:B------:R-:W-:Y:S02]  /*311a0*/  STL.64 [R1+0x960], R2 ;  /* 0x0009600201007387 */ /* 0x000fe40000100a00 */
[----:B------:R-:W-:Y:S01]  /*311b0*/  STL.64 [R1+0xb00], R2 ;  /* 0x000b000201007387 */ /* 0x000fe20000100a00 */
[----:B--2---:R-:W-:-:S02]  /*311c0*/  PRMT R6, R19, 0x7632, R6 ;  /* 0x0000763213067816 */ /* 0x004fc40000000006 */
[----:B---3--:R-:W-:-:S03]  /*311d0*/  PRMT R0, R29, 0x7632, R0 ;  /* 0x000076321d007816 */ /* 0x008fc60000000000 */
[----:B----4-:R-:W-:Y:S01]  /*311e0*/  STG.E.U16 [R20.64], R6 ;  /* 0x0000000614007986 */ /* 0x010fe2000c101504 */
[----:B-----5:R0:W-:Y:S03]  /*311f0*/  STG.E.U16 [R24.64], R29 ;  /* 0x0000001d18007986 */ /* 0x0201e6000c101504 */
[----:B------:R1:W-:Y:S01]  /*31200*/  STG.E.U16 [R26.64], R0 ;  /* 0x000000001a007986 */ /* 0x0003e2000c101504 */
[----:B------:R-:W-:-:S03]  /*31210*/  PRMT R14, R28, 0x7632, R14 ;  /* 0x000076321c0e7816 */ /* 0x000fc6000000000e */
[----:B------:R2:W-:Y:S04]  /*31220*/  STG.E.U16 [R22.64], R28 ;  /* 0x0000001c16007986 */ /* 0x0005e8000c101504 */
[----:B0-----:R-:W3:Y:S01]  /*31230*/  LDL.LU.64 R24, [R1+0x150] ;  /* 0x0001500001187983 */ /* 0x001ee20000300a00 */
[----:B-1----:R-:W4:Y:S03]  /*31240*/  LDL.LU.64 R26, [R1+0x148] ;  /* 0x00014800011a7983 */ /* 0x002f260000300a00 */
[----:B--2---:R-:W2:Y:S01]  /*31250*/  LDL.LU R28, [R1+0x2cc] ;  /* 0x0002cc00011c7983 */ /* 0x004ea20000300800 */
[----:B------:R-:W5:Y:S03]  /*31260*/  LDL.LU R23, [R1+0x310] ;  /* 0x0003100001177983 */ /* 0x000f660000300800 */
[----:B-----5:R0:W-:Y:S04]  /*31270*/  STL [R1+0xb40], R23 ;  /* 0x000b401701007387 */ /* 0x0201e80000100800 */
[----:B0-----:R-:W5:Y:S04]  /*31280*/  LDL.LU R23, [R1+0x320] ;  /* 0x0003200001177983 */ /* 0x001f680000300800 */
[----:B-----5:R0:W-:Y:S04]  /*31290*/  STL [R1+0xb58], R23 ;  /* 0x000b581701007387 */ /* 0x0201e80000100800 */
[----:B0-----:R-:W5:Y:S04]  /*312a0*/  LDL.LU R23, [R1+0x330] ;  /* 0x0003300001177983 */ /* 0x001f680000300800 */
[----:B-----5:R0:W-:Y:S04]  /*312b0*/  STL [R1+0xb78], R23 ;  /* 0x000b781701007387 */ /* 0x0201e80000100800 */
[----:B0-----:R-:W5:Y:S01]  /*312c0*/  LDL.LU R23, [R1+0x340] ;  /* 0x0003400001177983 */ /* 0x001f620000300800 */
[----:B------:R-:W2:Y:S03]  /*312d0*/  LDL.LU.64 R2, [R1+0xf0] ;  /* 0x0000f00001027983 */ /* 0x000ea60000300a00 */
[----:B--2---:R0:W-:Y:S04]  /*312e0*/  STL [R1+0xb08], R3 ;  /* 0x000b080301007387 */ /* 0x0041e80000100800 */
[----:B0-----:R-:W2:Y:S04]  /*312f0*/  LDL.LU R3, [R1+0x344] ;  /* 0x0003440001037983 */ /* 0x001ea80000300800 */
[----:B--2---:R0:W-:Y:S04]  /*31300*/  STL.64 [R1+0xb18], R2 ;  /* 0x000b180201007387 */ /* 0x0041e80000100a00 */
[----:B0-----:R-:W2:Y:S04]  /*31310*/  LDL.LU.64 R2, [R1+0x100] ;  /* 0x0001000001027983 */ /* 0x001ea80000300a00 */
[----:B--2---:R0:W-:Y:S04]  /*31320*/  STL.64 [R1+0xb28], R2 ;  /* 0x000b280201007387 */ /* 0x0041e80000100a00 */
[----:B0-----:R-:W2:Y:S04]  /*31330*/  LDL.LU.64 R2, [R1+0x108] ;  /* 0x0001080001027983 */ /* 0x001ea80000300a00 */
[----:B--2---:R-:W-:Y:S01]  /*31340*/  STL [R1+0xb30], R3 ;  /* 0x000b300301007387 */ /* 0x004fe20000100800 */
[----:B------:R0:W-:Y:S03]  /*31350*/  STL.64 [R1+0xb50], R2 ;  /* 0x000b500201007387 */ /* 0x0001e60000100a00 */
[----:B0-----:R-:W2:Y:S04]  /*31360*/  LDL.LU.64 R2, [R1+0x120] ;  /* 0x0001200001027983 */ /* 0x001ea80000300a00 */
[----:B--2---:R0:W-:Y:S04]  /*31370*/  STL.64 [R1+0xb60], R2 ;  /* 0x000b600201007387 */ /* 0x0041e80000100a00 */
[----:B0-----:R-:W2:Y:S04]  /*31380*/  LDL.LU.64 R2, [R1+0x128] ;  /* 0x0001280001027983 */ /* 0x001ea80000300a00 */
[----:B--2---:R-:W-:Y:S01]  /*31390*/  STL [R1+0xb68], R3 ;  /* 0x000b680301007387 */ /* 0x004fe20000100800 */
[----:B------:R0:W-:Y:S03]  /*313a0*/  STL.64 [R1+0xb88], R2 ;  /* 0x000b880201007387 */ /* 0x0001e60000100a00 */
[----:B0-----:R-:W2:Y:S01]  /*313b0*/  LDL.LU.64 R2, [R1+0x140] ;  /* 0x0001400001027983 */ /* 0x001ea20000300a00 */
[----:B------:R-:W2:Y:S03]  /*313c0*/  LDL.LU.64 R4, [R1+0xe8] ;  /* 0x0000e80001047983 */ /* 0x000ea60000300a00 */
[----:B--2---:R0:W-:Y:S04]  /*313d0*/  STL.64 [R1+0xb10], R4 ;  /* 0x000b100401007387 */ /* 0x0041e80000100a00 */
[----:B0-----:R-:W2:Y:S04]  /*313e0*/  LDL.LU.64 R4, [R1+0xf8] ;  /* 0x0000f80001047983 */ /* 0x001ea80000300a00 */
[----:B--2---:R0:W-:Y:S04]  /*313f0*/  STL.64 [R1+0xb38], R4 ;  /* 0x000b380401007387 */ /* 0x0041e80000100a00 */
[----:B0-----:R-:W2:Y:S04]  /*31400*/  LDL.LU.64 R4, [R1+0x110] ;  /* 0x0001100001047983 */ /* 0x001ea80000300a00 */
[----:B--2---:R0:W-:Y:S04]  /*31410*/  STL.64 [R1+0xb48], R4 ;  /* 0x000b480401007387 */ /* 0x0041e80000100a00 */
[----:B0-----:R-:W2:Y:S04]  /*31420*/  LDL.LU.64 R4, [R1+0x118] ;  /* 0x0001180001047983 */ /* 0x001ea80000300a00 */
[----:B--2---:R0:W-:Y:S04]  /*31430*/  STL.64 [R1+0xb70], R4 ;  /* 0x000b700401007387 */ /* 0x0041e80000100a00 */
[----:B0-----:R-:W2:Y:S01]  /*31440*/  LDL.LU.64 R4, [R1+0x130] ;  /* 0x0001300001047983 */ /* 0x001ea20000300a00 */
[----:B------:R-:W-:-:S03]  /*31450*/  PRMT R0, R28, 0x7632, R0 ;  /* 0x000076321c007816 */ /* 0x000fc60000000000 */
[----:B---3--:R-:W-:Y:S01]  /*31460*/  STG.E.U16 [R24.64], R14 ;  /* 0x0000000e18007986 */ /* 0x008fe2000c101504 */
[----:B----4-:R-:W-:Y:S03]  /*31470*/  STG.E.U16 [R26.64], R28 ;  /* 0x0000001c1a007986 */ /* 0x010fe6000c101504 */
[----:B--2---:R0:W-:Y:S04]  /*31480*/  STL.64 [R1+0xb80], R4 ;  /* 0x000b800401007387 */ /* 0x0041e80000100a00 */
[----:B0-----:R-:W5:Y:S01]  /*31490*/  LDL.LU.64 R4, [R1+0x138] ;  /* 0x0001380001047983 */ /* 0x001f620000300a00 */
[----:B------:R-:W2:Y:S02]  /*314a0*/  LDL.LU R8, [R1+0x334] ;  /* 0x0003340001087983 */ /* 0x000ea40000300800 */
[----:B------:R-:W3:Y:S02]  /*314b0*/  LDL.LU.64 R6, [R1+0xe0] ;  /* 0x0000e00001067983 */ /* 0x000ee40000300a00 */
[----:B------:R-:W4:Y:S01]  /*314c0*/  LDL.LU.64 R12, [R1+0xd8] ;  /* 0x0000d800010c7983 */ /* 0x000f220000300a00 */
[----:B------:R-:W4:Y:S01]  /*314d0*/  LDL.LU R9, [R1+0x324] ;  /* 0x0003240001097983 */ /* 0x000f220000300800 */
[----:B------:R-:W2:Y:S02]  /*314e0*/  LDL.LU.64 R10, [R1+0xd0] ;  /* 0x0000d000010a7983 */ /* 0x000ea40000300a00 */
[----:B------:R-:W2:Y:S02]  /*314f0*/  LDL.LU.64 R16, [R1+0xc8] ;  /* 0x0000c80001107983 */ /* 0x000ea40000300a00 */
[----:B------:R-:W2:Y:S01]  /*31500*/  LDL.LU R20, [R1+0x314] ;  /* 0x0003140001147983 */ /* 0x000ea20000300800 */
[----:B------:R-:W2:Y:S01]  /*31510*/  LDL.LU.64 R18, [R1+0xc0] ;  /* 0x0000c00001127983 */ /* 0x000ea20000300a00 */
[----:B------:R-:W2:Y:S02]  /*31520*/  LDL.LU R21, [R1+0x348] ;  /* 0x0003480001157983 */ /* 0x000ea40000300800 */
[----:B------:R-:W2:Y:S02]  /*31530*/  LDL.LU R22, [R1+0x338] ;  /* 0x0003380001167983 */ /* 0x000ea40000300800 */
[----:B------:R-:W2:Y:S01]  /*31540*/  LDL.LU.64 R14, [R1+0xb8] ;  /* 0x0000b800010e7983 */ /* 0x000ea20000300a00 */
[----:B------:R-:W2:Y:S01]  /*31550*/  LDL.LU.64 R24, [R1+0xb0] ;  /* 0x0000b00001187983 */ /* 0x000ea20000300a00 */
[----:B------:R-:W2:Y:S02]  /*31560*/  LDL.LU.64 R26, [R1+0xa8] ;  /* 0x0000a800011a7983 */ /* 0x000ea40000300a00 */
[----:B------:R-:W2:Y:S01]  /*31570*/  LDL.LU.64 R28, [R1+0xa0] ;  /* 0x0000a000011c7983 */ /* 0x000ea20000300a00 */
[----:B------:R0:W-:Y:S04]  /*31580*/  STG.E.U16 [R2.64], R0 ;  /* 0x0000000002007986 */ /* 0x0001e8000c101504 */
[----:B0-----:R-:W2:Y:S04]  /*31590*/  LDL.LU.64 R2, [R1+0xb88] ;  /* 0x000b880001027983 */ /* 0x001ea80000300a00 */
[----:B-----5:R0:W-:Y:S04]  /*315a0*/  STG.E.U16 [R4.64], R23 ;  /* 0x0000001704007986 */ /* 0x0201e8000c101504 */
[----:B0-----:R-:W5:Y:S01]  /*315b0*/  LDL.LU.64 R4, [R1+0xb80] ;  /* 0x000b800001047983 */ /* 0x001f620000300a00 */
[----:B--2---:R-:W-:-:S03]  /*315c0*/  PRMT R3, R23, 0x7632, R3 ;  /* 0x0000763217037816 */ /* 0x004fc60000000003 */
[----:B------:R-:W2:Y:S04]  /*315d0*/  LDL.LU R23, [R1+0xb78] ;  /* 0x000b780001177983 */ /* 0x000ea80000300800 */
[----:B-----5:R0:W-:Y:S04]  /*315e0*/  STG.E.U16 [R4.64], R3 ;  /* 0x0000000304007986 */ /* 0x0201e8000c101504 */
[----:B0-----:R-:W5:Y:S01]  /*315f0*/  LDL.LU.64 R4, [R1+0xb70] ;  /* 0x000b700001047983 */ /* 0x001f620000300a00 */
[----:B------:R-:W3:Y:S01]  /*31600*/  LDL.LU R3, [R1+0xb68] ;  /* 0x000b680001037983 */ /* 0x000ee20000300800 */
[----:B--2---:R-:W-:-:S02]  /*31610*/  PRMT R0, R23, 0x7632, R0 ;  /* 0x0000763217007816 */ /* 0x004fc40000000000 */
[----:B---3--:R0:W-:Y:S04]  /*31620*/  STG.E.U16 [R2.64], R23 ;  /* 0x0000001702007986 */ /* 0x0081e8000c101504 */
[----:B0-----:R-:W2:Y:S01]  /*31630*/  LDL.LU.64 R2, [R1+0xb60] ;  /* 0x000b600001027983 */ /* 0x001ea20000300a00 */
[----:B------:R-:W5:Y:S03]  /*31640*/  LDL.LU R23, [R1+0xb58] ;  /* 0x000b580001177983 */ /* 0x000f660000300800 */
[----:B--2---:R0:W-:Y:S01]  /*31650*/  STG.E.U16 [R2.64], R0 ;  /* 0x0000000002007986 */ /* 0x0041e2000c101504 */
[----:B-----5:R1:W-:Y:S03]  /*31660*/  STG.E.U16 [R4.64], R23 ;  /* 0x0000001704007986 */ /* 0x0203e6000c101504 */
[----:B0-----:R-:W2:Y:S01]  /*31670*/  LDL.LU.64 R2, [R1+0xb50] ;  /* 0x000b500001027983 */ /* 0x001ea20000300a00 */
[----:B-1----:R-:W3:Y:S01]  /*31680*/  LDL.LU.64 R4, [R1+0xb48] ;  /* 0x000b480001047983 */ /* 0x002ee20000300a00 */
[----:B--2---:R-:W-:-:S02]  /*31690*/  PRMT R3, R23, 0x7632, R3 ;  /* 0x0000763217037816 */ /* 0x004fc40000000003 */
[----:B------:R-:W2:Y:S04]  /*316a0*/  LDL.LU R23, [R1+0xb40] ;  /* 0x000b400001177983 */ /* 0x000ea80000300800 */
[----:B---3--:R0:W-:Y:S04]  /*316b0*/  STG.E.U16 [R4.64], R3 ;  /* 0x0000000304007986 */ /* 0x0081e8000c101504 */
[----:B0-----:R-:W3:Y:S01]  /*316c0*/  LDL.LU.64 R4, [R1+0xb38] ;  /* 0x000b380001047983 */ /* 0x001ee20000300a00 */
[----:B------:R-:W2:Y:S03]  /*316d0*/  LDL.LU R3, [R1+0xb30] ;  /* 0x000b300001037983 */ /* 0x000ea60000300800 */
[----:B--2---:R0:W-:Y:S04]  /*316e0*/  STG.E.U16 [R2.64], R23 ;  /* 0x0000001702007986 */ /* 0x0041e8000c101504 */
[----:B0-----:R-:W2:Y:S01]  /*316f0*/  LDL.LU.64 R2, [R1+0xb28] ;  /* 0x000b280001027983 */ /* 0x001ea20000300a00 */
[----:B------:R-:W-:-:S02]  /*31700*/  PRMT R0, R23, 0x7632, R0 ;  /* 0x0000763217007816 */ /* 0x000fc40000000000 */
[----:B------:R-:W5:Y:S03]  /*31710*/  LDL.LU R23, [R1+0xb20] ;  /* 0x000b200001177983 */ /* 0x000f660000300800 */
[----:B--2---:R0:W-:Y:S04]  /*31720*/  STG.E.U16 [R2.64], R0 ;  /* 0x0000000002007986 */ /* 0x0041e8000c101504 */
[----:B0-----:R-:W3:Y:S04]  /*31730*/  LDL.LU.64 R2, [R1+0xb18] ;  /* 0x000b180001027983 */ /* 0x001ee80000300a00 */
[----:B---3--:R0:W-:Y:S01]  /*31740*/  STG.E.U16 [R4.64], R3 ;  /* 0x0000000304007986 */ /* 0x0081e2000c101504 */
[----:B-----5:R-:W-:-:S03]  /*31750*/  PRMT R23, R3, 0x7632, R23 ;  /* 0x0000763203177816 */ /* 0x020fc60000000017 */
[----:B0-----:R-:W2:Y:S01]  /*31760*/  LDL.LU.64 R4, [R1+0xb10] ;  /* 0x000b100001047983 */ /* 0x001ea20000300a00 */
[----:B------:R-:W3:Y:S01]  /*31770*/  LDL.LU R3, [R1+0xb08] ;  /* 0x000b080001037983 */ /* 0x000ee20000300800 */
[----:B------:R-:W-:Y:S02]  /*31780*/  PRMT R0, R8, 0x7632, R0 ;  /* 0x0000763208007816 */ /* 0x000fe40000000000 */
[----:B---3--:R0:W-:Y:S04]  /*31790*/  STG.E.U16 [R2.64], R23 ;  /* 0x0000001702007986 */ /* 0x0081e8000c101504 */
[----:B0-----:R-:W3:Y:S01]  /*317a0*/  LDL.LU.64 R2, [R1+0xb00] ;  /* 0x000b000001027983 */ /* 0x001ee20000300a00 */
[----:B--2---:R-:W-:Y:S02]  /*317b0*/  STG.E.U16 [R4.64], R8 ;  /* 0x0000000804007986 */ /* 0x004fe4000c101504 */
[----:B------:R0:W-:Y:S02]  /*317c0*/  STG.E.U16 [R6.64], R0 ;  /* 0x0000000006007986 */ /* 0x0001e4000c101504 */
[----:B----4-:R-:W-:Y:S01]  /*317d0*/  STG.E.U16 [R12.64], R9 ;  /* 0x000000090c007986 */ /* 0x010fe2000c101504 */
[----:B------:R-:W2:Y:S01]  /*317e0*/  LDL.LU R23, [R1+0xaf8] ;  /* 0x000af80001177983 */ /* 0x000ea20000300800 */
[----:B0-----:R-:W-:-:S02]  /*317f0*/  PRMT R0, R20, 0x7632, R0 ;  /* 0x0000763214007816 */ /* 0x001fc40000000000 */
[----:B---3--:R-:W-:Y:S02]  /*31800*/  PRMT R3, R9, 0x7632, R3 ;  /* 0x0000763209037816 */ /* 0x008fe40000000003 */
[----:B------:R-:W-:-:S03]  /*31810*/  PRMT R2, R21, 0x7632, R2 ;  /* 0x0000763215027816 */ /* 0x000fc60000000002 */
[----:B------:R-:W-:Y:S01]  /*31820*/  STG.E.U16 [R10.64], R3 ;  /* 0x000000030a007986 */ /* 0x000fe2000c101504 */
[----:B------:R-:W-:Y:S02]  /*31830*/  STG.E.U16 [R16.64], R20 ;  /* 0x0000001410007986 */ /* 0x000fe4000c101504 */
[----:B------:R-:W-:Y:S02]  /*31840*/  STG.E.U16 [R18.64], R0 ;  /* 0x0000000012007986 */ /* 0x000fe4000c101504 */
[----:B------:R0:W-:Y:S01]  /*31850*/  STG.E.U16 [R14.64], R21 ;  /* 0x000000150e007986 */ /* 0x0001e2000c101504 */
[----:B------:R-:W-:Y:S01]  /*31860*/  STG.E.U16 [R24.64], R2 ;  /* 0x0000000218007986 */ /* 0x000fe2000c101504 */
[----:B------:R1:W-:Y:S03]  /*31870*/  STG.E.U16 [R26.64], R22 ;  /* 0x000000161a007986 */ /* 0x0003e6000c101504 */
[----:B0-----:R-:W3:Y:S01]  /*31880*/  LDL.LU.64 R20, [R1+0x98] ;  /* 0x0000980001147983 */ /* 0x001ee20000300a00 */
[----:B-1----:R-:W2:Y:S02]  /*31890*/  LDL.LU R27, [R1+0x328] ;  /* 0x00032800011b7983 */ /* 0x002ea40000300800 */
[----:B------:R-:W4:Y:S02]  /*318a0*/  LDL.LU R25, [R1+0x318] ;  /* 0x0003180001197983 */ /* 0x000f240000300800 */
[----:B------:R-:W5:Y:S02]  /*318b0*/  LDL.LU R4, [R1+0x33c] ;  /* 0x00033c0001047983 */ /* 0x000f640000300800 */
[----:B-----5:R0:W-:Y:S04]  /*318c0*/  STL [R1+0xad0], R4 ;  /* 0x000ad00401007387 */ /* 0x0201e80000100800 */
[----:B0-----:R-:W5:Y:S01]  /*318d0*/  LDL.LU R4, [R1+0x34c] ;  /* 0x00034c0001047983 */ /* 0x001f620000300800 */
[----:B------:R-:W2:Y:S03]  /*318e0*/  LDL.LU.64 R6, [R1+0x48] ;  /* 0x0000480001067983 */ /* 0x000ea60000300a00 */
[----:B--2---:R0:W-:Y:S04]  /*318f0*/  STL [R1+0xaa0], R6 ;  /* 0x000aa00601007387 */ /* 0x0041e80000100800 */
[----:B0-----:R-:W2:Y:S01]  /*31900*/  LDL.LU R6, [R1+0x32c] ;  /* 0x00032c0001067983 */ /* 0x001ea20000300800 */
[----:B------:R-:W-:Y:S03]  /*31910*/  STL [R1+0xa90], R7 ;  /* 0x000a900701007387 */ /* 0x000fe60000100800 */
[----:B--2---:R0:W-:Y:S04]  /*31920*/  STL.64 [R1+0xab0], R6 ;  /* 0x000ab00601007387 */ /* 0x0041e80000100a00 */
[----:B0-----:R-:W2:Y:S04]  /*31930*/  LDL.LU.64 R6, [R1+0x60] ;  /* 0x0000600001067983 */ /* 0x001ea80000300a00 */
[----:B--2---:R0:W-:Y:S04]  /*31940*/  STL.64 [R1+0xab8], R6 ;  /* 0x000ab80601007387 */ /* 0x0041e80000100a00 */
[----:B0-----:R-:W2:Y:S04]  /*31950*/  LDL.LU.64 R6, [R1+0x68] ;  /* 0x0000680001067983 */ /* 0x001ea80000300a00 */
[----:B--2---:R-:W-:Y:S01]  /*31960*/  STL [R1+0xac0], R7 ;  /* 0x000ac00701007387 */ /* 0x004fe20000100800 */
[----:B------:R0:W-:Y:S03]  /*31970*/  STL.64 [R1+0xae0], R6 ;  /* 0x000ae00601007387 */ /* 0x0001e60000100a00 */
[----:B0-----:R-:W2:Y:S01]  /*31980*/  LDL.LU.64 R6, [R1+0x80] ;  /* 0x0000800001067983 */ /* 0x001ea20000300a00 */
[----:B------:R-:W-:-:S03]  /*31990*/  PRMT R0, R22, 0x7632, R0 ;  /* 0x0000763216007816 */ /* 0x000fc60000000000 */
[----:B--2---:R0:W-:Y:S04]  /*319a0*/  STL.64 [R1+0xae8], R6 ;  /* 0x000ae80601007387 */ /* 0x0041e80000100a00 */
[----:B0-----:R-:W2:Y:S04]  /*319b0*/  LDL.LU.64 R6, [R1+0x88] ;  /* 0x0000880001067983 */ /* 0x001ea80000300a00 */
[----:B------:R-:W-:Y:S04]  /*319c0*/  STG.E.U16 [R28.64], R0 ;  /* 0x000000001c007986 */ /* 0x000fe8000c101504 */
[----:B--2---:R0:W-:Y:S04]  /*319d0*/  STL.64 [R1+0xaf0], R6 ;  /* 0x000af00601007387 */ /* 0x0041e80000100a00 */
[----:B0-----:R-:W2:Y:S01]  /*319e0*/  LDL.LU.64 R6, [R1+0x90] ;  /* 0x0000900001067983 */ /* 0x001ea20000300a00 */
[----:B------:R-:W2:Y:S02]  /*319f0*/  LDL.LU R28, [R1+0x31c] ;  /* 0x00031c00011c7983 */ /* 0x000ea40000300800 */
[----:B------:R-:W2:Y:S02]  /*31a00*/  LDL.LU.64 R12, [R1+0x40] ;  /* 0x00004000010c7983 */ /* 0x000ea40000300a00 */
[----:B--2---:R0:W-:Y:S04]  /*31a10*/  STL.64 [R1+0xa98], R12 ;  /* 0x000a980c01007387 */ /* 0x0041e80000100a00 */
[----:B0-----:R-:W2:Y:S04]  /*31a20*/  LDL.LU.64 R12, [R1+0x50] ;  /* 0x00005000010c7983 */ /* 0x001ea80000300a00 */
[----:B--2---:R0:W-:Y:S04]  /*31a30*/  STL.64 [R1+0xaa8], R12 ;  /* 0x000aa80c01007387 */ /* 0x0041e80000100a00 */
[----:B0-----:R-:W2:Y:S04]  /*31a40*/  LDL.LU.64 R12, [R1+0x58] ;  /* 0x00005800010c7983 */ /* 0x001ea80000300a00 */
[----:B--2---:R0:W-:Y:S04]  /*31a50*/  STL.64 [R1+0xac8], R12 ;  /* 0x000ac80c01007387 */ /* 0x0041e80000100a00 */
[----:B0-----:R-:W2:Y:S01]  /*31a60*/  LDL.LU.64 R12, [R1+0x70] ;  /* 0x00007000010c7983 */ /* 0x001ea20000300a00 */
[----:B------:R-:W-:Y:S01]  /*31a70*/  PRMT R23, R27, 0x7632, R23 ;  /* 0x000076321b177816 */ /* 0x000fe20000000017 */
[----:B---3--:R-:W-:Y:S04]  /*31a80*/  STG.E.U16 [R20.64], R27 ;  /* 0x0000001b14007986 */ /* 0x008fe8000c101504 */
[----:B------:R-:W-:Y:S04]  /*31a90*/  STG.E.U16 [R6.64], R23 ;  /* 0x0000001706007986 */ /* 0x000fe8000c101504 */
[----:B--2---:R0:W-:Y:S04]  /*31aa0*/  STL.64 [R1+0xad8], R12 ;  /* 0x000ad80c01007387 */ /* 0x0041e80000100a00 */
[----:B0-----:R-:W5:Y:S01]  /*31ab0*/  LDL.LU.64 R12, [R1+0x78] ;  /* 0x00007800010c7983 */ /* 0x001f620000300a00 */
[----:B------:R-:W2:Y:S02]  /*31ac0*/  LDL.LU.64 R8, [R1+0x38] ;  /* 0x0000380001087983 */ /* 0x000ea40000300a00 */
[----:B------:R-:W2:Y:S02]  /*31ad0*/  LDL.LU R24, [R1+0x300] ;  /* 0x0003000001187983 */ /* 0x000ea40000300800 */
[----:B------:R-:W3:Y:S01]  /*31ae0*/  LDL.LU.64 R10, [R1+0x30] ;  /* 0x00003000010a7983 */ /* 0x000ee20000300a00 */
[----:B------:R-:W2:Y:S01]  /*31af0*/  LDL.LU.64 R16, [R1+0x28] ;  /* 0x0000280001107983 */ /* 0x000ea20000300a00 */
[----:B------:R-:W2:Y:S02]  /*31b00*/  LDL.LU R5, [R1+0x2f0] ;  /* 0x0002f00001057983 */ /* 0x000ea40000300800 */
[----:B------:R-:W2:Y:S02]  /*31b10*/  LDL.LU.64 R18, [R1+0x20] ;  /* 0x0000200001127983 */ /* 0x000ea40000300a00 */
[----:B------:R-:W2:Y:S01]  /*31b20*/  LDL.LU R22, [R1+0x2e0] ;  /* 0x0002e00001167983 */ /* 0x000ea20000300800 */
[----:B------:R-:W2:Y:S01]  /*31b30*/  LDL.LU R29, [R1+0x2d0] ;  /* 0x0002d000011d7983 */ /* 0x000ea20000300800 */
[----:B------:R-:W2:Y:S02]  /*31b40*/  LDL.LU.64 R14, [R1+0x18] ;  /* 0x00001800010e7983 */ /* 0x000ea40000300a00 */
[----:B------:R-:W2:Y:S02]  /*31b50*/  LDL.LU.64 R20, [R1+0x10] ;  /* 0x0000100001147983 */ /* 0x000ea40000300a00 */
[----:B------:R-:W2:Y:S01]  /*31b60*/  LDL.LU.64 R26, [R1+0x8] ;  /* 0x00000800011a7983 */ /* 0x000ea20000300a00 */
[----:B------:R-:W2:Y:S01]  /*31b70*/  LDL.LU.64 R2, [R1] ;  /* 0x0000000001027983 */ /* 0x000ea20000300a00 */
[----:B------:R-:W2:Y:S02]  /*31b80*/  LDL.LU.64 R6, [R1+0xaf0] ;  /* 0x000af00001067983 */ /* 0x000ea40000300a00 */
[----:B------:R-:W3:Y:S01]  /*31b90*/  LDL.LU R23, [R1+0x304] ;  /* 0x0003040001177983 */ /* 0x000ee20000300800 */
[----:B----4-:R-:W-:Y:S01]  /*31ba0*/  PRMT R0, R25, 0x7632, R0 ;  /* 0x0000763219007816 */ /* 0x010fe20000000000 */
[----:B--2---:R0:W-:Y:S04]  /*31bb0*/  STG.E.U16 [R6.64], R25 ;  /* 0x0000001906007986 */ /* 0x0041e8000c101504 */
[----:B0-----:R-:W2:Y:S04]  /*31bc0*/  LDL.LU.64 R6, [R1+0xae8] ;  /* 0x000ae80001067983 */ /* 0x001ea80000300a00 */
[----:B--2---:R0:W-:Y:S01]  /*31bd0*/  STG.E.U16 [R6.64], R0 ;  /* 0x0000000006007986 */ /* 0x0041e2000c101504 */
[----:B-----5:R1:W-:Y:S03]  /*31be0*/  STG.E.U16 [R12.64], R4 ;  /* 0x000000040c007986 */ /* 0x0203e6000c101504 */
[----:B0-----:R-:W2:Y:S01]  /*31bf0*/  LDL.LU.64 R6, [R1+0xae0] ;  /* 0x000ae00001067983 */ /* 0x001ea20000300a00 */
[----:B------:R-:W4:Y:S02]  /*31c00*/  LDL.LU R25, [R1+0x2f4] ;  /* 0x0002f40001197983 */ /* 0x000f240000300800 */
[----:B-1----:R-:W5:Y:S01]  /*31c10*/  LDL.LU.64 R12, [R1+0xad8] ;  /* 0x000ad800010c7983 */ /* 0x002f620000300a00 */
[----:B--2---:R-:W-:-:S02]  /*31c20*/  PRMT R7, R4, 0x7632, R7 ;  /* 0x0000763204077816 */ /* 0x004fc40000000007 */
[----:B------:R-:W2:Y:S04]  /*31c30*/  LDL.LU R4, [R1+0xad0] ;  /* 0x000ad00001047983 */ /* 0x000ea80000300800 */
[----:B-----5:R0:W-:Y:S04]  /*31c40*/  STG.E.U16 [R12.64], R7 ;  /* 0x000000070c007986 */ /* 0x0201e8000c101504 */
[----:B0-----:R-:W5:Y:S01]  /*31c50*/  LDL.LU.64 R12, [R1+0xac8] ;  /* 0x000ac800010c7983 */ /* 0x001f620000300a00 */
[----:B------:R-:W2:Y:S03]  /*31c60*/  LDL.LU R7, [R1+0xac0] ;  /* 0x000ac00001077983 */ /* 0x000ea60000300800 */
[----:B--2---:R0:W-:Y:S04]  /*31c70*/  STG.E.U16 [R6.64], R4 ;  /* 0x0000000406007986 */ /* 0x0041e8000c101504 */
[----:B0-----:R-:W2:Y:S01]  /*31c80*/  LDL.LU.64 R6, [R1+0xab8] ;  /* 0x000ab80001067983 */ /* 0x001ea20000300a00 */
[----:B------:R-:W-:-:S05]  /*31c90*/  PRMT R0, R4, 0x7632, R0 ;  /* 0x0000763204007816 */ /* 0x000fca0000000000 */
[----:B--2---:R0:W-:Y:S04]  /*31ca0*/  STG.E.U16 [R6.64], R0 ;  /* 0x0000000006007986 */ /* 0x0041e8000c101504 */
[----:B0-----:R-:W5:Y:S01]  /*31cb0*/  LDL.LU.64 R6, [R1+0xab0] ;  /* 0x000ab00001067983 */ /* 0x001f620000300a00 */
[----:B------:R-:W2:Y:S03]  /*31cc0*/  LDL.LU R4, [R1+0x2e4] ;  /* 0x0002e40001047983 */ /* 0x000ea60000300800 */
[----:B-----5:R0:W-:Y:S04]  /*31cd0*/  STG.E.U16 [R12.64], R6 ;  /* 0x000000060c007986 */ /* 0x0201e8000c101504 */
[----:B0-----:R-:W5:Y:S01]  /*31ce0*/  LDL.LU.64 R12, [R1+0xaa8] ;  /* 0x000aa800010c7983 */ /* 0x001f620000300a00 */
[----:B------:R-:W-:-:S02]  /*31cf0*/  PRMT R7, R6, 0x7632, R7 ;  /* 0x0000763206077816 */ /* 0x000fc40000000007 */
[----:B------:R-:W2:Y:S03]  /*31d00*/  LDL.LU R6, [R1+0xaa0] ;  /* 0x000aa00001067983 */ /* 0x000ea60000300800 */
[----:B-----5:R0:W-:Y:S04]  /*31d10*/  STG.E.U16 [R12.64], R7 ;  /* 0x000000070c007986 */ /* 0x0201e8000c101504 */
[----:B0-----:R-:W5:Y:S01]  /*31d20*/  LDL.LU.64 R12, [R1+0xa98] ;  /* 0x000a9800010c7983 */ /* 0x001f620000300a00 */
[----:B------:R-:W2:Y:S01]  /*31d30*/  LDL.LU R7, [R1+0xa90] ;  /* 0x000a900001077983 */ /* 0x000ea20000300800 */
[----:B------:R-:W-:Y:S02]  /*31d40*/  PRMT R0, R28, 0x7632, R0 ;  /* 0x000076321c007816 */ /* 0x000fe40000000000 */
[----:B--2---:R0:W-:Y:S04]  /*31d50*/  STG.E.U16 [R6.64], R28 ;  /* 0x0000001c06007986 */ /* 0x0041e8000c101504 */
[----:B0-----:R-:W2:Y:S01]  /*31d60*/  LDL.LU.64 R6, [R1+0xa88] ;  /* 0x000a880001067983 */ /* 0x001ea20000300a00 */
[----:B------:R-:W2:Y:S02]  /*31d70*/  LDL.LU R28, [R1+0xa80] ;  /* 0x000a8000011c7983 */ /* 0x000ea40000300800 */
[----:B-----5:R0:W-:Y:S02]  /*31d80*/  STG.E.U16 [R12.64], R0 ;  /* 0x000000000c007986 */ /* 0x0201e4000c101504 */
[----:B------:R1:W-:Y:S01]  /*31d90*/  STG.E.U16 [R8.64], R24 ;  /* 0x0000001808007986 */ /* 0x0003e2000c101504 */
[----:B0-----:R-:W5:Y:S01]  /*31da0*/  LDL.LU.64 R12, [R1+0xa78] ;  /* 0x000a7800010c7983 */ /* 0x001f620000300a00 */
[----:B-1----:R-:W4:Y:S01]  /*31db0*/  LDL.LU.64 R8, [R1+0xa70] ;  /* 0x000a700001087983 */ /* 0x002f220000300a00 */
[----:B--2---:R-:W-:-:S02]  /*31dc0*/  PRMT R28, R24, 0x7632, R28 ;  /* 0x00007632181c7816 */ /* 0x004fc4000000001c */
[----:B------:R-:W2:Y:S04]  /*31dd0*/  LDL.LU R24, [R1+0xa68] ;  /* 0x000a680001187983 */ /* 0x000ea80000300800 */
[----:B---3--:R0:W-:Y:S04]  /*31de0*/  STG.E.U16 [R10.64], R28 ;  /* 0x0000001c0a007986 */ /* 0x0081e8000c101504 */
[----:B0-----:R-:W3:Y:S01]  /*31df0*/  LDL.LU.64 R10, [R1+0xa60] ;  /* 0x000a6000010a7983 */ /* 0x001ee20000300a00 */
[----:B------:R-:W2:Y:S01]  /*31e00*/  LDL.LU R28, [R1+0xa58] ;  /* 0x000a5800011c7983 */ /* 0x000ea20000300800 */
[----:B------:R-:W-:Y:S01]  /*31e10*/  PRMT R0, R5, 0x7632, R0 ;  /* 0x0000763205007816 */ /* 0x000fe20000000000 */
[----:B------:R0:W-:Y:S04]  /*31e20*/  STG.E.U16 [R16.64], R5 ;  /* 0x0000000510007986 */ /* 0x0001e8000c101504 */
[----:B------:R1:W-:Y:S01]  /*31e30*/  STG.E.U16 [R18.64], R0 ;  /* 0x0000000012007986 */ /* 0x0003e2000c101504 */
[----:B------:R4:W-:Y:S03]  /*31e40*/  STG.E.U16 [R14.64], R22 ;  /* 0x000000160e007986 */ /* 0x0009e6000c101504 */
[----:B0-----:R-:W3:Y:S04]  /*31e50*/  LDL.LU.64 R16, [R1+0xa50] ;  /* 0x000a500001107983 */ /* 0x001ee80000300a00 */
[----:B-1----:R-:W3:Y:S01]  /*31e60*/  LDL.LU.64 R18, [R1+0xa48] ;  /* 0x000a480001127983 */ /* 0x002ee20000300a00 */
[----:B------:R-:W3:Y:S02]  /*31e70*/  LDL.LU R5, [R1+0x2e8] ;  /* 0x0002e80001057983 */ /* 0x000ee40000300800 */
[----:B----4-:R-:W4:Y:S01]  /*31e80*/  LDL.LU.64 R14, [R1+0xa40] ;  /* 0x000a4000010e7983 */ /* 0x010f220000300a00 */
[----:B------:R-:W-:-:S02]  /*31e90*/  PRMT R0, R29, 0x7632, R0 ;  /* 0x000076321d007816 */ /* 0x000fc40000000000 */
[----:B--2---:R-:W-:Y:S02]  /*31ea0*/  PRMT R28, R22, 0x7632, R28 ;  /* 0x00007632161c7816 */ /* 0x004fe4000000001c */
[----:B------:R-:W2:Y:S04]  /*31eb0*/  LDL.LU R22, [R1+0xa38] ;  /* 0x000a380001167983 */ /* 0x000ea80000300800 */
[----:B------:R0:W-:Y:S01]  /*31ec0*/  STG.E.U16 [R20.64], R28 ;  /* 0x0000001c14007986 */ /* 0x0001e2000c101504 */
[----:B------:R1:W-:Y:S03]  /*31ed0*/  STG.E.U16 [R26.64], R29 ;  /* 0x0000001d1a007986 */ /* 0x0003e6000c101504 */
[----:B0-----:R-:W2:Y:S01]  /*31ee0*/  LDL.LU.64 R20, [R1+0xa30] ;  /* 0x000a300001147983 */ /* 0x001ea20000300a00 */
[----:B------:R-:W2:Y:S02]  /*31ef0*/  LDL.LU R28, [R1+0xa28] ;  /* 0x000a2800011c7983 */ /* 0x000ea40000300800 */
[----:B-1----:R-:W2:Y:S02]  /*31f00*/  LDL.LU.64 R26, [R1+0xa20] ;  /* 0x000a2000011a7983 */ /* 0x002ea40000300a00 */
[----:B------:R-:W3:Y:S01]  /*31f10*/  LDL.LU R29, [R1+0xa1c] ;  /* 0x000a1c00011d7983 */ /* 0x000ee20000300800 */
[----:B------:R0:W-:Y:S04]  /*31f20*/  STG.E.U16 [R2.64], R0 ;  /* 0x0000000002007986 */ /* 0x0001e8000c101504 */
[----:B0-----:R-:W4:Y:S01]  /*31f30*/  LDL.LU.64 R2, [R1+0x180] ;  /* 0x0001800001027983 */ /* 0x001f220000300a00 */
[----:B--2---:R-:W-:-:S03]  /*31f40*/  PRMT R27, R23, 0x7632, R27 ;  /* 0x00007632171b7816 */ /* 0x004fc6000000001b */
[----:B---3--:R0:W-:Y:S04]  /*31f50*/  STG.E.U16 [R28.64], R23 ;  /* 0x000000171c007986 */ /* 0x0081e8000c101504 */
[----:B0-----:R-:W2:Y:S01]  /*31f60*/  LDL.LU R23, [R1+0xa18] ;  /* 0x000a180001177983 */ /* 0x001ea20000300800 */
[----:B------:R-:W3:Y:S02]  /*31f70*/  LDL.LU R29, [R1+0x308] ;  /* 0x00030800011d7983 */ /* 0x000ee40000300800 */
[----:B------:R-:W3:Y:S01]  /*31f80*/  LDL.LU R28, [R1+0x2f8] ;  /* 0x0002f800011c7983 */ /* 0x000ee20000300800 */
[----:B--2---:R0:W-:Y:S04]  /*31f90*/  STG.E.U16 [R22.64], R27 ;  /* 0x0000001b16007986 */ /* 0x0041e8000c101504 */
[----:B0-----:R-:W2:Y:S01]  /*31fa0*/  LDL.LU R27, [R1+0xa14] ;  /* 0x000a1400011b7983 */ /* 0x001ea20000300800 */
[----:B------:R-:W-:Y:S01]  /*31fb0*/  PRMT R0, R25, 0x7632, R0 ;  /* 0x0000763219007816 */ /* 0x000fe20000000000 */
[----:B------:R-:W3:Y:S02]  /*31fc0*/  LDL.LU R23, [R1+0x2d4] ;  /* 0x0002d40001177983 */ /* 0x000ee40000300800 */
[----:B--2---:R0:W-:Y:S04]  /*31fd0*/  STG.E.U16 [R26.64], R25 ;  /* 0x000000191a007986 */ /* 0x0041e8000c101504 */
[----:B0-----:R-:W2:Y:S01]  /*31fe0*/  LDL.LU R25, [R1+0xa10] ;  /* 0x000a100001197983 */ /* 0x001ea20000300800 */
[----:B------:R-:W3:Y:S01]  /*31ff0*/  LDL.LU R27, [R1+0x2d8] ;  /* 0x0002d800011b7983 */ /* 0x000ee20000300800 */
[----:B------:R-:W-:-:S02]  /*32000*/  PRMT R22, R4, 0x7632, R22 ;  /* 0x0000763204167816 */ /* 0x000fc40000000016 */
[----:B--2---:R0:W-:Y:S04]  /*32010*/  STG.E.U16 [R24.64], R0 ;  /* 0x0000000018007986 */ /* 0x0041e8000c101504 */
[----:B0-----:R-:W2:Y:S01]  /*32020*/  LDL.LU.64 R24, [R1+0x178] ;  /* 0x0001780001187983 */ /* 0x001ea20000300a00 */
[----:B------:R0:W-:Y:S01]  /*32030*/  STG.E.U16 [R20.64], R4 ;  /* 0x0000000414007986 */ /* 0x0001e2000c101504 */
[----:B---3--:R-:W-:Y:S02]  /*32040*/  PRMT R0, R23, 0x7632, R0 ;  /* 0x0000763217007816 */ /* 0x008fe40000000000 */
[----:B0-----:R-:W0:Y:S01]  /*32050*/  S2R R4, SR_TID.X ;  /* 0x0000000000047919 */ /* 0x001e220000002100 */
[----:B----4-:R-:W-:Y:S02]  /*32060*/  STG.E.U16 [R14.64], R22 ;  /* 0x000000160e007986 */ /* 0x010fe4000c101504 */
[----:B------:R-:W-:Y:S02]  /*32070*/  STG.E.U16 [R18.64], R23 ;  /* 0x0000001712007986 */ /* 0x000fe4000c101504 */
[----:B------:R1:W-:Y:S01]  /*32080*/  STG.E.U16 [R16.64], R0 ;  /* 0x0000000010007986 */ /* 0x0003e2000c101504 */
[----:B------:R3:W-:Y:S01]  /*32090*/  STG.E.U16 [R10.64], R29 ;  /* 0x0000001d0a007986 */ /* 0x0007e2000c101504 */
[----:B-1----:R-:W-:-:S03]  /*320a0*/  PRMT R0, R29, 0x7632, R0 ;  /* 0x000076321d007816 */ /* 0x002fc60000000000 */
[----:B---3--:R-:W1:Y:S01]  /*320b0*/  S2R R29, SR_TID.X ;  /* 0x00000000001d7919 */ /* 0x008e620000002100 */
[C---:B0-----:R-:W-:Y:S01]  /*320c0*/  LOP3.LUT R23, R4.reuse, 0xff, RZ, 0xc0, !PT ;  /* 0x000000ff04177812 */ /* 0x041fe200078ec0ff */
[----:B------:R-:W-:-:S04]  /*320d0*/  SHF.L.U32 R4, R4, 0xb, RZ ;  /* 0x0000000b04047819 */ /* 0x000fc800000006ff */
[----:B------:R-:W-:-:S04]  /*320e0*/  LOP3.LUT R4, R4, 0x3000, RZ, 0xc0, !PT ;  /* 0x0000300004047812 */ /* 0x000fc800078ec0ff */
[----:B------:R-:W-:-:S05]  /*320f0*/  LEA R4, R23, R4, 0x4 ;  /* 0x0000000417047211 */ /* 0x000fca00078e20ff */
[----:B------:R1:W0:Y:S02]  /*32100*/  LDS.128 R16, [R4] ;  /* 0x0000000004107984 */ /* 0x0002240000000c00 */
[C---:B-1----:R-:W-:Y:S01]  /*32110*/  LOP3.LUT R4, R29.reuse, 0xff, RZ, 0xc0, !PT ;  /* 0x000000ff1d047812 */ /* 0x042fe200078ec0ff */
[----:B------:R-:W-:-:S04]  /*32120*/  SHF.L.U32 R29, R29, 0xb, RZ ;  /* 0x0000000b1d1d7819 */ /* 0x000fc800000006ff */
[----:B------:R-:W-:-:S04]  /*32130*/  LOP3.LUT R29, R29, 0x3000, RZ, 0xc0, !PT ;  /* 0x000030001d1d7812 */ /* 0x000fc800078ec0ff */
[----:B------:R-:W-:Y:S02]  /*32140*/  LEA R29, R4, R29, 0x4 ;  /* 0x0000001d041d7211 */ /* 0x000fe400078e20ff */
[----:B------:R-:W1:Y:S02]  /*32150*/  S2R R4, SR_TID.X ;  /* 0x0000000000047919 */ /* 0x000e640000002100 */
[----:B------:R-:W-:Y:S02]  /*32160*/  LOP3.LUT R29, R29, 0x20, RZ, 0x3c, !PT ;  /* 0x000000201d1d7812 */ /* 0x000fe400078e3cff */
[C---:B-1----:R-:W-:Y:S01]  /*32170*/  LOP3.LUT R23, R4.reuse, 0xff, RZ, 0xc0, !PT ;  /* 0x000000ff04177812 */ /* 0x042fe200078ec0ff */
[----:B------:R-:W-:-:S04]  /*32180*/  SHF.L.U32 R4, R4, 0xb, RZ ;  /* 0x0000000b04047819 */ /* 0x000fc800000006ff */
[----:B------:R-:W-:-:S05]  /*32190*/  LOP3.LUT R4, R4, 0x3000, RZ, 0xc0, !PT ;  /* 0x0000300004047812 */ /* 0x000fca00078ec0ff */
[----:B------:R-:W-:-:S05]  /*321a0*/  IMAD R4, R23, 0x10, R4 ;  /* 0x0000001017047824 */ /* 0x000fca00078e0204 */
[----:B------:R-:W-:Y:S01]  /*321b0*/  LOP3.LUT R4, R4, 0x40, RZ, 0x3c, !PT ;  /* 0x0000004004047812 */ /* 0x000fe200078e3cff */
[----:B0-----:R-:W-:Y:S01]  /*321c0*/  STL.64 [R1+0x9e0], R16 ;  /* 0x0009e01001007387 */ /* 0x001fe20000100a00 */
[----:B------:R-:W-:Y:S03]  /*321d0*/  STL.64 [R1+0x9b0], R18 ;  /* 0x0009b01201007387 */ /* 0x000fe60000100a00 */
[----:B--2---:R0:W-:Y:S01]  /*321e0*/  STG.E.U16 [R24.64], R0 ;  /* 0x0000000018007986 */ /* 0x0041e2000c101504 */
[----:B------:R-:W-:Y:S02]  /*321f0*/  STG.E.U16 [R8.64], R28 ;  /* 0x0000001c08007986 */ /* 0x000fe4000c101504 */
[----:B------:R-:W1:Y:S01]  /*32200*/  LDS.128 R8, [R29] ;  /* 0x000000001d087984 */ /* 0x000e620000000c00 */
[----:B0-----:R-:W-:-:S05]  /*32210*/  PRMT R0, R28, 0x7632, R0 ;  /* 0x000076321c007816 */ /* 0x001fca0000000000 */
[----:B-----5:R-:W-:Y:S02]  /*32220*/  STG.E.U16 [R12.64], R0 ;  /* 0x000000000c007986 */ /* 0x020fe4000c101504 */
[----:B------:R-:W0:Y:S02]  /*32230*/  LDS.128 R12, [R4] ;  /* 0x00000000040c7984 */ /* 0x000e240000000c00 */
[----:B-1----:R-:W-:Y:S02]  /*32240*/  STL.64 [R1+0x9d0], R8 ;  /* 0x0009d00801007387 */ /* 0x002fe40000100a00 */
[----:B------:R-:W-:Y:S02]  /*32250*/  STL.64 [R1+0x9a8], R10 ;  /* 0x0009a80a01007387 */ /* 0x000fe40000100a00 */
[----:B------:R-:W2:Y:S01]  /*32260*/  LDL.LU R24, [R1+0x30c] ;  /* 0x00030c0001187983 */ /* 0x000ea20000300800 */
[----:B0-----:R-:W-:Y:S01]  /*32270*/  STL.64 [R1+0x9c8], R12 ;  /* 0x0009c80c01007387 */ /* 0x001fe20000100a00 */
[----:B------:R0:W-:Y:S02]  /*32280*/  STL.64 [R1+0x9a0], R14 ;  /* 0x0009a00e01007387 */ /* 0x0001e40000100a00 */
[----:B------:R-:W3:Y:S02]  /*32290*/  LDL.LU.64 R18, [R1+0x250] ;  /* 0x0002500001127983 */ /* 0x000ee40000300a00 */
[----:B------:R-:W4:Y:S01]  /*322a0*/  LDL.LU.64 R28, [R1+0x248] ;  /* 0x00024800011c7983 */ /* 0x000f220000300a00 */
[----:B0-----:R-:W5:Y:S01]  /*322b0*/  LDL.LU.64 R14, [R1+0x238] ;  /* 0x00023800010e7983 */ /* 0x001f620000300a00 */
[----:B------:R-:W-:-:S03]  /*322c0*/  PRMT R0, R5, 0x7632, R0 ;  /* 0x0000763205007816 */ /* 0x000fc60000000000 */
[----:B------:R-:W-:Y:S04]  /*322d0*/  STG.E.U16 [R2.64], R5 ;  /* 0x0000000502007986 */ /* 0x000fe8000c101504 */
[----:B------:R-:W-:Y:S04]  /*322e0*/  STG.E.U16 [R6.64], R0 ;  /* 0x0000000006007986 */ /* 0x000fe8000c101504 */
[----:B-----5:R0:W-:Y:S04]  /*322f0*/  STL.64 [R1+0xa08], R14 ;  /* 0x000a080e01007387 */ /* 0x0201e80000100a00 */
[----:B0-----:R-:W2:Y:S01]  /*32300*/  LDL.LU.64 R14, [R1+0x240] ;  /* 0x00024000010e7983 */ /* 0x001ea20000300a00 */
[----:B------:R-:W5:Y:S02]  /*32310*/  LDL.LU.64 R10, [R1+0x230] ;  /* 0x00023000010a7983 */ /* 0x000f640000300a00 */
[----:B------:R-:W2:Y:S02]  /*32320*/  LDL.LU R25, [R1+0x2fc] ;  /* 0x0002fc0001197983 */ /* 0x000ea40000300800 */
[----:B------:R-:W2:Y:S02]  /*32330*/  LDL.LU R7, [R1+0x2dc] ;  /* 0x0002dc0001077983 */ /* 0x000ea40000300800 */
[----:B--2---:R0:W-:Y:S04]  /*32340*/  STL [R1+0x9f0], R7 ;  /* 0x0009f00701007387 */ /* 0x0041e80000100800 */
[----:B0-----:R-:W2:Y:S01]  /*32350*/  LDL.LU R7, [R1+0x2ec] ;  /* 0x0002ec0001077983 */ /* 0x001ea20000300800 */
[----:B------:R-:W2:Y:S03]  /*32360*/  LDL.LU.64 R16, [R1+0x210] ;  /* 0x0002100001107983 */ /* 0x000ea60000300a00 */
[----:B--2---:R0:W-:Y:S04]  /*32370*/  STL.64 [R1+0x9e8], R16 ;  /* 0x0009e81001007387 */ /* 0x0041e80000100a00 */
[----:B0-----:R-:W2:Y:S04]  /*32380*/  LDL.LU.64 R16, [R1+0x218] ;  /* 0x0002180001107983 */ /* 0x001ea80000300a00 */
[----:B------:R-:W0:Y:S04]  /*32390*/  S2R R5, SR_TID.X ;  /* 0x0000000000057919 */ /* 0x000e280000002100 */
[----:B--2---:R1:W-:Y:S04]  /*323a0*/  STL.64 [R1+0x9f8], R16 ;  /* 0x0009f81001007387 */ /* 0x0043e80000100a00 */
[----:B-1----:R-:W2:Y:S01]  /*323b0*/  LDL.LU.64 R16, [R1+0x220] ;  /* 0x0002200001107983 */ /* 0x002ea20000300a00 */
[C---:B0-----:R-:W-:Y:S01]  /*323c0*/  LOP3.LUT R2, R5.reuse, 0xff, RZ, 0xc0, !PT ;  /* 0x000000ff05027812 */ /* 0x041fe200078ec0ff */
[----:B------:R-:W-:-:S04]  /*323d0*/  SHF.L.U32 R5, R5, 0xb, RZ ;  /* 0x0000000b05057819 */ /* 0x000fc800000006ff */
[----:B------:R-:W-:-:S04]  /*323e0*/  LOP3.LUT R5, R5, 0x3000, RZ, 0xc0, !PT ;  /* 0x0000300005057812 */ /* 0x000fc800078ec0ff */
[----:B------:R-:W-:-:S04]  /*323f0*/  LEA R5, R2, R5, 0x4 ;  /* 0x0000000502057211 */ /* 0x000fc800078e20ff */
[----:B------:R-:W-:-:S05]  /*32400*/  LOP3.LUT R5, R5, 0x60, RZ, 0x3c, !PT ;  /* 0x0000006005057812 */ /* 0x000fca00078e3cff */
[----:B------:R-:W0:Y:S04]  /*32410*/  LDS.128 R20, [R5] ;  /* 0x0000000005147984 */ /* 0x000e280000000c00 */
[----:B--2---:R1:W-:Y:S04]  /*32420*/  STL.64 [R1+0xa00], R16 ;  /* 0x000a001001007387 */ /* 0x0043e80000100a00 */
[----:B-1----:R-:W2:Y:S01]  /*32430*/  LDL.LU.64 R16, [R1+0x228] ;  /* 0x0002280001107983 */ /* 0x002ea20000300a00 */
[----:B------:R-:W2:Y:S02]  /*32440*/  LDL.LU.64 R2, [R1+0x208] ;  /* 0x0002080001027983 */ /* 0x000ea40000300a00 */
[----:B------:R-:W2:Y:S02]  /*32450*/  LDL.LU.64 R8, [R1+0x1f8] ;  /* 0x0001f80001087983 */ /* 0x000ea40000300a00 */
[----:B--2---:R1:W-:Y:S04]  /*32460*/  STL.64 [R1+0x9d8], R8 ;  /* 0x0009d80801007387 */ /* 0x0043e80000100a00 */
[----:B-1----:R-:W2:Y:S01]  /*32470*/  LDL.LU.64 R8, [R1+0x200] ;  /* 0x0002000001087983 */ /* 0x002ea20000300a00 */
[----:B------:R-:W2:Y:S02]  /*32480*/  LDL.LU.64 R12, [R1+0x1f0] ;  /* 0x0001f000010c7983 */ /* 0x000ea40000300a00 */
[----:B0-----:R0:W-:Y:S02]  /*32490*/  STL.64 [R1+0x9b8], R20 ;  /* 0x0009b81401007387 */ /* 0x0011e40000100a00 */
[----:B0-----:R-:W2:Y:S01]  /*324a0*/  LDL.LU.64 R20, [R1+0x1e0] ;  /* 0x0001e00001147983 */ /* 0x001ea20000300a00 */
[----:B------:R-:W-:-:S03]  /*324b0*/  PRMT R6, R27, 0x7632, R6 ;  /* 0x000076321b067816 */ /* 0x000fc60000000006 */
[----:B---3--:R-:W-:Y:S04]  /*324c0*/  STG.E.U16 [R18.64], R27 ;  /* 0x0000001b12007986 */ /* 0x008fe8000c101504 */
[----:B----4-:R-:W-:Y:S01]  /*324d0*/  STG.E.U16 [R28.64], R6 ;  /* 0x000000061c007986 */ /* 0x010fe2000c101504 */
[----:B------:R-:W-:Y:S03]  /*324e0*/  STG.E.U16 [R14.64], R24 ;  /* 0x000000180e007986 */ /* 0x000fe6000c101504 */
[----:B--2---:R0:W-:Y:S04]  /*324f0*/  STL.64 [R1+0x9c0], R20 ;  /* 0x0009c01401007387 */ /* 0x0041e80000100a00 */
[----:B0-----:R-:W2:Y:S01]  /*32500*/  LDL.LU.64 R20, [R1+0x1e8] ;  /* 0x0001e80001147983 */ /* 0x001ea20000300a00 */
[----:B------:R-:W3:Y:S02]  /*32510*/  LDL.LU.64 R4, [R1+0x1d8] ;  /* 0x0001d80001047983 */ /* 0x000ee40000300a00 */
[----:B------:R0:W-:Y:S02]  /*32520*/  STL.64 [R1+0x988], R22 ;  /* 0x0009881601007387 */ /* 0x0001e40000100a00 */
[----:B------:R-:W4:Y:S01]  /*32530*/  LDL.LU.64 R18, [R1+0x1d0] ;  /* 0x0001d00001127983 */ /* 0x000f220000300a00 */
[----:B0-----:R-:W2:Y:S01]  /*32540*/  LDL.LU.64 R22, [R1+0x1c8] ;  /* 0x0001c80001167983 */ /* 0x001ea20000300a00 */
[----:B------:R-:W2:Y:S02]  /*32550*/  LDL.LU.64 R26, [R1+0x1c0] ;  /* 0x0001c000011a7983 */ /* 0x000ea40000300a00 */
[----:B------:R-:W2:Y:S02]  /*32560*/  LDL.LU.64 R28, [R1+0x1b8] ;  /* 0x0001b800011c7983 */ /* 0x000ea40000300a00 */
[----:B------:R-:W2:Y:S01]  /*32570*/  LDL.LU.64 R14, [R1+0xa08] ;  /* 0x000a0800010e7983 */ /* 0x000ea20000300a00 */
[----:B------:R-:W-:-:S02]  /*32580*/  PRMT R0, R24, 0x7632, R0 ;  /* 0x0000763218007816 */ /* 0x000fc40000000000 */
[----:B------:R-:W-:-:S03]  /*32590*/  PRMT R6, R25, 0x7632, R6 ;  /* 0x0000763219067816 */ /* 0x000fc60000000006 */
[----:B--2---:R0:W-:Y:S01]  /*325a0*/  STG.E.U16 [R14.64], R0 ;  /* 0x000000000e007986 */ /* 0x0041e2000c101504 */
[----:B-----5:R1:W-:Y:S02]  /*325b0*/  STG.E.U16 [R10.64], R25 ;  /* 0x000000190a007986 */ /* 0x0203e4000c101504 */
[----:B------:R2:W-:Y:S01]  /*325c0*/  STG.E.U16 [R16.64], R6 ;  /* 0x0000000610007986 */ /* 0x0005e2000c101504 */
[----:B0-----:R-:W5:Y:S01]  /*325d0*/  LDL.LU.64 R14, [R1+0x258] ;  /* 0x00025800010e7983 */ /* 0x001f620000300a00 */
[----:B-1----:R-:W3:Y:S02]  /*325e0*/  LDL.LU.64 R10, [R1+0x278] ;  /* 0x00027800010a7983 */ /* 0x002ee40000300a00 */
[----:B------:R-:W3:Y:S02]  /*325f0*/  LDL.LU.64 R24, [R1+0x270] ;  /* 0x0002700001187983 */ /* 0x000ee40000300a00 */
[----:B--2---:R-:W2:Y:S01]  /*32600*/  LDL.LU.64 R16, [R1+0xa00] ;  /* 0x000a000001107983 */ /* 0x004ea20000300a00 */
[----:B------:R-:W-:Y:S01]  /*32610*/  PRMT R0, R7, 0x7632, R0 ;  /* 0x0000763207007816 */ /* 0x000fe20000000000 */
[----:B--2---:R0:W-:Y:S04]  /*32620*/  STG.E.U16 [R16.64], R7 ;  /* 0x0000000710007986 */ /* 0x0041e8000c101504 */
[----:B0-----:R-:W2:Y:S01]  /*32630*/  LDL.LU.64 R16, [R1+0x9f8] ;  /* 0x0009f80001107983 */ /* 0x001ea20000300a00 */
[----:B------:R-:W3:Y:S03]  /*32640*/  LDL.LU R7, [R1+0x9f0] ;  /* 0x0009f00001077983 */ /* 0x000ee60000300800 */
[----:B--2---:R0:W-:Y:S04]  /*32650*/  STG.E.U16 [R16.64], R0 ;  /* 0x0000000010007986 */ /* 0x0041e8000c101504 */
[----:B0-----:R-:W2:Y:S01]  /*32660*/  LDL.LU.64 R16, [R1+0x9e8] ;  /* 0x0009e80001107983 */ /* 0x001ea20000300a00 */
[----:B---3--:R-:W-:-:S03]  /*32670*/  PRMT R6, R7, 0x7632, R6 ;  /* 0x0000763207067816 */ /* 0x008fc60000000006 */
[----:B--2---:R0:W-:Y:S04]  /*32680*/  STG.E.U16 [R16.64], R7 ;  /* 0x0000000710007986 */ /* 0x0041e8000c101504 */
[----:B0-----:R-:W2:Y:S01]  /*32690*/  LDL.LU.64 R16, [R1+0x9e0] ;  /* 0x0009e00001107983 */ /* 0x001ea20000300a00 */
[----:B------:R0:W-:Y:S03]  /*326a0*/  STG.E.U16 [R2.64], R6 ;  /* 0x0000000602007986 */ /* 0x0001e6000c101504 */
[----:B0-----:R-:W3:Y:S04]  /*326b0*/  LDL.LU.64 R2, [R1+0x268] ;  /* 0x0002680001027983 */ /* 0x001ee80000300a00 */
[----:B--2---:R0:W-:Y:S04]  /*326c0*/  STG.E.U16 [R8.64], R16 ;  /* 0x0000001008007986 */ /* 0x0041e8000c101504 */
[----:B0-----:R-:W2:Y:S01]  /*326d0*/  LDL.LU.64 R8, [R1+0x9d8] ;  /* 0x0009d80001087983 */ /* 0x001ea20000300a00 */
[----:B------:R-:W-:-:S05]  /*326e0*/  PRMT R0, R16, 0x7632, R0 ;  /* 0x0000763210007816 */ /* 0x000fca0000000000 */
[----:B--2---:R0:W-:Y:S04]  /*326f0*/  STG.E.U16 [R8.64], R0 ;  /* 0x0000000008007986 */ /* 0x0041e8000c101504 */
[----:B0-----:R-:W2:Y:S02]  /*32700*/  LDL.LU.64 R8, [R1+0x9d0] ;  /* 0x0009d00001087983 */ /* 0x001ea40000300a00 */
[----:B--2---:R-:W-:Y:S02]  /*32710*/  PRMT R6, R8, 0x7632, R6 ;  /* 0x0000763208067816 */ /* 0x004fe40000000006 */
[----:B------:R0:W-:Y:S04]  /*32720*/  STG.E.U16 [R12.64], R8 ;  /* 0x000000080c007986 */ /* 0x0001e8000c101504 */
[----:B------:R1:W-:Y:S04]  /*32730*/  STG.E.U16 [R20.64], R6 ;  /* 0x0000000614007986 */ /* 0x0003e8000c101504 */
[----:B0-----:R-:W2:Y:S04]  /*32740*/  LDL.LU.64 R12, [R1+0x9c8] ;  /* 0x0009c800010c7983 */ /* 0x001ea80000300a00 */
[----:B-1----:R-:W2:Y:S04]  /*32750*/  LDL.LU.64 R20, [R1+0x9c0] ;  /* 0x0009c00001147983 */ /* 0x002ea80000300a00 */
[----:B--2---:R0:W-:Y:S04]  /*32760*/  STG.E.U16 [R20.64], R12 ;  /* 0x0000000c14007986 */ /* 0x0041e8000c101504 */
[----:B0-----:R-:W2:Y:S01]  /*32770*/  LDL.LU.64 R20, [R1+0x9b8] ;  /* 0x0009b80001147983 */ /* 0x001ea20000300a00 */
[----:B------:R-:W-:-:S05]  /*32780*/  PRMT R0, R12, 0x7632, R0 ;  /* 0x000076320c007816 */ /* 0x000fca0000000000 */
[----:B------:R0:W-:Y:S02]  /*32790*/  STG.E.U16 [R4.64], R0 ;  /* 0x0000000004007986 */ /* 0x0001e4000c101504 */
[----:B0-----:R-:W-:Y:S02]  /*327a0*/  PRMT R0, R17, 0x7632, R0 ;  /* 0x0000763211007816 */ /* 0x001fe40000000000 */
[----:B------:R-:W3:Y:S01]  /*327b0*/  LDL.LU.64 R4, [R1+0x280] ;  /* 0x0002800001047983 */ /* 0x000ee20000300a00 */
[----:B--2---:R-:W-:-:S03]  /*327c0*/  PRMT R6, R20, 0x7632, R6 ;  /* 0x0000763214067816 */ /* 0x004fc60000000006 */
[----:B----4-:R0:W-:Y:S04]  /*327d0*/  STG.E.U16 [R18.64], R20 ;  /* 0x0000001412007986 */ /* 0x0101e8000c101504 */
[----:B------:R-:W-:Y:S01]  /*327e0*/  STG.E.U16 [R22.64], R6 ;  /* 0x0000000616007986 */ /* 0x000fe2000c101504 */
[----:B------:R1:W-:Y:S02]  /*327f0*/  STG.E.U16 [R26.64], R17 ;  /* 0x000000111a007986 */ /* 0x0003e4000c101504 */
[----:B------:R2:W-:Y:S02]  /*32800*/  STG.E.U16 [R28.64], R0 ;  /* 0x000000001c007986 */ /* 0x0005e4000c101504 */
[----:B-----5:R-:W-:Y:S01]  /*32810*/  STG.E.U16 [R14.64], R9 ;  /* 0x000000090e007986 */ /* 0x020fe2000c101504 */
[----:B0-----:R-:W4:Y:S04]  /*32820*/  LDL.LU.64 R18, [R1+0x9b0] ;  /* 0x0009b00001127983 */ /* 0x001f280000300a00 */
[----:B-1----:R-:W5:Y:S01]  /*32830*/  LDL.LU.64 R26, [R1+0x2a0] ;  /* 0x0002a000011a7983 */ /* 0x002f620000300a00 */
[----:B--2---:R-:W-:Y:S01]  /*32840*/  PRMT R0, R9, 0x7632, R0 ;  /* 0x0000763209007816 */ /* 0x004fe20000000000 */
[----:B------:R-:W4:Y:S04]  /*32850*/  LDL.LU.64 R28, [R1+0x298] ;  /* 0x00029800011c7983 */ /* 0x000f280000300a00 */
[----:B------:R0:W-:Y:S04]  /*32860*/  STG.E.U16 [R10.64], R0 ;  /* 0x000000000a007986 */ /* 0x0001e8000c101504 */
[----:B0-----:R-:W2:Y:S01]  /*32870*/  LDL.LU.64 R10, [R1+0x290] ;  /* 0x00029000010a7983 */ /* 0x001ea20000300a00 */
[----:B------:R-:W2:Y:S02]  /*32880*/  LDL.LU.64 R14, [R1+0x2a8] ;  /* 0x0002a800010e7983 */ /* 0x000ea40000300a00 */
[----:B------:R-:W2:Y:S02]  /*32890*/  LDL.LU.64 R22, [R1+0x2b0] ;  /* 0x0002b00001167983 */ /* 0x000ea40000300a00 */
[----:B--2---:R0:W-:Y:S04]  /*328a0*/  STL.64 [R1+0x990], R22 ;  /* 0x0009901601007387 */ /* 0x0041e80000100a00 */
[----:B0-----:R-:W2:Y:S01]  /*328b0*/  LDL.LU.64 R22, [R1+0x2b8] ;  /* 0x0002b80001167983 */ /* 0x001ea20000300a00 */
[----:B------:R-:W-:Y:S01]  /*328c0*/  PRMT R6, R13, 0x7632, R6 ;  /* 0x000076320d067816 */ /* 0x000fe20000000006 */
[----:B------:R-:W-:Y:S02]  /*328d0*/  STG.E.U16 [R24.64], R13 ;  /* 0x0000000d18007986 */ /* 0x000fe4000c101504 */
[----:B--2---:R0:W-:Y:S04]  /*328e0*/  STL.64 [R1+0x998], R22 ;  /* 0x0009981601007387 */ /* 0x0041e80000100a00 */
[----:B0-----:R-:W2:Y:S01]  /*328f0*/  LDL.LU.64 R22, [R1+0x2c0] ;  /* 0x0002c00001167983 */ /* 0x001ea20000300a00 */
[----:B------:R0:W-:Y:S03]  /*32900*/  STL [R1+0x968], R12 ;  /* 0x0009680c01007387 */ /* 0x0001e60000100800 */
[----:B0-----:R-:W2:Y:S04]  /*32910*/  LDL.LU.64 R12, [R1+0x1a8] ;  /* 0x0001a800010c7983 */ /* 0x001ea80000300a00 */
[----:B--2---:R0:W-:Y:S04]  /*32920*/  STL.64 [R1+0x970], R12 ;  /* 0x0009700c01007387 */ /* 0x0041e80000100a00 */
[----:B0-----:R-:W2:Y:S04]  /*32930*/  LDL.LU.64 R12, [R1+0x1b0] ;  /* 0x0001b000010c7983 */ /* 0x001ea80000300a00 */
[----:B--2---:R0:W-:Y:S04]  /*32940*/  STL.64 [R1+0x978], R12 ;  /* 0x0009780c01007387 */ /* 0x0041e80000100a00 */
[----:B0-----:R-:W2:Y:S04]  /*32950*/  LDL.LU.64 R12, [R1+0x260] ;  /* 0x00026000010c7983 */ /* 0x001ea80000300a00 */
[----:B---3--:R0:W-:Y:S01]  /*32960*/  STG.E.U16 [R2.64], R6 ;  /* 0x0000000602007986 */ /* 0x0081e2000c101504 */
[----:B------:R-:W-:Y:S01]  /*32970*/  STG.E.U16 [R4.64], R21 ;  /* 0x0000001504007986 */ /* 0x000fe2000c101504 */
[----:B------:R-:W-:-:S05]  /*32980*/  PRMT R0, R21, 0x7632, R0 ;  /* 0x0000763215007816 */ /* 0x000fca0000000000 */
[----:B-----5:R-:W-:Y:S01]  /*32990*/  STG.E.U16 [R26.64], R0 ;  /* 0x000000001a007986 */ /* 0x020fe2000c101504 */
[----:B----4-:R-:W-:Y:S01]  /*329a0*/  STG.E.U16 [R28.64], R18 ;  /* 0x000000121c007986 */ /* 0x010fe2000c101504 */
[----:B0-----:R-:W-:-:S05]  /*329b0*/  PRMT R6, R18, 0x7632, R6 ;  /* 0x0000763212067816 */ /* 0x001fca0000000006 */
[----:B------:R-:W-:Y:S04]  /*329c0*/  STG.E.U16 [R10.64], R6 ;  /* 0x000000060a007986 */ /* 0x000fe8000c101504 */
[----:B--2---:R0:W-:Y:S04]  /*329d0*/  STL.64 [R1+0x980], R12 ;  /* 0x0009800c01007387 */ /* 0x0041e80000100a00 */
[----:B0-----:R-:W2:Y:S01]  /*329e0*/  LDL.LU.64 R12, [R1+0x288] ;  /* 0x00028800010c7983 */ /* 0x001ea20000300a00 */
[----:B------:R-:W3:Y:S02]  /*329f0*/  LDL.LU.64 R2, [R1+0x1a0] ;  /* 0x0001a00001027983 */ /* 0x000ee40000300a00 */
[----:B------:R-:W4:Y:S02]  /*32a00*/  LDL.LU.64 R4, [R1+0x198] ;  /* 0x0001980001047983 */ /* 0x000f240000300a00 */
[----:B------:R-:W5:Y:S01]  /*32a10*/  LDL.LU.64 R20, [R1+0x188] ;  /* 0x0001880001147983 */ /* 0x000f620000300a00 */
[----:B------:R-:W2:Y:S01]  /*32a20*/  LDL.LU R8, [R1+0x6cc] ;  /* 0x0006cc0001087983 */ /* 0x000ea20000300800 */
[----:B------:R-:W2:Y:S02]  /*32a30*/  LDL.LU R7, [R1+0x6c8] ;  /* 0x0006c80001077983 */ /* 0x000ea40000300800 */
[----:B------:R-:W2:Y:S02]  /*32a40*/  LDL.LU R24, [R1+0x6c4] ;  /* 0x0006c40001187983 */ /* 0x000ea40000300800 */
[----:B------:R-:W2:Y:S01]  /*32a50*/  LDL.LU R16, [R1+0x6c0] ;  /* 0x0006c00001107983 */ /* 0x000ea20000300800 */
[----:B------:R-:W2:Y:S01]  /*32a60*/  LDL.LU R25, [R1+0x6d0] ;  /* 0x0006d00001197983 */ /* 0x000ea20000300800 */
[----:B------:R-:W2:Y:S02]  /*32a70*/  LDL.LU R26, [R1+0x6d4] ;  /* 0x0006d400011a7983 */ /* 0x000ea40000300800 */
[----:B------:R-:W2:Y:S02]  /*32a80*/  LDL.LU R28, [R1+0x6d8] ;  /* 0x0006d800011c7983 */ /* 0x000ea40000300800 */
[----:B------:R-:W2:Y:S01]  /*32a90*/  LDL.LU R29, [R1+0x6dc] ;  /* 0x0006dc00011d7983 */ /* 0x000ea20000300800 */
[----:B------:R-:W2:Y:S02]  /*32aa0*/  LDL.LU.64 R10, [R1+0x9a8] ;  /* 0x0009a800010a7983 */ /* 0x000ea40000300a00 */
[----:B--2---:R-:W-:-:S02]  /*32ab0*/  PRMT R0, R10, 0x7632, R0 ;  /* 0x000076320a007816 */ /* 0x004fc40000000000 */
[----:B------:R0:W-:Y:S04]  /*32ac0*/  STG.E.U16 [R14.64], R10 ;  /* 0x0000000a0e007986 */ /* 0x0001e8000c101504 */
[----:B------:R1:W-:Y:S04]  /*32ad0*/  STG.E.U16 [R22.64], R0 ;  /* 0x0000000016007986 */ /* 0x0003e8000c101504 */
[----:B0-----:R-:W2:Y:S04]  /*32ae0*/  LDL.LU.64 R14, [R1+0x9a0] ;  /* 0x0009a000010e7983 */ /* 0x001ea80000300a00 */
[----:B-1----:R-:W2:Y:S04]  /*32af0*/  LDL.LU.64 R22, [R1+0x998] ;  /* 0x0009980001167983 */ /* 0x002ea80000300a00 */
[----:B--2---:R0:W-:Y:S04]  /*32b00*/  STG.E.U16 [R22.64], R14 ;  /* 0x0000000e16007986 */ /* 0x0041e8000c101504 */
[----:B0-----:R-:W2:Y:S01]  /*32b10*/  LDL.LU.64 R22, [R1+0x990] ;  /* 0x0009900001167983 */ /* 0x001ea20000300a00 */
[----:B------:R-:W-:-:S05]  /*32b20*/  PRMT R6, R14, 0x7632, R6 ;  /* 0x000076320e067816 */ /* 0x000fca0000000006 */
[----:B--2---:R0:W-:Y:S04]  /*32b30*/  STG.E.U16 [R22.64], R6 ;  /* 0x0000000616007986 */ /* 0x0041e8000c101504 */
[----:B0-----:R-:W2:Y:S01]  /*32b40*/  LDL.LU.64 R22, [R1+0x988] ;  /* 0x0009880001167983 */ /* 0x001ea20000300a00 */
[----:B------:R-:W3:Y:S03]  /*32b50*/  LDL.LU R27, [R1+0x6a8] ;  /* 0x0006a800011b7983 */ /* 0x000ee60000300800 */
[----:B--2---:R0:W-:Y:S04]  /*32b60*/  STG.E.U16 [R12.64], R22 ;  /* 0x000000160c007986 */ /* 0x0041e8000c101504 */
[----:B0-----:R-:W2:Y:S01]  /*32b70*/  LDL.LU.64 R12, [R1+0x980] ;  /* 0x00098000010c7983 */ /* 0x001ea20000300a00 */
[----:B------:R-:W-:-:S05]  /*32b80*/  PRMT R0, R22, 0x7632, R0 ;  /* 0x0000763216007816 */ /* 0x000fca0000000000 */
[----:B--2---:R0:W-:Y:S04]  /*32b90*/  STG.E.U16 [R12.64], R0 ;  /* 0x000000000c007986 */ /* 0x0041e8000c101504 */
[----:B0-----:R-:W2:Y:S01]  /*32ba0*/  LDL.LU.64 R12, [R1+0x978] ;  /* 0x00097800010c7983 */ /* 0x001ea20000300a00 */
[----:B------:R-:W-:-:S03]  /*32bb0*/  PRMT R6, R19, 0x7632, R6 ;  /* 0x0000763213067816 */ /* 0x000fc60000000006 */
[----:B--2---:R0:W-:Y:S04]  /*32bc0*/  STG.E.U16 [R12.64], R19 ;  /* 0x000000130c007986 */ /* 0x0041e8000c101504 */
[----:B0-----:R-:W2:Y:S01]  /*32bd0*/  LDL.LU.64 R12, [R1+0x970] ;  /* 0x00097000010c7983 */ /* 0x001ea20000300a00 */
[----:B------:R-:W3:Y:S01]  /*32be0*/  LDL.LU.64 R18, [R1+0x190] ;  /* 0x0001900001127983 */ /* 0x000ee20000300a00 */
[----:B------:R-:W-:Y:S02]  /*32bf0*/  PRMT R10, R11, 0x7632, R10 ;  /* 0x000076320b0a7816 */ /* 0x000fe4000000000a */
[----:B--2---:R0:W-:Y:S01]  /*32c00*/  STG.E.U16 [R12.64], R6 ;  /* 0x000000060c007986 */ /* 0x0041e2000c101504 */
[----:B---3--:R1:W-:Y:S02]  /*32c10*/  STG.E.U16 [R2.64], R11 ;  /* 0x0000000b02007986 */ /* 0x0083e4000c101504 */
[----:B----4-:R2:W-:Y:S01]  /*32c20*/  STG.E.U16 [R4.64], R10 ;  /* 0x0000000a04007986 */ /* 0x0105e2000c101504 */
[----:B0-----:R-:W3:Y:S01]  /*32c30*/  LDL.LU R12, [R1+0x968] ;  /* 0x00096800010c7983 */ /* 0x001ee20000300800 */
[----:B-1----:R-:W4:Y:S02]  /*32c40*/  LDL.LU.64 R2, [R1+0x960] ;  /* 0x0009600001027983 */ /* 0x002f240000300a00 */
[----:B--2---:R-:W2:Y:S01]  /*32c50*/  LDL.LU.64 R4, [R1+0x958] ;  /* 0x0009580001047983 */ /* 0x004ea20000300a00 */
[----:B------:R-:W-:-:S02]  /*32c60*/  FSEL R0, R24, -INF , P1 ;  /* 0xff80000018007808 */ /* 0x000fc40000800000 */
[----:B------:R-:W0:Y:S01]  /*32c70*/  S2R R24, SR_TID.X ;  /* 0x0000000000187919 */ /* 0x000e220000002100 */
[----:B------:R-:W-:-:S03]  /*32c80*/  PRMT R14, R23, 0x7632, R14 ;  /* 0x00007632170e7816 */ /* 0x000fc6000000000e */
[----:B------:R-:W-:Y:S01]  /*32c90*/  STG.E.U16 [R18.64], R15 ;  /* 0x0000000f12007986 */ /* 0x000fe2000c101504 */
[----:B------:R-:W-:Y:S02]  /*32ca0*/  FSEL R8, R8, -INF , P3 ;  /* 0xff80000008087808 */ /* 0x000fe40001800000 */
[----:B------:R-:W-:Y:S02]  /*32cb0*/  FSEL R7, R7, -INF , P2 ;  /* 0xff80000007077808 */ /* 0x000fe40001000000 */
[----:B------:R-:W-:Y:S01]  /*32cc0*/  FSEL R9, R16, -INF , P0 ;  /* 0xff80000010097808 */ /* 0x000fe20000000000 */
[----:B------:R-:W-:Y:S02]  /*32cd0*/  FFMA R6, R8, 0.69314718246459960938, R25 ;  /* 0x3f31721808067823 */ /* 0x000fe40000000019 */
[----:B------:R-:W-:Y:S02]  /*32ce0*/  FFMA R7, R7, 0.69314718246459960938, R26 ;  /* 0x3f31721807077823 */ /* 0x000fe4000000001a */
[----:B------:R-:W-:-:S02]  /*32cf0*/  FFMA R8, R0, 0.69314718246459960938, R28 ;  /* 0x3f31721800087823 */ /* 0x000fc4000000001c */
[----:B------:R-:W-:Y:S02]  /*32d00*/  FFMA R9, R9, 0.69314718246459960938, R29 ;  /* 0x3f31721809097823 */ /* 0x000fe4000000001d */
[----:B------:R-:W1:Y:S01]  /*32d10*/  S2R R29, SR_TID.X ;  /* 0x00000000001d7919 */ /* 0x000e620000002100 */
[----:B0-----:R-:W-:-:S04]  /*32d20*/  SHF.L.U32 R13, R24, 0x1, RZ ;  /* 0x00000001180d7819 */ /* 0x001fc800000006ff */
[----:B------:R-:W-:Y:S01]  /*32d30*/  LOP3.LUT R10, R13, 0x1f8, RZ, 0xc0, !PT ;  /* 0x000001f80d0a7812 */ /* 0x000fe200078ec0ff */
[----:B------:R-:W0:Y:S01]  /*32d40*/  S2R R28, SR_CTAID.Y ;  /* 0x00000000001c7919 */ /* 0x000e220000002600 */
[----:B-1----:R-:W-:-:S03]  /*32d50*/  LOP3.LUT R26, R29, 0xff, RZ, 0xc0, !PT ;  /* 0x000000ff1d1a7812 */ /* 0x002fc600078ec0ff */
[----:B------:R-:W1:Y:S01]  /*32d60*/  S2R R29, SR_CTAID.X ;  /* 0x00000000001d7919 */ /* 0x000e620000002500 */
[----:B0-----:R-:W-:Y:S01]  /*32d70*/  IMAD R0, R28, c[0x0][0x1cc], RZ ;  /* 0x000073001c007a24 */ /* 0x001fe200078e02ff */
[----:B-1----:R-:W-:-:S05]  /*32d80*/  LEA R29, R29, R26, 0x8 ;  /* 0x0000001a1d1d7211 */ /* 0x002fca00078e40ff */
[----:B------:R-:W-:Y:S01]  /*32d90*/  IMAD.HI R11, R29, 0x4, RZ ;  /* 0x000000041d0b7827 */ /* 0x000fe200078e02ff */
[----:B---3--:R-:W-:-:S05]  /*32da0*/  PRMT R12, R15, 0x7632, R12 ;  /* 0x000076320f0c7816 */ /* 0x008fca000000000c */
[----:B-----5:R-:W-:Y:S01]  /*32db0*/  STG.E.U16 [R20.64], R12 ;  /* 0x0000000c14007986 */ /* 0x020fe2000c101504 */
[----:B--2---:R0:W-:Y:S02]  /*32dc0*/  STG.E.U16 [R4.64], R23 ;  /* 0x0000001704007986 */ /* 0x0041e4000c101504 */
[----:B----4-:R1:W-:Y:S02]  /*32dd0*/  STG.E.U16 [R2.64], R14 ;  /* 0x0000000e02007986 */ /* 0x0103e4000c101504 */
[----:B------:R-:W-:Y:S06]  /*32de0*/  BAR.SYNC.DEFER_BLOCKING 0x0 ;  /* 0x0000000000007b1d */ /* 0x000fec0000010000 */
[----:B------:R-:W-:Y:S04]  /*32df0*/  STS.64 [R10], R6 ;  /* 0x000000060a007388 */ /* 0x000fe80000000a00 */
[----:B------:R-:W-:Y:S01]  /*32e00*/  STS.64 [R10+0x200], R8 ;  /* 0x000200080a007388 */ /* 0x000fe20000000a00 */
[----:B------:R-:W-:Y:S06]  /*32e10*/  BAR.SYNC.DEFER_BLOCKING 0x0 ;  /* 0x0000000000007b1d */ /* 0x000fec0000010000 */
[----:B------:R-:W2:Y:S01]  /*32e20*/  LDS R13, [R27] ;  /* 0x000000001b0d7984 */ /* 0x000ea20000000800 */
[----:B0-----:R-:W-:-:S02]  /*32e30*/  SHF.L.U32 R5, R29, 0x2, RZ ;  /* 0x000000021d057819 */ /* 0x001fc400000006ff */
[C---:B------:R-:W-:Y:S01]  /*32e40*/  SHF.L.U32 R4, R0.reuse, 0x2, RZ ;  /* 0x0000000200047819 */ /* 0x040fe200000006ff */
[----:B------:R-:W-:-:S03]  /*32e50*/  IMAD.HI R0, R0, 0x4, RZ ;  /* 0x0000000400007827 */ /* 0x000fc600078e02ff */
[----:B-1----:R-:W-:-:S04]  /*32e60*/  IADD3 R2, P0, P1, R5, c[0x0][0x180], R4 ;  /* 0x0000600005027a10 */ /* 0x002fc8000791e004 */
[----:B------:R-:W-:-:S05]  /*32e70*/  IADD3.X R3, R11, c[0x0][0x184], R0, P0, P1 ;  /* 0x000061000b037a10 */ /* 0x000fca00007e2400 */
[----:B--2---:R-:W-:Y:S01]  /*32e80*/  STG.E [R2.64], R13 ;  /* 0x0000000d02007986 */ /* 0x004fe2000c101904 */
[----:B------:R-:W-:Y:S05]  /*32e90*/  EXIT ;  /* 0x000000000000794d */ /* 0x000fea0003800000 */
.L_x_3:
[----:B------:R-:W-:-:S00]  /*32ea0*/  BRA `(.L_x_3) ;  /* 0xfffffff000007947 */ /* 0x000fc0000383ffff */
[----:B------:R-:W-:-:S00]  /*32eb0*/  NOP ;  /* 0x0000000000007918 */ /* 0x000fc00000000000 */
        /* <DEDUP_REMOVED lines=12> */
.L_x_4:


//--------------------- .nv.global.init           --------------------------
	.section	.nv.global.init,"aw",@progbits
.nv.global.init:
	.type		_$_str,@object
	.size		_$_str,(.L_0 - _$_str)
_$_str:
        /*0000*/ 	.byte	0x5f, 0x5f, 0x43, 0x55, 0x44, 0x41, 0x5f, 0x46, 0x54, 0x5a, 0x00
.L_0:


//--------------------- .nv.shared.attn_fwd       --------------------------
	.section	.nv.shared.attn_fwd,"aw",@nobits
	.sectionflags	@""
	.align	16
